//
// Generated by NVIDIA NVVM Compiler
//
// Compiler Build ID: CL-36424714
// Cuda compilation tools, release 13.0, V13.0.88
// Based on NVVM 20.0.0
//

.version 9.0
.target sm_100
.address_size 64

	// .globl	_Z20rgb_to_hls_c3_kernelPKhiPhiii

.visible .entry _Z20rgb_to_hls_c3_kernelPKhiPhiii(
	.param .u64 .ptr .align 1 _Z20rgb_to_hls_c3_kernelPKhiPhiii_param_0,
	.param .u32 _Z20rgb_to_hls_c3_kernelPKhiPhiii_param_1,
	.param .u64 .ptr .align 1 _Z20rgb_to_hls_c3_kernelPKhiPhiii_param_2,
	.param .u32 _Z20rgb_to_hls_c3_kernelPKhiPhiii_param_3,
	.param .u32 _Z20rgb_to_hls_c3_kernelPKhiPhiii_param_4,
	.param .u32 _Z20rgb_to_hls_c3_kernelPKhiPhiii_param_5
)
{
	.reg .pred 	%p<15>;
	.reg .b16 	%rs<19>;
	.reg .b32 	%r<18>;
	.reg .b32 	%f<40>;
	.reg .b64 	%rd<15>;

	ld.param.u64 	%rd2, [_Z20rgb_to_hls_c3_kernelPKhiPhiii_param_0];
	ld.param.u32 	%r4, [_Z20rgb_to_hls_c3_kernelPKhiPhiii_param_1];
	ld.param.u64 	%rd3, [_Z20rgb_to_hls_c3_kernelPKhiPhiii_param_2];
	ld.param.u32 	%r5, [_Z20rgb_to_hls_c3_kernelPKhiPhiii_param_3];
	ld.param.u32 	%r6, [_Z20rgb_to_hls_c3_kernelPKhiPhiii_param_4];
	ld.param.u32 	%r7, [_Z20rgb_to_hls_c3_kernelPKhiPhiii_param_5];
	mov.u32 	%r9, %ctaid.x;
	mov.u32 	%r10, %ntid.x;
	mov.u32 	%r11, %tid.x;
	mad.lo.s32 	%r1, %r9, %r10, %r11;
	mov.u32 	%r12, %ctaid.y;
	mov.u32 	%r13, %ntid.y;
	mov.u32 	%r14, %tid.y;
	mad.lo.s32 	%r15, %r12, %r13, %r14;
	setp.ge.s32 	%p1, %r1, %r6;
	setp.ge.s32 	%p2, %r15, %r7;
	or.pred  	%p3, %p1, %p2;
	@%p3 bra 	$L__BB0_18;
	cvta.to.global.u64 	%rd4, %rd2;
	mul.lo.s32 	%r16, %r4, %r15;
	cvt.s64.s32 	%rd5, %r16;
	mul.lo.s32 	%r3, %r5, %r15;
	mul.lo.s32 	%r17, %r1, 3;
	cvt.s64.s32 	%rd1, %r17;
	add.s64 	%rd6, %rd5, %rd1;
	add.s64 	%rd7, %rd4, %rd6;
	ld.global.u8 	%rs7, [%rd7];
	ld.global.u8 	%rs8, [%rd7+1];
	ld.global.u8 	%rs9, [%rd7+2];
	cvt.rn.f32.u16 	%f20, %rs7;
	div.rn.f32 	%f1, %f20, 0f437F0000;
	cvt.rn.f32.u16 	%f21, %rs8;
	div.rn.f32 	%f2, %f21, 0f437F0000;
	cvt.rn.f32.u16 	%f22, %rs9;
	div.rn.f32 	%f3, %f22, 0f437F0000;
	max.f32 	%f23, %f2, %f3;
	max.f32 	%f4, %f1, %f23;
	min.f32 	%f24, %f2, %f3;
	min.f32 	%f5, %f1, %f24;
	add.f32 	%f6, %f4, %f5;
	mul.f32 	%f7, %f6, 0f3F000000;
	sub.f32 	%f8, %f4, %f5;
	setp.leu.f32 	%p4, %f8, 0f00000000;
	mov.f32 	%f38, 0f00000000;
	mov.f32 	%f39, %f38;
	@%p4 bra 	$L__BB0_8;
	setp.lt.f32 	%p5, %f7, 0f3F000000;
	mov.f32 	%f25, 0f40000000;
	sub.f32 	%f26, %f25, %f4;
	sub.f32 	%f27, %f26, %f5;
	selp.f32 	%f9, %f6, %f27, %p5;
	setp.neu.f32 	%p6, %f4, %f1;
	@%p6 bra 	$L__BB0_4;
	sub.f32 	%f32, %f2, %f3;
	div.rn.f32 	%f33, %f32, %f8;
	setp.lt.f32 	%p8, %f2, %f3;
	add.f32 	%f34, %f33, 0f40C00000;
	selp.f32 	%f37, %f34, %f33, %p8;
	bra.uni 	$L__BB0_7;
$L__BB0_4:
	setp.neu.f32 	%p7, %f4, %f2;
	@%p7 bra 	$L__BB0_6;
	sub.f32 	%f30, %f3, %f1;
	div.rn.f32 	%f31, %f30, %f8;
	add.f32 	%f37, %f31, 0f40000000;
	bra.uni 	$L__BB0_7;
$L__BB0_6:
	sub.f32 	%f28, %f1, %f2;
	div.rn.f32 	%f29, %f28, %f8;
	add.f32 	%f37, %f29, 0f40800000;
$L__BB0_7:
	div.rn.f32 	%f35, %f37, 0f40C00000;
	mul.f32 	%f38, %f35, 0f437F0000;
	div.rn.f32 	%f36, %f8, %f9;
	mul.f32 	%f39, %f36, 0f437F0000;
$L__BB0_8:
	setp.lt.f32 	%p9, %f38, 0f00000000;
	mov.b16 	%rs16, 0;
	@%p9 bra 	$L__BB0_11;
	setp.gt.f32 	%p10, %f38, 0f437F0000;
	mov.b16 	%rs16, 255;
	@%p10 bra 	$L__BB0_11;
	cvt.rni.s64.f32 	%rd8, %f38;
	cvt.u16.u64 	%rs16, %rd8;
$L__BB0_11:
	mul.f32 	%f18, %f7, 0f437F0000;
	setp.lt.f32 	%p11, %f18, 0f00000000;
	mov.b16 	%rs17, 0;
	@%p11 bra 	$L__BB0_14;
	setp.gt.f32 	%p12, %f18, 0f437F0000;
	mov.b16 	%rs17, 255;
	@%p12 bra 	$L__BB0_14;
	cvt.rni.s64.f32 	%rd9, %f18;
	cvt.u16.u64 	%rs17, %rd9;
$L__BB0_14:
	setp.lt.f32 	%p13, %f39, 0f00000000;
	mov.b16 	%rs18, 0;
	@%p13 bra 	$L__BB0_17;
	setp.gt.f32 	%p14, %f39, 0f437F0000;
	mov.b16 	%rs18, 255;
	@%p14 bra 	$L__BB0_17;
	cvt.rni.s64.f32 	%rd10, %f39;
	cvt.u16.u64 	%rs18, %rd10;
$L__BB0_17:
	cvt.s64.s32 	%rd11, %r3;
	add.s64 	%rd12, %rd11, %rd1;
	cvta.to.global.u64 	%rd13, %rd3;
	add.s64 	%rd14, %rd13, %rd12;
	st.global.u8 	[%rd14], %rs16;
	st.global.u8 	[%rd14+1], %rs17;
	st.global.u8 	[%rd14+2], %rs18;
$L__BB0_18:
	ret;

}
	// .globl	_Z21rgb_to_hls_ac4_kernelPKhiPhiii
.visible .entry _Z21rgb_to_hls_ac4_kernelPKhiPhiii(
	.param .u64 .ptr .align 1 _Z21rgb_to_hls_ac4_kernelPKhiPhiii_param_0,
	.param .u32 _Z21rgb_to_hls_ac4_kernelPKhiPhiii_param_1,
	.param .u64 .ptr .align 1 _Z21rgb_to_hls_ac4_kernelPKhiPhiii_param_2,
	.param .u32 _Z21rgb_to_hls_ac4_kernelPKhiPhiii_param_3,
	.param .u32 _Z21rgb_to_hls_ac4_kernelPKhiPhiii_param_4,
	.param .u32 _Z21rgb_to_hls_ac4_kernelPKhiPhiii_param_5
)
{
	.reg .pred 	%p<15>;
	.reg .b16 	%rs<20>;
	.reg .b32 	%r<18>;
	.reg .b32 	%f<40>;
	.reg .b64 	%rd<15>;

	ld.param.u64 	%rd2, [_Z21rgb_to_hls_ac4_kernelPKhiPhiii_param_0];
	ld.param.u32 	%r4, [_Z21rgb_to_hls_ac4_kernelPKhiPhiii_param_1];
	ld.param.u64 	%rd3, [_Z21rgb_to_hls_ac4_kernelPKhiPhiii_param_2];
	ld.param.u32 	%r5, [_Z21rgb_to_hls_ac4_kernelPKhiPhiii_param_3];
	ld.param.u32 	%r6, [_Z21rgb_to_hls_ac4_kernelPKhiPhiii_param_4];
	ld.param.u32 	%r7, [_Z21rgb_to_hls_ac4_kernelPKhiPhiii_param_5];
	mov.u32 	%r9, %ctaid.x;
	mov.u32 	%r10, %ntid.x;
	mov.u32 	%r11, %tid.x;
	mad.lo.s32 	%r1, %r9, %r10, %r11;
	mov.u32 	%r12, %ctaid.y;
	mov.u32 	%r13, %ntid.y;
	mov.u32 	%r14, %tid.y;
	mad.lo.s32 	%r15, %r12, %r13, %r14;
	setp.ge.s32 	%p1, %r1, %r6;
	setp.ge.s32 	%p2, %r15, %r7;
	or.pred  	%p3, %p1, %p2;
	@%p3 bra 	$L__BB1_18;
	cvta.to.global.u64 	%rd4, %rd2;
	mul.lo.s32 	%r16, %r4, %r15;
	cvt.s64.s32 	%rd5, %r16;
	mul.lo.s32 	%r3, %r5, %r15;
	shl.b32 	%r17, %r1, 2;
	cvt.s64.s32 	%rd1, %r17;
	add.s64 	%rd6, %rd5, %rd1;
	add.s64 	%rd7, %rd4, %rd6;
	ld.global.u8 	%rs7, [%rd7];
	ld.global.u8 	%rs8, [%rd7+1];
	ld.global.u8 	%rs9, [%rd7+2];
	cvt.rn.f32.u16 	%f20, %rs7;
	div.rn.f32 	%f1, %f20, 0f437F0000;
	cvt.rn.f32.u16 	%f21, %rs8;
	div.rn.f32 	%f2, %f21, 0f437F0000;
	cvt.rn.f32.u16 	%f22, %rs9;
	div.rn.f32 	%f3, %f22, 0f437F0000;
	max.f32 	%f23, %f2, %f3;
	max.f32 	%f4, %f1, %f23;
	min.f32 	%f24, %f2, %f3;
	min.f32 	%f5, %f1, %f24;
	add.f32 	%f6, %f4, %f5;
	mul.f32 	%f7, %f6, 0f3F000000;
	sub.f32 	%f8, %f4, %f5;
	setp.leu.f32 	%p4, %f8, 0f00000000;
	mov.f32 	%f38, 0f00000000;
	mov.f32 	%f39, %f38;
	@%p4 bra 	$L__BB1_8;
	setp.lt.f32 	%p5, %f7, 0f3F000000;
	mov.f32 	%f25, 0f40000000;
	sub.f32 	%f26, %f25, %f4;
	sub.f32 	%f27, %f26, %f5;
	selp.f32 	%f9, %f6, %f27, %p5;
	setp.neu.f32 	%p6, %f4, %f1;
	@%p6 bra 	$L__BB1_4;
	sub.f32 	%f32, %f2, %f3;
	div.rn.f32 	%f33, %f32, %f8;
	setp.lt.f32 	%p8, %f2, %f3;
	add.f32 	%f34, %f33, 0f40C00000;
	selp.f32 	%f37, %f34, %f33, %p8;
	bra.uni 	$L__BB1_7;
$L__BB1_4:
	setp.neu.f32 	%p7, %f4, %f2;
	@%p7 bra 	$L__BB1_6;
	sub.f32 	%f30, %f3, %f1;
	div.rn.f32 	%f31, %f30, %f8;
	add.f32 	%f37, %f31, 0f40000000;
	bra.uni 	$L__BB1_7;
$L__BB1_6:
	sub.f32 	%f28, %f1, %f2;
	div.rn.f32 	%f29, %f28, %f8;
	add.f32 	%f37, %f29, 0f40800000;
$L__BB1_7:
	div.rn.f32 	%f35, %f37, 0f40C00000;
	mul.f32 	%f38, %f35, 0f437F0000;
	div.rn.f32 	%f36, %f8, %f9;
	mul.f32 	%f39, %f36, 0f437F0000;
$L__BB1_8:
	setp.lt.f32 	%p9, %f38, 0f00000000;
	mov.b16 	%rs17, 0;
	@%p9 bra 	$L__BB1_11;
	setp.gt.f32 	%p10, %f38, 0f437F0000;
	mov.b16 	%rs17, 255;
	@%p10 bra 	$L__BB1_11;
	cvt.rni.s64.f32 	%rd8, %f38;
	cvt.u16.u64 	%rs17, %rd8;
$L__BB1_11:
	mul.f32 	%f18, %f7, 0f437F0000;
	setp.lt.f32 	%p11, %f18, 0f00000000;
	mov.b16 	%rs18, 0;
	@%p11 bra 	$L__BB1_14;
	setp.gt.f32 	%p12, %f18, 0f437F0000;
	mov.b16 	%rs18, 255;
	@%p12 bra 	$L__BB1_14;
	cvt.rni.s64.f32 	%rd9, %f18;
	cvt.u16.u64 	%rs18, %rd9;
$L__BB1_14:
	setp.lt.f32 	%p13, %f39, 0f00000000;
	mov.b16 	%rs19, 0;
	@%p13 bra 	$L__BB1_17;
	setp.gt.f32 	%p14, %f39, 0f437F0000;
	mov.b16 	%rs19, 255;
	@%p14 bra 	$L__BB1_17;
	cvt.rni.s64.f32 	%rd10, %f39;
	cvt.u16.u64 	%rs19, %rd10;
$L__BB1_17:
	cvt.s64.s32 	%rd11, %r3;
	add.s64 	%rd12, %rd11, %rd1;
	cvta.to.global.u64 	%rd13, %rd3;
	add.s64 	%rd14, %rd13, %rd12;
	st.global.u8 	[%rd14], %rs17;
	st.global.u8 	[%rd14+1], %rs18;
	st.global.u8 	[%rd14+2], %rs19;
	mov.b16 	%rs16, 0;
	st.global.u8 	[%rd14+3], %rs16;
$L__BB1_18:
	ret;

}
	// .globl	_Z20hls_to_rgb_c3_kernelPKhiPhiii
.visible .entry _Z20hls_to_rgb_c3_kernelPKhiPhiii(
	.param .u64 .ptr .align 1 _Z20hls_to_rgb_c3_kernelPKhiPhiii_param_0,
	.param .u32 _Z20hls_to_rgb_c3_kernelPKhiPhiii_param_1,
	.param .u64 .ptr .align 1 _Z20hls_to_rgb_c3_kernelPKhiPhiii_param_2,
	.param .u32 _Z20hls_to_rgb_c3_kernelPKhiPhiii_param_3,
	.param .u32 _Z20hls_to_rgb_c3_kernelPKhiPhiii_param_4,
	.param .u32 _Z20hls_to_rgb_c3_kernelPKhiPhiii_param_5
)
{
	.reg .pred 	%p<25>;
	.reg .b16 	%rs<19>;
	.reg .b32 	%r<18>;
	.reg .b32 	%f<63>;
	.reg .b64 	%rd<15>;

	ld.param.u64 	%rd2, [_Z20hls_to_rgb_c3_kernelPKhiPhiii_param_0];
	ld.param.u32 	%r4, [_Z20hls_to_rgb_c3_kernelPKhiPhiii_param_1];
	ld.param.u64 	%rd3, [_Z20hls_to_rgb_c3_kernelPKhiPhiii_param_2];
	ld.param.u32 	%r5, [_Z20hls_to_rgb_c3_kernelPKhiPhiii_param_3];
	ld.param.u32 	%r6, [_Z20hls_to_rgb_c3_kernelPKhiPhiii_param_4];
	ld.param.u32 	%r7, [_Z20hls_to_rgb_c3_kernelPKhiPhiii_param_5];
	mov.u32 	%r9, %ctaid.x;
	mov.u32 	%r10, %ntid.x;
	mov.u32 	%r11, %tid.x;
	mad.lo.s32 	%r1, %r9, %r10, %r11;
	mov.u32 	%r12, %ctaid.y;
	mov.u32 	%r13, %ntid.y;
	mov.u32 	%r14, %tid.y;
	mad.lo.s32 	%r15, %r12, %r13, %r14;
	setp.ge.s32 	%p1, %r1, %r6;
	setp.ge.s32 	%p2, %r15, %r7;
	or.pred  	%p3, %p1, %p2;
	@%p3 bra 	$L__BB2_30;
	cvta.to.global.u64 	%rd4, %rd2;
	mul.lo.s32 	%r16, %r4, %r15;
	cvt.s64.s32 	%rd5, %r16;
	mul.lo.s32 	%r3, %r5, %r15;
	mul.lo.s32 	%r17, %r1, 3;
	cvt.s64.s32 	%rd1, %r17;
	add.s64 	%rd6, %rd5, %rd1;
	add.s64 	%rd7, %rd4, %rd6;
	ld.global.u8 	%rs7, [%rd7];
	ld.global.u8 	%rs8, [%rd7+1];
	ld.global.u8 	%rs9, [%rd7+2];
	cvt.rn.f32.u16 	%f25, %rs7;
	div.rn.f32 	%f1, %f25, 0f437F0000;
	cvt.rn.f32.u16 	%f26, %rs8;
	div.rn.f32 	%f60, %f26, 0f437F0000;
	cvt.rn.f32.u16 	%f27, %rs9;
	div.rn.f32 	%f3, %f27, 0f437F0000;
	setp.le.f32 	%p4, %f3, 0f00000000;
	mov.f32 	%f61, %f60;
	mov.f32 	%f62, %f60;
	@%p4 bra 	$L__BB2_20;
	setp.geu.f32 	%p5, %f60, 0f3F000000;
	@%p5 bra 	$L__BB2_4;
	add.f32 	%f30, %f3, 0f3F800000;
	mul.f32 	%f57, %f60, %f30;
	bra.uni 	$L__BB2_5;
$L__BB2_4:
	add.f32 	%f28, %f60, %f3;
	mul.f32 	%f29, %f60, %f3;
	sub.f32 	%f57, %f28, %f29;
$L__BB2_5:
	add.f32 	%f31, %f60, %f60;
	sub.f32 	%f7, %f31, %f57;
	add.f32 	%f32, %f1, 0f3EAAAAAB;
	setp.gt.f32 	%p6, %f32, 0f3F800000;
	add.f32 	%f33, %f32, 0fBF800000;
	selp.f32 	%f8, %f33, %f32, %p6;
	setp.geu.f32 	%p7, %f8, 0f3E2AAAAB;
	@%p7 bra 	$L__BB2_7;
	sub.f32 	%f38, %f57, %f7;
	mul.f32 	%f39, %f38, 0f40C00000;
	fma.rn.f32 	%f60, %f8, %f39, %f7;
	bra.uni 	$L__BB2_10;
$L__BB2_7:
	setp.lt.f32 	%p8, %f8, 0f3F000000;
	mov.f32 	%f60, %f57;
	@%p8 bra 	$L__BB2_10;
	setp.geu.f32 	%p9, %f8, 0f3F2AAAAB;
	mov.f32 	%f60, %f7;
	@%p9 bra 	$L__BB2_10;
	sub.f32 	%f34, %f57, %f7;
	mov.f32 	%f35, 0f3F2AAAAB;
	sub.f32 	%f36, %f35, %f8;
	mul.f32 	%f37, %f36, %f34;
	fma.rn.f32 	%f60, %f37, 0f40C00000, %f7;
$L__BB2_10:
	setp.gt.f32 	%p10, %f1, 0f3F800000;
	add.f32 	%f40, %f1, 0fBF800000;
	selp.f32 	%f12, %f40, %f1, %p10;
	setp.geu.f32 	%p11, %f12, 0f3E2AAAAB;
	@%p11 bra 	$L__BB2_12;
	sub.f32 	%f45, %f57, %f7;
	mul.f32 	%f46, %f45, 0f40C00000;
	fma.rn.f32 	%f61, %f12, %f46, %f7;
	bra.uni 	$L__BB2_15;
$L__BB2_12:
	setp.lt.f32 	%p12, %f12, 0f3F000000;
	mov.f32 	%f61, %f57;
	@%p12 bra 	$L__BB2_15;
	setp.geu.f32 	%p13, %f12, 0f3F2AAAAB;
	mov.f32 	%f61, %f7;
	@%p13 bra 	$L__BB2_15;
	sub.f32 	%f41, %f57, %f7;
	mov.f32 	%f42, 0f3F2AAAAB;
	sub.f32 	%f43, %f42, %f12;
	mul.f32 	%f44, %f43, %f41;
	fma.rn.f32 	%f61, %f44, 0f40C00000, %f7;
$L__BB2_15:
	add.f32 	%f47, %f1, 0fBEAAAAAB;
	setp.lt.f32 	%p14, %f47, 0f00000000;
	add.f32 	%f48, %f47, 0f3F800000;
	selp.f32 	%f49, %f48, %f47, %p14;
	setp.gt.f32 	%p15, %f49, 0f3F800000;
	add.f32 	%f50, %f49, 0fBF800000;
	selp.f32 	%f16, %f50, %f49, %p15;
	setp.geu.f32 	%p16, %f16, 0f3E2AAAAB;
	@%p16 bra 	$L__BB2_17;
	sub.f32 	%f55, %f57, %f7;
	mul.f32 	%f56, %f55, 0f40C00000;
	fma.rn.f32 	%f62, %f16, %f56, %f7;
	bra.uni 	$L__BB2_20;
$L__BB2_17:
	setp.lt.f32 	%p17, %f16, 0f3F000000;
	mov.f32 	%f62, %f57;
	@%p17 bra 	$L__BB2_20;
	setp.geu.f32 	%p18, %f16, 0f3F2AAAAB;
	mov.f32 	%f62, %f7;
	@%p18 bra 	$L__BB2_20;
	sub.f32 	%f51, %f57, %f7;
	mov.f32 	%f52, 0f3F2AAAAB;
	sub.f32 	%f53, %f52, %f16;
	mul.f32 	%f54, %f53, %f51;
	fma.rn.f32 	%f62, %f54, 0f40C00000, %f7;
$L__BB2_20:
	mul.f32 	%f22, %f60, 0f437F0000;
	setp.lt.f32 	%p19, %f22, 0f00000000;
	mov.b16 	%rs16, 0;
	@%p19 bra 	$L__BB2_23;
	setp.gt.f32 	%p20, %f22, 0f437F0000;
	mov.b16 	%rs16, 255;
	@%p20 bra 	$L__BB2_23;
	cvt.rni.s64.f32 	%rd8, %f22;
	cvt.u16.u64 	%rs16, %rd8;
$L__BB2_23:
	mul.f32 	%f23, %f61, 0f437F0000;
	setp.lt.f32 	%p21, %f23, 0f00000000;
	mov.b16 	%rs17, 0;
	@%p21 bra 	$L__BB2_26;
	setp.gt.f32 	%p22, %f23, 0f437F0000;
	mov.b16 	%rs17, 255;
	@%p22 bra 	$L__BB2_26;
	cvt.rni.s64.f32 	%rd9, %f23;
	cvt.u16.u64 	%rs17, %rd9;
$L__BB2_26:
	mul.f32 	%f24, %f62, 0f437F0000;
	setp.lt.f32 	%p23, %f24, 0f00000000;
	mov.b16 	%rs18, 0;
	@%p23 bra 	$L__BB2_29;
	setp.gt.f32 	%p24, %f24, 0f437F0000;
	mov.b16 	%rs18, 255;
	@%p24 bra 	$L__BB2_29;
	cvt.rni.s64.f32 	%rd10, %f24;
	cvt.u16.u64 	%rs18, %rd10;
$L__BB2_29:
	cvt.s64.s32 	%rd11, %r3;
	add.s64 	%rd12, %rd11, %rd1;
	cvta.to.global.u64 	%rd13, %rd3;
	add.s64 	%rd14, %rd13, %rd12;
	st.global.u8 	[%rd14], %rs16;
	st.global.u8 	[%rd14+1], %rs17;
	st.global.u8 	[%rd14+2], %rs18;
$L__BB2_30:
	ret;

}
	// .globl	_Z21hls_to_rgb_ac4_kernelPKhiPhiii
.visible .entry _Z21hls_to_rgb_ac4_kernelPKhiPhiii(
	.param .u64 .ptr .align 1 _Z21hls_to_rgb_ac4_kernelPKhiPhiii_param_0,
	.param .u32 _Z21hls_to_rgb_ac4_kernelPKhiPhiii_param_1,
	.param .u64 .ptr .align 1 _Z21hls_to_rgb_ac4_kernelPKhiPhiii_param_2,
	.param .u32 _Z21hls_to_rgb_ac4_kernelPKhiPhiii_param_3,
	.param .u32 _Z21hls_to_rgb_ac4_kernelPKhiPhiii_param_4,
	.param .u32 _Z21hls_to_rgb_ac4_kernelPKhiPhiii_param_5
)
{
	.reg .pred 	%p<25>;
	.reg .b16 	%rs<20>;
	.reg .b32 	%r<18>;
	.reg .b32 	%f<63>;
	.reg .b64 	%rd<15>;

	ld.param.u64 	%rd2, [_Z21hls_to_rgb_ac4_kernelPKhiPhiii_param_0];
	ld.param.u32 	%r4, [_Z21hls_to_rgb_ac4_kernelPKhiPhiii_param_1];
	ld.param.u64 	%rd3, [_Z21hls_to_rgb_ac4_kernelPKhiPhiii_param_2];
	ld.param.u32 	%r5, [_Z21hls_to_rgb_ac4_kernelPKhiPhiii_param_3];
	ld.param.u32 	%r6, [_Z21hls_to_rgb_ac4_kernelPKhiPhiii_param_4];
	ld.param.u32 	%r7, [_Z21hls_to_rgb_ac4_kernelPKhiPhiii_param_5];
	mov.u32 	%r9, %ctaid.x;
	mov.u32 	%r10, %ntid.x;
	mov.u32 	%r11, %tid.x;
	mad.lo.s32 	%r1, %r9, %r10, %r11;
	mov.u32 	%r12, %ctaid.y;
	mov.u32 	%r13, %ntid.y;
	mov.u32 	%r14, %tid.y;
	mad.lo.s32 	%r15, %r12, %r13, %r14;
	setp.ge.s32 	%p1, %r1, %r6;
	setp.ge.s32 	%p2, %r15, %r7;
	or.pred  	%p3, %p1, %p2;
	@%p3 bra 	$L__BB3_30;
	cvta.to.global.u64 	%rd4, %rd2;
	mul.lo.s32 	%r16, %r4, %r15;
	cvt.s64.s32 	%rd5, %r16;
	mul.lo.s32 	%r3, %r5, %r15;
	shl.b32 	%r17, %r1, 2;
	cvt.s64.s32 	%rd1, %r17;
	add.s64 	%rd6, %rd5, %rd1;
	add.s64 	%rd7, %rd4, %rd6;
	ld.global.u8 	%rs7, [%rd7];
	ld.global.u8 	%rs8, [%rd7+1];
	ld.global.u8 	%rs9, [%rd7+2];
	cvt.rn.f32.u16 	%f25, %rs7;
	div.rn.f32 	%f1, %f25, 0f437F0000;
	cvt.rn.f32.u16 	%f26, %rs8;
	div.rn.f32 	%f60, %f26, 0f437F0000;
	cvt.rn.f32.u16 	%f27, %rs9;
	div.rn.f32 	%f3, %f27, 0f437F0000;
	setp.le.f32 	%p4, %f3, 0f00000000;
	mov.f32 	%f61, %f60;
	mov.f32 	%f62, %f60;
	@%p4 bra 	$L__BB3_20;
	setp.geu.f32 	%p5, %f60, 0f3F000000;
	@%p5 bra 	$L__BB3_4;
	add.f32 	%f30, %f3, 0f3F800000;
	mul.f32 	%f57, %f60, %f30;
	bra.uni 	$L__BB3_5;
$L__BB3_4:
	add.f32 	%f28, %f60, %f3;
	mul.f32 	%f29, %f60, %f3;
	sub.f32 	%f57, %f28, %f29;
$L__BB3_5:
	add.f32 	%f31, %f60, %f60;
	sub.f32 	%f7, %f31, %f57;
	add.f32 	%f32, %f1, 0f3EAAAAAB;
	setp.gt.f32 	%p6, %f32, 0f3F800000;
	add.f32 	%f33, %f32, 0fBF800000;
	selp.f32 	%f8, %f33, %f32, %p6;
	setp.geu.f32 	%p7, %f8, 0f3E2AAAAB;
	@%p7 bra 	$L__BB3_7;
	sub.f32 	%f38, %f57, %f7;
	mul.f32 	%f39, %f38, 0f40C00000;
	fma.rn.f32 	%f60, %f8, %f39, %f7;
	bra.uni 	$L__BB3_10;
$L__BB3_7:
	setp.lt.f32 	%p8, %f8, 0f3F000000;
	mov.f32 	%f60, %f57;
	@%p8 bra 	$L__BB3_10;
	setp.geu.f32 	%p9, %f8, 0f3F2AAAAB;
	mov.f32 	%f60, %f7;
	@%p9 bra 	$L__BB3_10;
	sub.f32 	%f34, %f57, %f7;
	mov.f32 	%f35, 0f3F2AAAAB;
	sub.f32 	%f36, %f35, %f8;
	mul.f32 	%f37, %f36, %f34;
	fma.rn.f32 	%f60, %f37, 0f40C00000, %f7;
$L__BB3_10:
	setp.gt.f32 	%p10, %f1, 0f3F800000;
	add.f32 	%f40, %f1, 0fBF800000;
	selp.f32 	%f12, %f40, %f1, %p10;
	setp.geu.f32 	%p11, %f12, 0f3E2AAAAB;
	@%p11 bra 	$L__BB3_12;
	sub.f32 	%f45, %f57, %f7;
	mul.f32 	%f46, %f45, 0f40C00000;
	fma.rn.f32 	%f61, %f12, %f46, %f7;
	bra.uni 	$L__BB3_15;
$L__BB3_12:
	setp.lt.f32 	%p12, %f12, 0f3F000000;
	mov.f32 	%f61, %f57;
	@%p12 bra 	$L__BB3_15;
	setp.geu.f32 	%p13, %f12, 0f3F2AAAAB;
	mov.f32 	%f61, %f7;
	@%p13 bra 	$L__BB3_15;
	sub.f32 	%f41, %f57, %f7;
	mov.f32 	%f42, 0f3F2AAAAB;
	sub.f32 	%f43, %f42, %f12;
	mul.f32 	%f44, %f43, %f41;
	fma.rn.f32 	%f61, %f44, 0f40C00000, %f7;
$L__BB3_15:
	add.f32 	%f47, %f1, 0fBEAAAAAB;
	setp.lt.f32 	%p14, %f47, 0f00000000;
	add.f32 	%f48, %f47, 0f3F800000;
	selp.f32 	%f49, %f48, %f47, %p14;
	setp.gt.f32 	%p15, %f49, 0f3F800000;
	add.f32 	%f50, %f49, 0fBF800000;
	selp.f32 	%f16, %f50, %f49, %p15;
	setp.geu.f32 	%p16, %f16, 0f3E2AAAAB;
	@%p16 bra 	$L__BB3_17;
	sub.f32 	%f55, %f57, %f7;
	mul.f32 	%f56, %f55, 0f40C00000;
	fma.rn.f32 	%f62, %f16, %f56, %f7;
	bra.uni 	$L__BB3_20;
$L__BB3_17:
	setp.lt.f32 	%p17, %f16, 0f3F000000;
	mov.f32 	%f62, %f57;
	@%p17 bra 	$L__BB3_20;
	setp.geu.f32 	%p18, %f16, 0f3F2AAAAB;
	mov.f32 	%f62, %f7;
	@%p18 bra 	$L__BB3_20;
	sub.f32 	%f51, %f57, %f7;
	mov.f32 	%f52, 0f3F2AAAAB;
	sub.f32 	%f53, %f52, %f16;
	mul.f32 	%f54, %f53, %f51;
	fma.rn.f32 	%f62, %f54, 0f40C00000, %f7;
$L__BB3_20:
	mul.f32 	%f22, %f60, 0f437F0000;
	setp.lt.f32 	%p19, %f22, 0f00000000;
	mov.b16 	%rs17, 0;
	@%p19 bra 	$L__BB3_23;
	setp.gt.f32 	%p20, %f22, 0f437F0000;
	mov.b16 	%rs17, 255;
	@%p20 bra 	$L__BB3_23;
	cvt.rni.s64.f32 	%rd8, %f22;
	cvt.u16.u64 	%rs17, %rd8;
$L__BB3_23:
	mul.f32 	%f23, %f61, 0f437F0000;
	setp.lt.f32 	%p21, %f23, 0f00000000;
	mov.b16 	%rs18, 0;
	@%p21 bra 	$L__BB3_26;
	setp.gt.f32 	%p22, %f23, 0f437F0000;
	mov.b16 	%rs18, 255;
	@%p22 bra 	$L__BB3_26;
	cvt.rni.s64.f32 	%rd9, %f23;
	cvt.u16.u64 	%rs18, %rd9;
$L__BB3_26:
	mul.f32 	%f24, %f62, 0f437F0000;
	setp.lt.f32 	%p23, %f24, 0f00000000;
	mov.b16 	%rs19, 0;
	@%p23 bra 	$L__BB3_29;
	setp.gt.f32 	%p24, %f24, 0f437F0000;
	mov.b16 	%rs19, 255;
	@%p24 bra 	$L__BB3_29;
	cvt.rni.s64.f32 	%rd10, %f24;
	cvt.u16.u64 	%rs19, %rd10;
$L__BB3_29:
	cvt.s64.s32 	%rd11, %r3;
	add.s64 	%rd12, %rd11, %rd1;
	cvta.to.global.u64 	%rd13, %rd3;
	add.s64 	%rd14, %rd13, %rd12;
	st.global.u8 	[%rd14], %rs17;
	st.global.u8 	[%rd14+1], %rs18;
	st.global.u8 	[%rd14+2], %rs19;
	mov.b16 	%rs16, 0;
	st.global.u8 	[%rd14+3], %rs16;
$L__BB3_30:
	ret;

}
	// .globl	_Z22bgr_to_hls_c3p3_kernelPKhiPhS1_S1_iii
.visible .entry _Z22bgr_to_hls_c3p3_kernelPKhiPhS1_S1_iii(
	.param .u64 .ptr .align 1 _Z22bgr_to_hls_c3p3_kernelPKhiPhS1_S1_iii_param_0,
	.param .u32 _Z22bgr_to_hls_c3p3_kernelPKhiPhS1_S1_iii_param_1,
	.param .u64 .ptr .align 1 _Z22bgr_to_hls_c3p3_kernelPKhiPhS1_S1_iii_param_2,
	.param .u64 .ptr .align 1 _Z22bgr_to_hls_c3p3_kernelPKhiPhS1_S1_iii_param_3,
	.param .u64 .ptr .align 1 _Z22bgr_to_hls_c3p3_kernelPKhiPhS1_S1_iii_param_4,
	.param .u32 _Z22bgr_to_hls_c3p3_kernelPKhiPhS1_S1_iii_param_5,
	.param .u32 _Z22bgr_to_hls_c3p3_kernelPKhiPhS1_S1_iii_param_6,
	.param .u32 _Z22bgr_to_hls_c3p3_kernelPKhiPhS1_S1_iii_param_7
)
{
	.reg .pred 	%p<15>;
	.reg .b16 	%rs<19>;
	.reg .b32 	%r<18>;
	.reg .b32 	%f<40>;
	.reg .b64 	%rd<22>;

	ld.param.u64 	%rd1, [_Z22bgr_to_hls_c3p3_kernelPKhiPhS1_S1_iii_param_0];
	ld.param.u32 	%r4, [_Z22bgr_to_hls_c3p3_kernelPKhiPhS1_S1_iii_param_1];
	ld.param.u64 	%rd2, [_Z22bgr_to_hls_c3p3_kernelPKhiPhS1_S1_iii_param_2];
	ld.param.u64 	%rd3, [_Z22bgr_to_hls_c3p3_kernelPKhiPhS1_S1_iii_param_3];
	ld.param.u64 	%rd4, [_Z22bgr_to_hls_c3p3_kernelPKhiPhS1_S1_iii_param_4];
	ld.param.u32 	%r5, [_Z22bgr_to_hls_c3p3_kernelPKhiPhS1_S1_iii_param_5];
	ld.param.u32 	%r6, [_Z22bgr_to_hls_c3p3_kernelPKhiPhS1_S1_iii_param_6];
	ld.param.u32 	%r7, [_Z22bgr_to_hls_c3p3_kernelPKhiPhS1_S1_iii_param_7];
	mov.u32 	%r9, %ctaid.x;
	mov.u32 	%r10, %ntid.x;
	mov.u32 	%r11, %tid.x;
	mad.lo.s32 	%r1, %r9, %r10, %r11;
	mov.u32 	%r12, %ctaid.y;
	mov.u32 	%r13, %ntid.y;
	mov.u32 	%r14, %tid.y;
	mad.lo.s32 	%r15, %r12, %r13, %r14;
	setp.ge.s32 	%p1, %r1, %r6;
	setp.ge.s32 	%p2, %r15, %r7;
	or.pred  	%p3, %p1, %p2;
	@%p3 bra 	$L__BB4_18;
	cvta.to.global.u64 	%rd5, %rd1;
	mul.lo.s32 	%r16, %r4, %r15;
	cvt.s64.s32 	%rd6, %r16;
	mul.lo.s32 	%r3, %r5, %r15;
	mul.lo.s32 	%r17, %r1, 3;
	cvt.s64.s32 	%rd7, %r17;
	add.s64 	%rd8, %rd6, %rd7;
	add.s64 	%rd9, %rd5, %rd8;
	ld.global.u8 	%rs7, [%rd9];
	ld.global.u8 	%rs8, [%rd9+1];
	ld.global.u8 	%rs9, [%rd9+2];
	cvt.rn.f32.u16 	%f20, %rs9;
	div.rn.f32 	%f1, %f20, 0f437F0000;
	cvt.rn.f32.u16 	%f21, %rs8;
	div.rn.f32 	%f2, %f21, 0f437F0000;
	cvt.rn.f32.u16 	%f22, %rs7;
	div.rn.f32 	%f3, %f22, 0f437F0000;
	max.f32 	%f23, %f2, %f3;
	max.f32 	%f4, %f1, %f23;
	min.f32 	%f24, %f2, %f3;
	min.f32 	%f5, %f1, %f24;
	add.f32 	%f6, %f4, %f5;
	mul.f32 	%f7, %f6, 0f3F000000;
	sub.f32 	%f8, %f4, %f5;
	setp.leu.f32 	%p4, %f8, 0f00000000;
	mov.f32 	%f38, 0f00000000;
	mov.f32 	%f39, %f38;
	@%p4 bra 	$L__BB4_8;
	setp.lt.f32 	%p5, %f7, 0f3F000000;
	mov.f32 	%f25, 0f40000000;
	sub.f32 	%f26, %f25, %f4;
	sub.f32 	%f27, %f26, %f5;
	selp.f32 	%f9, %f6, %f27, %p5;
	setp.neu.f32 	%p6, %f4, %f1;
	@%p6 bra 	$L__BB4_4;
	sub.f32 	%f32, %f2, %f3;
	div.rn.f32 	%f33, %f32, %f8;
	setp.lt.f32 	%p8, %f2, %f3;
	add.f32 	%f34, %f33, 0f40C00000;
	selp.f32 	%f37, %f34, %f33, %p8;
	bra.uni 	$L__BB4_7;
$L__BB4_4:
	setp.neu.f32 	%p7, %f4, %f2;
	@%p7 bra 	$L__BB4_6;
	sub.f32 	%f30, %f3, %f1;
	div.rn.f32 	%f31, %f30, %f8;
	add.f32 	%f37, %f31, 0f40000000;
	bra.uni 	$L__BB4_7;
$L__BB4_6:
	sub.f32 	%f28, %f1, %f2;
	div.rn.f32 	%f29, %f28, %f8;
	add.f32 	%f37, %f29, 0f40800000;
$L__BB4_7:
	div.rn.f32 	%f35, %f37, 0f40C00000;
	mul.f32 	%f38, %f35, 0f437F0000;
	div.rn.f32 	%f36, %f8, %f9;
	mul.f32 	%f39, %f36, 0f437F0000;
$L__BB4_8:
	setp.lt.f32 	%p9, %f38, 0f00000000;
	mov.b16 	%rs16, 0;
	@%p9 bra 	$L__BB4_11;
	setp.gt.f32 	%p10, %f38, 0f437F0000;
	mov.b16 	%rs16, 255;
	@%p10 bra 	$L__BB4_11;
	cvt.rni.s64.f32 	%rd10, %f38;
	cvt.u16.u64 	%rs16, %rd10;
$L__BB4_11:
	mul.f32 	%f18, %f7, 0f437F0000;
	setp.lt.f32 	%p11, %f18, 0f00000000;
	mov.b16 	%rs17, 0;
	@%p11 bra 	$L__BB4_14;
	setp.gt.f32 	%p12, %f18, 0f437F0000;
	mov.b16 	%rs17, 255;
	@%p12 bra 	$L__BB4_14;
	cvt.rni.s64.f32 	%rd11, %f18;
	cvt.u16.u64 	%rs17, %rd11;
$L__BB4_14:
	setp.lt.f32 	%p13, %f39, 0f00000000;
	mov.b16 	%rs18, 0;
	@%p13 bra 	$L__BB4_17;
	setp.gt.f32 	%p14, %f39, 0f437F0000;
	mov.b16 	%rs18, 255;
	@%p14 bra 	$L__BB4_17;
	cvt.rni.s64.f32 	%rd12, %f39;
	cvt.u16.u64 	%rs18, %rd12;
$L__BB4_17:
	cvt.s64.s32 	%rd13, %r1;
	cvt.s64.s32 	%rd14, %r3;
	add.s64 	%rd15, %rd14, %rd13;
	cvta.to.global.u64 	%rd16, %rd2;
	add.s64 	%rd17, %rd16, %rd15;
	st.global.u8 	[%rd17], %rs16;
	cvta.to.global.u64 	%rd18, %rd3;
	add.s64 	%rd19, %rd18, %rd15;
	st.global.u8 	[%rd19], %rs17;
	cvta.to.global.u64 	%rd20, %rd4;
	add.s64 	%rd21, %rd20, %rd15;
	st.global.u8 	[%rd21], %rs18;
$L__BB4_18:
	ret;

}
	// .globl	_Z22bgr_to_hls_p3c3_kernelPKhS0_S0_iPhiii
.visible .entry _Z22bgr_to_hls_p3c3_kernelPKhS0_S0_iPhiii(
	.param .u64 .ptr .align 1 _Z22bgr_to_hls_p3c3_kernelPKhS0_S0_iPhiii_param_0,
	.param .u64 .ptr .align 1 _Z22bgr_to_hls_p3c3_kernelPKhS0_S0_iPhiii_param_1,
	.param .u64 .ptr .align 1 _Z22bgr_to_hls_p3c3_kernelPKhS0_S0_iPhiii_param_2,
	.param .u32 _Z22bgr_to_hls_p3c3_kernelPKhS0_S0_iPhiii_param_3,
	.param .u64 .ptr .align 1 _Z22bgr_to_hls_p3c3_kernelPKhS0_S0_iPhiii_param_4,
	.param .u32 _Z22bgr_to_hls_p3c3_kernelPKhS0_S0_iPhiii_param_5,
	.param .u32 _Z22bgr_to_hls_p3c3_kernelPKhS0_S0_iPhiii_param_6,
	.param .u32 _Z22bgr_to_hls_p3c3_kernelPKhS0_S0_iPhiii_param_7
)
{
	.reg .pred 	%p<15>;
	.reg .b16 	%rs<19>;
	.reg .b32 	%r<18>;
	.reg .b32 	%f<40>;
	.reg .b64 	%rd<22>;

	ld.param.u64 	%rd1, [_Z22bgr_to_hls_p3c3_kernelPKhS0_S0_iPhiii_param_0];
	ld.param.u64 	%rd2, [_Z22bgr_to_hls_p3c3_kernelPKhS0_S0_iPhiii_param_1];
	ld.param.u64 	%rd3, [_Z22bgr_to_hls_p3c3_kernelPKhS0_S0_iPhiii_param_2];
	ld.param.u32 	%r4, [_Z22bgr_to_hls_p3c3_kernelPKhS0_S0_iPhiii_param_3];
	ld.param.u64 	%rd4, [_Z22bgr_to_hls_p3c3_kernelPKhS0_S0_iPhiii_param_4];
	ld.param.u32 	%r5, [_Z22bgr_to_hls_p3c3_kernelPKhS0_S0_iPhiii_param_5];
	ld.param.u32 	%r6, [_Z22bgr_to_hls_p3c3_kernelPKhS0_S0_iPhiii_param_6];
	ld.param.u32 	%r7, [_Z22bgr_to_hls_p3c3_kernelPKhS0_S0_iPhiii_param_7];
	mov.u32 	%r9, %ctaid.x;
	mov.u32 	%r10, %ntid.x;
	mov.u32 	%r11, %tid.x;
	mad.lo.s32 	%r1, %r9, %r10, %r11;
	mov.u32 	%r12, %ctaid.y;
	mov.u32 	%r13, %ntid.y;
	mov.u32 	%r14, %tid.y;
	mad.lo.s32 	%r15, %r12, %r13, %r14;
	setp.ge.s32 	%p1, %r1, %r6;
	setp.ge.s32 	%p2, %r15, %r7;
	or.pred  	%p3, %p1, %p2;
	@%p3 bra 	$L__BB5_18;
	cvta.to.global.u64 	%rd5, %rd3;
	cvta.to.global.u64 	%rd6, %rd2;
	cvta.to.global.u64 	%rd7, %rd1;
	mul.lo.s32 	%r16, %r4, %r15;
	cvt.s64.s32 	%rd8, %r16;
	mul.lo.s32 	%r3, %r5, %r15;
	cvt.s64.s32 	%rd9, %r1;
	add.s64 	%rd10, %rd8, %rd9;
	add.s64 	%rd11, %rd5, %rd10;
	ld.global.u8 	%rs7, [%rd11];
	add.s64 	%rd12, %rd6, %rd10;
	ld.global.u8 	%rs8, [%rd12];
	add.s64 	%rd13, %rd7, %rd10;
	ld.global.u8 	%rs9, [%rd13];
	cvt.rn.f32.u16 	%f20, %rs7;
	div.rn.f32 	%f1, %f20, 0f437F0000;
	cvt.rn.f32.u16 	%f21, %rs8;
	div.rn.f32 	%f2, %f21, 0f437F0000;
	cvt.rn.f32.u16 	%f22, %rs9;
	div.rn.f32 	%f3, %f22, 0f437F0000;
	max.f32 	%f23, %f2, %f3;
	max.f32 	%f4, %f1, %f23;
	min.f32 	%f24, %f2, %f3;
	min.f32 	%f5, %f1, %f24;
	add.f32 	%f6, %f4, %f5;
	mul.f32 	%f7, %f6, 0f3F000000;
	sub.f32 	%f8, %f4, %f5;
	setp.leu.f32 	%p4, %f8, 0f00000000;
	mov.f32 	%f38, 0f00000000;
	mov.f32 	%f39, %f38;
	@%p4 bra 	$L__BB5_8;
	setp.lt.f32 	%p5, %f7, 0f3F000000;
	mov.f32 	%f25, 0f40000000;
	sub.f32 	%f26, %f25, %f4;
	sub.f32 	%f27, %f26, %f5;
	selp.f32 	%f9, %f6, %f27, %p5;
	setp.neu.f32 	%p6, %f4, %f1;
	@%p6 bra 	$L__BB5_4;
	sub.f32 	%f32, %f2, %f3;
	div.rn.f32 	%f33, %f32, %f8;
	setp.lt.f32 	%p8, %f2, %f3;
	add.f32 	%f34, %f33, 0f40C00000;
	selp.f32 	%f37, %f34, %f33, %p8;
	bra.uni 	$L__BB5_7;
$L__BB5_4:
	setp.neu.f32 	%p7, %f4, %f2;
	@%p7 bra 	$L__BB5_6;
	sub.f32 	%f30, %f3, %f1;
	div.rn.f32 	%f31, %f30, %f8;
	add.f32 	%f37, %f31, 0f40000000;
	bra.uni 	$L__BB5_7;
$L__BB5_6:
	sub.f32 	%f28, %f1, %f2;
	div.rn.f32 	%f29, %f28, %f8;
	add.f32 	%f37, %f29, 0f40800000;
$L__BB5_7:
	div.rn.f32 	%f35, %f37, 0f40C00000;
	mul.f32 	%f38, %f35, 0f437F0000;
	div.rn.f32 	%f36, %f8, %f9;
	mul.f32 	%f39, %f36, 0f437F0000;
$L__BB5_8:
	setp.lt.f32 	%p9, %f38, 0f00000000;
	mov.b16 	%rs16, 0;
	@%p9 bra 	$L__BB5_11;
	setp.gt.f32 	%p10, %f38, 0f437F0000;
	mov.b16 	%rs16, 255;
	@%p10 bra 	$L__BB5_11;
	cvt.rni.s64.f32 	%rd14, %f38;
	cvt.u16.u64 	%rs16, %rd14;
$L__BB5_11:
	mul.f32 	%f18, %f7, 0f437F0000;
	setp.lt.f32 	%p11, %f18, 0f00000000;
	mov.b16 	%rs17, 0;
	@%p11 bra 	$L__BB5_14;
	setp.gt.f32 	%p12, %f18, 0f437F0000;
	mov.b16 	%rs17, 255;
	@%p12 bra 	$L__BB5_14;
	cvt.rni.s64.f32 	%rd15, %f18;
	cvt.u16.u64 	%rs17, %rd15;
$L__BB5_14:
	setp.lt.f32 	%p13, %f39, 0f00000000;
	mov.b16 	%rs18, 0;
	@%p13 bra 	$L__BB5_17;
	setp.gt.f32 	%p14, %f39, 0f437F0000;
	mov.b16 	%rs18, 255;
	@%p14 bra 	$L__BB5_17;
	cvt.rni.s64.f32 	%rd16, %f39;
	cvt.u16.u64 	%rs18, %rd16;
$L__BB5_17:
	mul.lo.s32 	%r17, %r1, 3;
	cvt.s64.s32 	%rd17, %r17;
	cvt.s64.s32 	%rd18, %r3;
	add.s64 	%rd19, %rd18, %rd17;
	cvta.to.global.u64 	%rd20, %rd4;
	add.s64 	%rd21, %rd20, %rd19;
	st.global.u8 	[%rd21], %rs16;
	st.global.u8 	[%rd21+1], %rs17;
	st.global.u8 	[%rd21+2], %rs18;
$L__BB5_18:
	ret;

}
	// .globl	_Z20bgr_to_hls_p3_kernelPKhS0_S0_iPhS1_S1_iii
.visible .entry _Z20bgr_to_hls_p3_kernelPKhS0_S0_iPhS1_S1_iii(
	.param .u64 .ptr .align 1 _Z20bgr_to_hls_p3_kernelPKhS0_S0_iPhS1_S1_iii_param_0,
	.param .u64 .ptr .align 1 _Z20bgr_to_hls_p3_kernelPKhS0_S0_iPhS1_S1_iii_param_1,
	.param .u64 .ptr .align 1 _Z20bgr_to_hls_p3_kernelPKhS0_S0_iPhS1_S1_iii_param_2,
	.param .u32 _Z20bgr_to_hls_p3_kernelPKhS0_S0_iPhS1_S1_iii_param_3,
	.param .u64 .ptr .align 1 _Z20bgr_to_hls_p3_kernelPKhS0_S0_iPhS1_S1_iii_param_4,
	.param .u64 .ptr .align 1 _Z20bgr_to_hls_p3_kernelPKhS0_S0_iPhS1_S1_iii_param_5,
	.param .u64 .ptr .align 1 _Z20bgr_to_hls_p3_kernelPKhS0_S0_iPhS1_S1_iii_param_6,
	.param .u32 _Z20bgr_to_hls_p3_kernelPKhS0_S0_iPhS1_S1_iii_param_7,
	.param .u32 _Z20bgr_to_hls_p3_kernelPKhS0_S0_iPhS1_S1_iii_param_8,
	.param .u32 _Z20bgr_to_hls_p3_kernelPKhS0_S0_iPhS1_S1_iii_param_9
)
{
	.reg .pred 	%p<15>;
	.reg .b16 	%rs<19>;
	.reg .b32 	%r<17>;
	.reg .b32 	%f<40>;
	.reg .b64 	%rd<27>;

	ld.param.u64 	%rd2, [_Z20bgr_to_hls_p3_kernelPKhS0_S0_iPhS1_S1_iii_param_0];
	ld.param.u64 	%rd3, [_Z20bgr_to_hls_p3_kernelPKhS0_S0_iPhS1_S1_iii_param_1];
	ld.param.u64 	%rd4, [_Z20bgr_to_hls_p3_kernelPKhS0_S0_iPhS1_S1_iii_param_2];
	ld.param.u32 	%r4, [_Z20bgr_to_hls_p3_kernelPKhS0_S0_iPhS1_S1_iii_param_3];
	ld.param.u64 	%rd5, [_Z20bgr_to_hls_p3_kernelPKhS0_S0_iPhS1_S1_iii_param_4];
	ld.param.u64 	%rd6, [_Z20bgr_to_hls_p3_kernelPKhS0_S0_iPhS1_S1_iii_param_5];
	ld.param.u64 	%rd7, [_Z20bgr_to_hls_p3_kernelPKhS0_S0_iPhS1_S1_iii_param_6];
	ld.param.u32 	%r5, [_Z20bgr_to_hls_p3_kernelPKhS0_S0_iPhS1_S1_iii_param_7];
	ld.param.u32 	%r6, [_Z20bgr_to_hls_p3_kernelPKhS0_S0_iPhS1_S1_iii_param_8];
	ld.param.u32 	%r7, [_Z20bgr_to_hls_p3_kernelPKhS0_S0_iPhS1_S1_iii_param_9];
	mov.u32 	%r9, %ctaid.x;
	mov.u32 	%r10, %ntid.x;
	mov.u32 	%r11, %tid.x;
	mad.lo.s32 	%r1, %r9, %r10, %r11;
	mov.u32 	%r12, %ctaid.y;
	mov.u32 	%r13, %ntid.y;
	mov.u32 	%r14, %tid.y;
	mad.lo.s32 	%r15, %r12, %r13, %r14;
	setp.ge.s32 	%p1, %r1, %r6;
	setp.ge.s32 	%p2, %r15, %r7;
	or.pred  	%p3, %p1, %p2;
	@%p3 bra 	$L__BB6_18;
	cvta.to.global.u64 	%rd8, %rd4;
	cvta.to.global.u64 	%rd9, %rd3;
	cvta.to.global.u64 	%rd10, %rd2;
	mul.lo.s32 	%r16, %r4, %r15;
	cvt.s64.s32 	%rd11, %r16;
	mul.lo.s32 	%r3, %r5, %r15;
	cvt.s64.s32 	%rd1, %r1;
	add.s64 	%rd12, %rd11, %rd1;
	add.s64 	%rd13, %rd8, %rd12;
	ld.global.u8 	%rs7, [%rd13];
	add.s64 	%rd14, %rd9, %rd12;
	ld.global.u8 	%rs8, [%rd14];
	add.s64 	%rd15, %rd10, %rd12;
	ld.global.u8 	%rs9, [%rd15];
	cvt.rn.f32.u16 	%f20, %rs7;
	div.rn.f32 	%f1, %f20, 0f437F0000;
	cvt.rn.f32.u16 	%f21, %rs8;
	div.rn.f32 	%f2, %f21, 0f437F0000;
	cvt.rn.f32.u16 	%f22, %rs9;
	div.rn.f32 	%f3, %f22, 0f437F0000;
	max.f32 	%f23, %f2, %f3;
	max.f32 	%f4, %f1, %f23;
	min.f32 	%f24, %f2, %f3;
	min.f32 	%f5, %f1, %f24;
	add.f32 	%f6, %f4, %f5;
	mul.f32 	%f7, %f6, 0f3F000000;
	sub.f32 	%f8, %f4, %f5;
	setp.leu.f32 	%p4, %f8, 0f00000000;
	mov.f32 	%f38, 0f00000000;
	mov.f32 	%f39, %f38;
	@%p4 bra 	$L__BB6_8;
	setp.lt.f32 	%p5, %f7, 0f3F000000;
	mov.f32 	%f25, 0f40000000;
	sub.f32 	%f26, %f25, %f4;
	sub.f32 	%f27, %f26, %f5;
	selp.f32 	%f9, %f6, %f27, %p5;
	setp.neu.f32 	%p6, %f4, %f1;
	@%p6 bra 	$L__BB6_4;
	sub.f32 	%f32, %f2, %f3;
	div.rn.f32 	%f33, %f32, %f8;
	setp.lt.f32 	%p8, %f2, %f3;
	add.f32 	%f34, %f33, 0f40C00000;
	selp.f32 	%f37, %f34, %f33, %p8;
	bra.uni 	$L__BB6_7;
$L__BB6_4:
	setp.neu.f32 	%p7, %f4, %f2;
	@%p7 bra 	$L__BB6_6;
	sub.f32 	%f30, %f3, %f1;
	div.rn.f32 	%f31, %f30, %f8;
	add.f32 	%f37, %f31, 0f40000000;
	bra.uni 	$L__BB6_7;
$L__BB6_6:
	sub.f32 	%f28, %f1, %f2;
	div.rn.f32 	%f29, %f28, %f8;
	add.f32 	%f37, %f29, 0f40800000;
$L__BB6_7:
	div.rn.f32 	%f35, %f37, 0f40C00000;
	mul.f32 	%f38, %f35, 0f437F0000;
	div.rn.f32 	%f36, %f8, %f9;
	mul.f32 	%f39, %f36, 0f437F0000;
$L__BB6_8:
	setp.lt.f32 	%p9, %f38, 0f00000000;
	mov.b16 	%rs16, 0;
	@%p9 bra 	$L__BB6_11;
	setp.gt.f32 	%p10, %f38, 0f437F0000;
	mov.b16 	%rs16, 255;
	@%p10 bra 	$L__BB6_11;
	cvt.rni.s64.f32 	%rd16, %f38;
	cvt.u16.u64 	%rs16, %rd16;
$L__BB6_11:
	mul.f32 	%f18, %f7, 0f437F0000;
	setp.lt.f32 	%p11, %f18, 0f00000000;
	mov.b16 	%rs17, 0;
	@%p11 bra 	$L__BB6_14;
	setp.gt.f32 	%p12, %f18, 0f437F0000;
	mov.b16 	%rs17, 255;
	@%p12 bra 	$L__BB6_14;
	cvt.rni.s64.f32 	%rd17, %f18;
	cvt.u16.u64 	%rs17, %rd17;
$L__BB6_14:
	setp.lt.f32 	%p13, %f39, 0f00000000;
	mov.b16 	%rs18, 0;
	@%p13 bra 	$L__BB6_17;
	setp.gt.f32 	%p14, %f39, 0f437F0000;
	mov.b16 	%rs18, 255;
	@%p14 bra 	$L__BB6_17;
	cvt.rni.s64.f32 	%rd18, %f39;
	cvt.u16.u64 	%rs18, %rd18;
$L__BB6_17:
	cvt.s64.s32 	%rd19, %r3;
	add.s64 	%rd20, %rd19, %rd1;
	cvta.to.global.u64 	%rd21, %rd5;
	add.s64 	%rd22, %rd21, %rd20;
	st.global.u8 	[%rd22], %rs16;
	cvta.to.global.u64 	%rd23, %rd6;
	add.s64 	%rd24, %rd23, %rd20;
	st.global.u8 	[%rd24], %rs17;
	cvta.to.global.u64 	%rd25, %rd7;
	add.s64 	%rd26, %rd25, %rd20;
	st.global.u8 	[%rd26], %rs18;
$L__BB6_18:
	ret;

}
	// .globl	_Z21bgr_to_hls_ac4_kernelPKhiPhiii
.visible .entry _Z21bgr_to_hls_ac4_kernelPKhiPhiii(
	.param .u64 .ptr .align 1 _Z21bgr_to_hls_ac4_kernelPKhiPhiii_param_0,
	.param .u32 _Z21bgr_to_hls_ac4_kernelPKhiPhiii_param_1,
	.param .u64 .ptr .align 1 _Z21bgr_to_hls_ac4_kernelPKhiPhiii_param_2,
	.param .u32 _Z21bgr_to_hls_ac4_kernelPKhiPhiii_param_3,
	.param .u32 _Z21bgr_to_hls_ac4_kernelPKhiPhiii_param_4,
	.param .u32 _Z21bgr_to_hls_ac4_kernelPKhiPhiii_param_5
)
{
	.reg .pred 	%p<15>;
	.reg .b16 	%rs<20>;
	.reg .b32 	%r<18>;
	.reg .b32 	%f<40>;
	.reg .b64 	%rd<15>;

	ld.param.u64 	%rd2, [_Z21bgr_to_hls_ac4_kernelPKhiPhiii_param_0];
	ld.param.u32 	%r4, [_Z21bgr_to_hls_ac4_kernelPKhiPhiii_param_1];
	ld.param.u64 	%rd3, [_Z21bgr_to_hls_ac4_kernelPKhiPhiii_param_2];
	ld.param.u32 	%r5, [_Z21bgr_to_hls_ac4_kernelPKhiPhiii_param_3];
	ld.param.u32 	%r6, [_Z21bgr_to_hls_ac4_kernelPKhiPhiii_param_4];
	ld.param.u32 	%r7, [_Z21bgr_to_hls_ac4_kernelPKhiPhiii_param_5];
	mov.u32 	%r9, %ctaid.x;
	mov.u32 	%r10, %ntid.x;
	mov.u32 	%r11, %tid.x;
	mad.lo.s32 	%r1, %r9, %r10, %r11;
	mov.u32 	%r12, %ctaid.y;
	mov.u32 	%r13, %ntid.y;
	mov.u32 	%r14, %tid.y;
	mad.lo.s32 	%r15, %r12, %r13, %r14;
	setp.ge.s32 	%p1, %r1, %r6;
	setp.ge.s32 	%p2, %r15, %r7;
	or.pred  	%p3, %p1, %p2;
	@%p3 bra 	$L__BB7_18;
	cvta.to.global.u64 	%rd4, %rd2;
	mul.lo.s32 	%r16, %r4, %r15;
	cvt.s64.s32 	%rd5, %r16;
	mul.lo.s32 	%r3, %r5, %r15;
	shl.b32 	%r17, %r1, 2;
	cvt.s64.s32 	%rd1, %r17;
	add.s64 	%rd6, %rd5, %rd1;
	add.s64 	%rd7, %rd4, %rd6;
	ld.global.u8 	%rs7, [%rd7];
	ld.global.u8 	%rs8, [%rd7+1];
	ld.global.u8 	%rs9, [%rd7+2];
	cvt.rn.f32.u16 	%f20, %rs9;
	div.rn.f32 	%f1, %f20, 0f437F0000;
	cvt.rn.f32.u16 	%f21, %rs8;
	div.rn.f32 	%f2, %f21, 0f437F0000;
	cvt.rn.f32.u16 	%f22, %rs7;
	div.rn.f32 	%f3, %f22, 0f437F0000;
	max.f32 	%f23, %f2, %f3;
	max.f32 	%f4, %f1, %f23;
	min.f32 	%f24, %f2, %f3;
	min.f32 	%f5, %f1, %f24;
	add.f32 	%f6, %f4, %f5;
	mul.f32 	%f7, %f6, 0f3F000000;
	sub.f32 	%f8, %f4, %f5;
	setp.leu.f32 	%p4, %f8, 0f00000000;
	mov.f32 	%f38, 0f00000000;
	mov.f32 	%f39, %f38;
	@%p4 bra 	$L__BB7_8;
	setp.lt.f32 	%p5, %f7, 0f3F000000;
	mov.f32 	%f25, 0f40000000;
	sub.f32 	%f26, %f25, %f4;
	sub.f32 	%f27, %f26, %f5;
	selp.f32 	%f9, %f6, %f27, %p5;
	setp.neu.f32 	%p6, %f4, %f1;
	@%p6 bra 	$L__BB7_4;
	sub.f32 	%f32, %f2, %f3;
	div.rn.f32 	%f33, %f32, %f8;
	setp.lt.f32 	%p8, %f2, %f3;
	add.f32 	%f34, %f33, 0f40C00000;
	selp.f32 	%f37, %f34, %f33, %p8;
	bra.uni 	$L__BB7_7;
$L__BB7_4:
	setp.neu.f32 	%p7, %f4, %f2;
	@%p7 bra 	$L__BB7_6;
	sub.f32 	%f30, %f3, %f1;
	div.rn.f32 	%f31, %f30, %f8;
	add.f32 	%f37, %f31, 0f40000000;
	bra.uni 	$L__BB7_7;
$L__BB7_6:
	sub.f32 	%f28, %f1, %f2;
	div.rn.f32 	%f29, %f28, %f8;
	add.f32 	%f37, %f29, 0f40800000;
$L__BB7_7:
	div.rn.f32 	%f35, %f37, 0f40C00000;
	mul.f32 	%f38, %f35, 0f437F0000;
	div.rn.f32 	%f36, %f8, %f9;
	mul.f32 	%f39, %f36, 0f437F0000;
$L__BB7_8:
	setp.lt.f32 	%p9, %f38, 0f00000000;
	mov.b16 	%rs17, 0;
	@%p9 bra 	$L__BB7_11;
	setp.gt.f32 	%p10, %f38, 0f437F0000;
	mov.b16 	%rs17, 255;
	@%p10 bra 	$L__BB7_11;
	cvt.rni.s64.f32 	%rd8, %f38;
	cvt.u16.u64 	%rs17, %rd8;
$L__BB7_11:
	mul.f32 	%f18, %f7, 0f437F0000;
	setp.lt.f32 	%p11, %f18, 0f00000000;
	mov.b16 	%rs18, 0;
	@%p11 bra 	$L__BB7_14;
	setp.gt.f32 	%p12, %f18, 0f437F0000;
	mov.b16 	%rs18, 255;
	@%p12 bra 	$L__BB7_14;
	cvt.rni.s64.f32 	%rd9, %f18;
	cvt.u16.u64 	%rs18, %rd9;
$L__BB7_14:
	setp.lt.f32 	%p13, %f39, 0f00000000;
	mov.b16 	%rs19, 0;
	@%p13 bra 	$L__BB7_17;
	setp.gt.f32 	%p14, %f39, 0f437F0000;
	mov.b16 	%rs19, 255;
	@%p14 bra 	$L__BB7_17;
	cvt.rni.s64.f32 	%rd10, %f39;
	cvt.u16.u64 	%rs19, %rd10;
$L__BB7_17:
	cvt.s64.s32 	%rd11, %r3;
	add.s64 	%rd12, %rd11, %rd1;
	cvta.to.global.u64 	%rd13, %rd3;
	add.s64 	%rd14, %rd13, %rd12;
	st.global.u8 	[%rd14], %rs17;
	st.global.u8 	[%rd14+1], %rs18;
	st.global.u8 	[%rd14+2], %rs19;
	mov.b16 	%rs16, 0;
	st.global.u8 	[%rd14+3], %rs16;
$L__BB7_18:
	ret;

}
	// .globl	_Z23bgr_to_hls_ac4p4_kernelPKhiPhS1_S1_S1_iii
.visible .entry _Z23bgr_to_hls_ac4p4_kernelPKhiPhS1_S1_S1_iii(
	.param .u64 .ptr .align 1 _Z23bgr_to_hls_ac4p4_kernelPKhiPhS1_S1_S1_iii_param_0,
	.param .u32 _Z23bgr_to_hls_ac4p4_kernelPKhiPhS1_S1_S1_iii_param_1,
	.param .u64 .ptr .align 1 _Z23bgr_to_hls_ac4p4_kernelPKhiPhS1_S1_S1_iii_param_2,
	.param .u64 .ptr .align 1 _Z23bgr_to_hls_ac4p4_kernelPKhiPhS1_S1_S1_iii_param_3,
	.param .u64 .ptr .align 1 _Z23bgr_to_hls_ac4p4_kernelPKhiPhS1_S1_S1_iii_param_4,
	.param .u64 .ptr .align 1 _Z23bgr_to_hls_ac4p4_kernelPKhiPhS1_S1_S1_iii_param_5,
	.param .u32 _Z23bgr_to_hls_ac4p4_kernelPKhiPhS1_S1_S1_iii_param_6,
	.param .u32 _Z23bgr_to_hls_ac4p4_kernelPKhiPhS1_S1_S1_iii_param_7,
	.param .u32 _Z23bgr_to_hls_ac4p4_kernelPKhiPhS1_S1_S1_iii_param_8
)
{
	.reg .pred 	%p<15>;
	.reg .b16 	%rs<20>;
	.reg .b32 	%r<18>;
	.reg .b32 	%f<40>;
	.reg .b64 	%rd<25>;

	ld.param.u64 	%rd1, [_Z23bgr_to_hls_ac4p4_kernelPKhiPhS1_S1_S1_iii_param_0];
	ld.param.u32 	%r4, [_Z23bgr_to_hls_ac4p4_kernelPKhiPhS1_S1_S1_iii_param_1];
	ld.param.u64 	%rd2, [_Z23bgr_to_hls_ac4p4_kernelPKhiPhS1_S1_S1_iii_param_2];
	ld.param.u64 	%rd3, [_Z23bgr_to_hls_ac4p4_kernelPKhiPhS1_S1_S1_iii_param_3];
	ld.param.u64 	%rd4, [_Z23bgr_to_hls_ac4p4_kernelPKhiPhS1_S1_S1_iii_param_4];
	ld.param.u64 	%rd5, [_Z23bgr_to_hls_ac4p4_kernelPKhiPhS1_S1_S1_iii_param_5];
	ld.param.u32 	%r5, [_Z23bgr_to_hls_ac4p4_kernelPKhiPhS1_S1_S1_iii_param_6];
	ld.param.u32 	%r6, [_Z23bgr_to_hls_ac4p4_kernelPKhiPhS1_S1_S1_iii_param_7];
	ld.param.u32 	%r7, [_Z23bgr_to_hls_ac4p4_kernelPKhiPhS1_S1_S1_iii_param_8];
	mov.u32 	%r9, %ctaid.x;
	mov.u32 	%r10, %ntid.x;
	mov.u32 	%r11, %tid.x;
	mad.lo.s32 	%r1, %r9, %r10, %r11;
	mov.u32 	%r12, %ctaid.y;
	mov.u32 	%r13, %ntid.y;
	mov.u32 	%r14, %tid.y;
	mad.lo.s32 	%r15, %r12, %r13, %r14;
	setp.ge.s32 	%p1, %r1, %r6;
	setp.ge.s32 	%p2, %r15, %r7;
	or.pred  	%p3, %p1, %p2;
	@%p3 bra 	$L__BB8_18;
	cvta.to.global.u64 	%rd6, %rd1;
	mul.lo.s32 	%r16, %r4, %r15;
	cvt.s64.s32 	%rd7, %r16;
	mul.lo.s32 	%r3, %r5, %r15;
	shl.b32 	%r17, %r1, 2;
	cvt.s64.s32 	%rd8, %r17;
	add.s64 	%rd9, %rd7, %rd8;
	add.s64 	%rd10, %rd6, %rd9;
	ld.global.u8 	%rs7, [%rd10];
	ld.global.u8 	%rs8, [%rd10+1];
	ld.global.u8 	%rs9, [%rd10+2];
	cvt.rn.f32.u16 	%f20, %rs9;
	div.rn.f32 	%f1, %f20, 0f437F0000;
	cvt.rn.f32.u16 	%f21, %rs8;
	div.rn.f32 	%f2, %f21, 0f437F0000;
	cvt.rn.f32.u16 	%f22, %rs7;
	div.rn.f32 	%f3, %f22, 0f437F0000;
	max.f32 	%f23, %f2, %f3;
	max.f32 	%f4, %f1, %f23;
	min.f32 	%f24, %f2, %f3;
	min.f32 	%f5, %f1, %f24;
	add.f32 	%f6, %f4, %f5;
	mul.f32 	%f7, %f6, 0f3F000000;
	sub.f32 	%f8, %f4, %f5;
	setp.leu.f32 	%p4, %f8, 0f00000000;
	mov.f32 	%f38, 0f00000000;
	mov.f32 	%f39, %f38;
	@%p4 bra 	$L__BB8_8;
	setp.lt.f32 	%p5, %f7, 0f3F000000;
	mov.f32 	%f25, 0f40000000;
	sub.f32 	%f26, %f25, %f4;
	sub.f32 	%f27, %f26, %f5;
	selp.f32 	%f9, %f6, %f27, %p5;
	setp.neu.f32 	%p6, %f4, %f1;
	@%p6 bra 	$L__BB8_4;
	sub.f32 	%f32, %f2, %f3;
	div.rn.f32 	%f33, %f32, %f8;
	setp.lt.f32 	%p8, %f2, %f3;
	add.f32 	%f34, %f33, 0f40C00000;
	selp.f32 	%f37, %f34, %f33, %p8;
	bra.uni 	$L__BB8_7;
$L__BB8_4:
	setp.neu.f32 	%p7, %f4, %f2;
	@%p7 bra 	$L__BB8_6;
	sub.f32 	%f30, %f3, %f1;
	div.rn.f32 	%f31, %f30, %f8;
	add.f32 	%f37, %f31, 0f40000000;
	bra.uni 	$L__BB8_7;
$L__BB8_6:
	sub.f32 	%f28, %f1, %f2;
	div.rn.f32 	%f29, %f28, %f8;
	add.f32 	%f37, %f29, 0f40800000;
$L__BB8_7:
	div.rn.f32 	%f35, %f37, 0f40C00000;
	mul.f32 	%f38, %f35, 0f437F0000;
	div.rn.f32 	%f36, %f8, %f9;
	mul.f32 	%f39, %f36, 0f437F0000;
$L__BB8_8:
	setp.lt.f32 	%p9, %f38, 0f00000000;
	mov.b16 	%rs17, 0;
	@%p9 bra 	$L__BB8_11;
	setp.gt.f32 	%p10, %f38, 0f437F0000;
	mov.b16 	%rs17, 255;
	@%p10 bra 	$L__BB8_11;
	cvt.rni.s64.f32 	%rd11, %f38;
	cvt.u16.u64 	%rs17, %rd11;
$L__BB8_11:
	mul.f32 	%f18, %f7, 0f437F0000;
	setp.lt.f32 	%p11, %f18, 0f00000000;
	mov.b16 	%rs18, 0;
	@%p11 bra 	$L__BB8_14;
	setp.gt.f32 	%p12, %f18, 0f437F0000;
	mov.b16 	%rs18, 255;
	@%p12 bra 	$L__BB8_14;
	cvt.rni.s64.f32 	%rd12, %f18;
	cvt.u16.u64 	%rs18, %rd12;
$L__BB8_14:
	setp.lt.f32 	%p13, %f39, 0f00000000;
	mov.b16 	%rs19, 0;
	@%p13 bra 	$L__BB8_17;
	setp.gt.f32 	%p14, %f39, 0f437F0000;
	mov.b16 	%rs19, 255;
	@%p14 bra 	$L__BB8_17;
	cvt.rni.s64.f32 	%rd13, %f39;
	cvt.u16.u64 	%rs19, %rd13;
$L__BB8_17:
	cvt.s64.s32 	%rd14, %r1;
	cvt.s64.s32 	%rd15, %r3;
	add.s64 	%rd16, %rd15, %rd14;
	cvta.to.global.u64 	%rd17, %rd2;
	add.s64 	%rd18, %rd17, %rd16;
	st.global.u8 	[%rd18], %rs17;
	cvta.to.global.u64 	%rd19, %rd3;
	add.s64 	%rd20, %rd19, %rd16;
	st.global.u8 	[%rd20], %rs18;
	cvta.to.global.u64 	%rd21, %rd4;
	add.s64 	%rd22, %rd21, %rd16;
	st.global.u8 	[%rd22], %rs19;
	cvta.to.global.u64 	%rd23, %rd5;
	add.s64 	%rd24, %rd23, %rd16;
	mov.b16 	%rs16, 0;
	st.global.u8 	[%rd24], %rs16;
$L__BB8_18:
	ret;

}
	// .globl	_Z23bgr_to_hls_ap4c4_kernelPKhS0_S0_S0_iPhiii
.visible .entry _Z23bgr_to_hls_ap4c4_kernelPKhS0_S0_S0_iPhiii(
	.param .u64 .ptr .align 1 _Z23bgr_to_hls_ap4c4_kernelPKhS0_S0_S0_iPhiii_param_0,
	.param .u64 .ptr .align 1 _Z23bgr_to_hls_ap4c4_kernelPKhS0_S0_S0_iPhiii_param_1,
	.param .u64 .ptr .align 1 _Z23bgr_to_hls_ap4c4_kernelPKhS0_S0_S0_iPhiii_param_2,
	.param .u64 .ptr .align 1 _Z23bgr_to_hls_ap4c4_kernelPKhS0_S0_S0_iPhiii_param_3,
	.param .u32 _Z23bgr_to_hls_ap4c4_kernelPKhS0_S0_S0_iPhiii_param_4,
	.param .u64 .ptr .align 1 _Z23bgr_to_hls_ap4c4_kernelPKhS0_S0_S0_iPhiii_param_5,
	.param .u32 _Z23bgr_to_hls_ap4c4_kernelPKhS0_S0_S0_iPhiii_param_6,
	.param .u32 _Z23bgr_to_hls_ap4c4_kernelPKhS0_S0_S0_iPhiii_param_7,
	.param .u32 _Z23bgr_to_hls_ap4c4_kernelPKhS0_S0_S0_iPhiii_param_8
)
{
	.reg .pred 	%p<15>;
	.reg .b16 	%rs<20>;
	.reg .b32 	%r<18>;
	.reg .b32 	%f<40>;
	.reg .b64 	%rd<22>;

	ld.param.u64 	%rd1, [_Z23bgr_to_hls_ap4c4_kernelPKhS0_S0_S0_iPhiii_param_0];
	ld.param.u64 	%rd2, [_Z23bgr_to_hls_ap4c4_kernelPKhS0_S0_S0_iPhiii_param_1];
	ld.param.u64 	%rd3, [_Z23bgr_to_hls_ap4c4_kernelPKhS0_S0_S0_iPhiii_param_2];
	ld.param.u32 	%r4, [_Z23bgr_to_hls_ap4c4_kernelPKhS0_S0_S0_iPhiii_param_4];
	ld.param.u64 	%rd4, [_Z23bgr_to_hls_ap4c4_kernelPKhS0_S0_S0_iPhiii_param_5];
	ld.param.u32 	%r5, [_Z23bgr_to_hls_ap4c4_kernelPKhS0_S0_S0_iPhiii_param_6];
	ld.param.u32 	%r6, [_Z23bgr_to_hls_ap4c4_kernelPKhS0_S0_S0_iPhiii_param_7];
	ld.param.u32 	%r7, [_Z23bgr_to_hls_ap4c4_kernelPKhS0_S0_S0_iPhiii_param_8];
	mov.u32 	%r9, %ctaid.x;
	mov.u32 	%r10, %ntid.x;
	mov.u32 	%r11, %tid.x;
	mad.lo.s32 	%r1, %r9, %r10, %r11;
	mov.u32 	%r12, %ctaid.y;
	mov.u32 	%r13, %ntid.y;
	mov.u32 	%r14, %tid.y;
	mad.lo.s32 	%r15, %r12, %r13, %r14;
	setp.ge.s32 	%p1, %r1, %r6;
	setp.ge.s32 	%p2, %r15, %r7;
	or.pred  	%p3, %p1, %p2;
	@%p3 bra 	$L__BB9_18;
	cvta.to.global.u64 	%rd5, %rd3;
	cvta.to.global.u64 	%rd6, %rd2;
	cvta.to.global.u64 	%rd7, %rd1;
	mul.lo.s32 	%r16, %r4, %r15;
	cvt.s64.s32 	%rd8, %r16;
	mul.lo.s32 	%r3, %r5, %r15;
	cvt.s64.s32 	%rd9, %r1;
	add.s64 	%rd10, %rd8, %rd9;
	add.s64 	%rd11, %rd5, %rd10;
	ld.global.u8 	%rs7, [%rd11];
	add.s64 	%rd12, %rd6, %rd10;
	ld.global.u8 	%rs8, [%rd12];
	add.s64 	%rd13, %rd7, %rd10;
	ld.global.u8 	%rs9, [%rd13];
	cvt.rn.f32.u16 	%f20, %rs7;
	div.rn.f32 	%f1, %f20, 0f437F0000;
	cvt.rn.f32.u16 	%f21, %rs8;
	div.rn.f32 	%f2, %f21, 0f437F0000;
	cvt.rn.f32.u16 	%f22, %rs9;
	div.rn.f32 	%f3, %f22, 0f437F0000;
	max.f32 	%f23, %f2, %f3;
	max.f32 	%f4, %f1, %f23;
	min.f32 	%f24, %f2, %f3;
	min.f32 	%f5, %f1, %f24;
	add.f32 	%f6, %f4, %f5;
	mul.f32 	%f7, %f6, 0f3F000000;
	sub.f32 	%f8, %f4, %f5;
	setp.leu.f32 	%p4, %f8, 0f00000000;
	mov.f32 	%f38, 0f00000000;
	mov.f32 	%f39, %f38;
	@%p4 bra 	$L__BB9_8;
	setp.lt.f32 	%p5, %f7, 0f3F000000;
	mov.f32 	%f25, 0f40000000;
	sub.f32 	%f26, %f25, %f4;
	sub.f32 	%f27, %f26, %f5;
	selp.f32 	%f9, %f6, %f27, %p5;
	setp.neu.f32 	%p6, %f4, %f1;
	@%p6 bra 	$L__BB9_4;
	sub.f32 	%f32, %f2, %f3;
	div.rn.f32 	%f33, %f32, %f8;
	setp.lt.f32 	%p8, %f2, %f3;
	add.f32 	%f34, %f33, 0f40C00000;
	selp.f32 	%f37, %f34, %f33, %p8;
	bra.uni 	$L__BB9_7;
$L__BB9_4:
	setp.neu.f32 	%p7, %f4, %f2;
	@%p7 bra 	$L__BB9_6;
	sub.f32 	%f30, %f3, %f1;
	div.rn.f32 	%f31, %f30, %f8;
	add.f32 	%f37, %f31, 0f40000000;
	bra.uni 	$L__BB9_7;
$L__BB9_6:
	sub.f32 	%f28, %f1, %f2;
	div.rn.f32 	%f29, %f28, %f8;
	add.f32 	%f37, %f29, 0f40800000;
$L__BB9_7:
	div.rn.f32 	%f35, %f37, 0f40C00000;
	mul.f32 	%f38, %f35, 0f437F0000;
	div.rn.f32 	%f36, %f8, %f9;
	mul.f32 	%f39, %f36, 0f437F0000;
$L__BB9_8:
	setp.lt.f32 	%p9, %f38, 0f00000000;
	mov.b16 	%rs17, 0;
	@%p9 bra 	$L__BB9_11;
	setp.gt.f32 	%p10, %f38, 0f437F0000;
	mov.b16 	%rs17, 255;
	@%p10 bra 	$L__BB9_11;
	cvt.rni.s64.f32 	%rd14, %f38;
	cvt.u16.u64 	%rs17, %rd14;
$L__BB9_11:
	mul.f32 	%f18, %f7, 0f437F0000;
	setp.lt.f32 	%p11, %f18, 0f00000000;
	mov.b16 	%rs18, 0;
	@%p11 bra 	$L__BB9_14;
	setp.gt.f32 	%p12, %f18, 0f437F0000;
	mov.b16 	%rs18, 255;
	@%p12 bra 	$L__BB9_14;
	cvt.rni.s64.f32 	%rd15, %f18;
	cvt.u16.u64 	%rs18, %rd15;
$L__BB9_14:
	setp.lt.f32 	%p13, %f39, 0f00000000;
	mov.b16 	%rs19, 0;
	@%p13 bra 	$L__BB9_17;
	setp.gt.f32 	%p14, %f39, 0f437F0000;
	mov.b16 	%rs19, 255;
	@%p14 bra 	$L__BB9_17;
	cvt.rni.s64.f32 	%rd16, %f39;
	cvt.u16.u64 	%rs19, %rd16;
$L__BB9_17:
	shl.b32 	%r17, %r1, 2;
	cvt.s64.s32 	%rd17, %r17;
	cvt.s64.s32 	%rd18, %r3;
	add.s64 	%rd19, %rd18, %rd17;
	cvta.to.global.u64 	%rd20, %rd4;
	add.s64 	%rd21, %rd20, %rd19;
	st.global.u8 	[%rd21], %rs17;
	st.global.u8 	[%rd21+1], %rs18;
	st.global.u8 	[%rd21+2], %rs19;
	mov.b16 	%rs16, 0;
	st.global.u8 	[%rd21+3], %rs16;
$L__BB9_18:
	ret;

}
	// .globl	_Z21bgr_to_hls_ap4_kernelPKhS0_S0_S0_iPhS1_S1_S1_iii
.visible .entry _Z21bgr_to_hls_ap4_kernelPKhS0_S0_S0_iPhS1_S1_S1_iii(
	.param .u64 .ptr .align 1 _Z21bgr_to_hls_ap4_kernelPKhS0_S0_S0_iPhS1_S1_S1_iii_param_0,
	.param .u64 .ptr .align 1 _Z21bgr_to_hls_ap4_kernelPKhS0_S0_S0_iPhS1_S1_S1_iii_param_1,
	.param .u64 .ptr .align 1 _Z21bgr_to_hls_ap4_kernelPKhS0_S0_S0_iPhS1_S1_S1_iii_param_2,
	.param .u64 .ptr .align 1 _Z21bgr_to_hls_ap4_kernelPKhS0_S0_S0_iPhS1_S1_S1_iii_param_3,
	.param .u32 _Z21bgr_to_hls_ap4_kernelPKhS0_S0_S0_iPhS1_S1_S1_iii_param_4,
	.param .u64 .ptr .align 1 _Z21bgr_to_hls_ap4_kernelPKhS0_S0_S0_iPhS1_S1_S1_iii_param_5,
	.param .u64 .ptr .align 1 _Z21bgr_to_hls_ap4_kernelPKhS0_S0_S0_iPhS1_S1_S1_iii_param_6,
	.param .u64 .ptr .align 1 _Z21bgr_to_hls_ap4_kernelPKhS0_S0_S0_iPhS1_S1_S1_iii_param_7,
	.param .u64 .ptr .align 1 _Z21bgr_to_hls_ap4_kernelPKhS0_S0_S0_iPhS1_S1_S1_iii_param_8,
	.param .u32 _Z21bgr_to_hls_ap4_kernelPKhS0_S0_S0_iPhS1_S1_S1_iii_param_9,
	.param .u32 _Z21bgr_to_hls_ap4_kernelPKhS0_S0_S0_iPhS1_S1_S1_iii_param_10,
	.param .u32 _Z21bgr_to_hls_ap4_kernelPKhS0_S0_S0_iPhS1_S1_S1_iii_param_11
)
{
	.reg .pred 	%p<15>;
	.reg .b16 	%rs<20>;
	.reg .b32 	%r<17>;
	.reg .b32 	%f<40>;
	.reg .b64 	%rd<30>;

	ld.param.u64 	%rd2, [_Z21bgr_to_hls_ap4_kernelPKhS0_S0_S0_iPhS1_S1_S1_iii_param_0];
	ld.param.u64 	%rd3, [_Z21bgr_to_hls_ap4_kernelPKhS0_S0_S0_iPhS1_S1_S1_iii_param_1];
	ld.param.u64 	%rd4, [_Z21bgr_to_hls_ap4_kernelPKhS0_S0_S0_iPhS1_S1_S1_iii_param_2];
	ld.param.u32 	%r4, [_Z21bgr_to_hls_ap4_kernelPKhS0_S0_S0_iPhS1_S1_S1_iii_param_4];
	ld.param.u64 	%rd5, [_Z21bgr_to_hls_ap4_kernelPKhS0_S0_S0_iPhS1_S1_S1_iii_param_5];
	ld.param.u64 	%rd6, [_Z21bgr_to_hls_ap4_kernelPKhS0_S0_S0_iPhS1_S1_S1_iii_param_6];
	ld.param.u64 	%rd7, [_Z21bgr_to_hls_ap4_kernelPKhS0_S0_S0_iPhS1_S1_S1_iii_param_7];
	ld.param.u64 	%rd8, [_Z21bgr_to_hls_ap4_kernelPKhS0_S0_S0_iPhS1_S1_S1_iii_param_8];
	ld.param.u32 	%r5, [_Z21bgr_to_hls_ap4_kernelPKhS0_S0_S0_iPhS1_S1_S1_iii_param_9];
	ld.param.u32 	%r6, [_Z21bgr_to_hls_ap4_kernelPKhS0_S0_S0_iPhS1_S1_S1_iii_param_10];
	ld.param.u32 	%r7, [_Z21bgr_to_hls_ap4_kernelPKhS0_S0_S0_iPhS1_S1_S1_iii_param_11];
	mov.u32 	%r9, %ctaid.x;
	mov.u32 	%r10, %ntid.x;
	mov.u32 	%r11, %tid.x;
	mad.lo.s32 	%r1, %r9, %r10, %r11;
	mov.u32 	%r12, %ctaid.y;
	mov.u32 	%r13, %ntid.y;
	mov.u32 	%r14, %tid.y;
	mad.lo.s32 	%r15, %r12, %r13, %r14;
	setp.ge.s32 	%p1, %r1, %r6;
	setp.ge.s32 	%p2, %r15, %r7;
	or.pred  	%p3, %p1, %p2;
	@%p3 bra 	$L__BB10_18;
	cvta.to.global.u64 	%rd9, %rd4;
	cvta.to.global.u64 	%rd10, %rd3;
	cvta.to.global.u64 	%rd11, %rd2;
	mul.lo.s32 	%r16, %r4, %r15;
	cvt.s64.s32 	%rd12, %r16;
	mul.lo.s32 	%r3, %r5, %r15;
	cvt.s64.s32 	%rd1, %r1;
	add.s64 	%rd13, %rd12, %rd1;
	add.s64 	%rd14, %rd9, %rd13;
	ld.global.u8 	%rs7, [%rd14];
	add.s64 	%rd15, %rd10, %rd13;
	ld.global.u8 	%rs8, [%rd15];
	add.s64 	%rd16, %rd11, %rd13;
	ld.global.u8 	%rs9, [%rd16];
	cvt.rn.f32.u16 	%f20, %rs7;
	div.rn.f32 	%f1, %f20, 0f437F0000;
	cvt.rn.f32.u16 	%f21, %rs8;
	div.rn.f32 	%f2, %f21, 0f437F0000;
	cvt.rn.f32.u16 	%f22, %rs9;
	div.rn.f32 	%f3, %f22, 0f437F0000;
	max.f32 	%f23, %f2, %f3;
	max.f32 	%f4, %f1, %f23;
	min.f32 	%f24, %f2, %f3;
	min.f32 	%f5, %f1, %f24;
	add.f32 	%f6, %f4, %f5;
	mul.f32 	%f7, %f6, 0f3F000000;
	sub.f32 	%f8, %f4, %f5;
	setp.leu.f32 	%p4, %f8, 0f00000000;
	mov.f32 	%f38, 0f00000000;
	mov.f32 	%f39, %f38;
	@%p4 bra 	$L__BB10_8;
	setp.lt.f32 	%p5, %f7, 0f3F000000;
	mov.f32 	%f25, 0f40000000;
	sub.f32 	%f26, %f25, %f4;
	sub.f32 	%f27, %f26, %f5;
	selp.f32 	%f9, %f6, %f27, %p5;
	setp.neu.f32 	%p6, %f4, %f1;
	@%p6 bra 	$L__BB10_4;
	sub.f32 	%f32, %f2, %f3;
	div.rn.f32 	%f33, %f32, %f8;
	setp.lt.f32 	%p8, %f2, %f3;
	add.f32 	%f34, %f33, 0f40C00000;
	selp.f32 	%f37, %f34, %f33, %p8;
	bra.uni 	$L__BB10_7;
$L__BB10_4:
	setp.neu.f32 	%p7, %f4, %f2;
	@%p7 bra 	$L__BB10_6;
	sub.f32 	%f30, %f3, %f1;
	div.rn.f32 	%f31, %f30, %f8;
	add.f32 	%f37, %f31, 0f40000000;
	bra.uni 	$L__BB10_7;
$L__BB10_6:
	sub.f32 	%f28, %f1, %f2;
	div.rn.f32 	%f29, %f28, %f8;
	add.f32 	%f37, %f29, 0f40800000;
$L__BB10_7:
	div.rn.f32 	%f35, %f37, 0f40C00000;
	mul.f32 	%f38, %f35, 0f437F0000;
	div.rn.f32 	%f36, %f8, %f9;
	mul.f32 	%f39, %f36, 0f437F0000;
$L__BB10_8:
	setp.lt.f32 	%p9, %f38, 0f00000000;
	mov.b16 	%rs17, 0;
	@%p9 bra 	$L__BB10_11;
	setp.gt.f32 	%p10, %f38, 0f437F0000;
	mov.b16 	%rs17, 255;
	@%p10 bra 	$L__BB10_11;
	cvt.rni.s64.f32 	%rd17, %f38;
	cvt.u16.u64 	%rs17, %rd17;
$L__BB10_11:
	mul.f32 	%f18, %f7, 0f437F0000;
	setp.lt.f32 	%p11, %f18, 0f00000000;
	mov.b16 	%rs18, 0;
	@%p11 bra 	$L__BB10_14;
	setp.gt.f32 	%p12, %f18, 0f437F0000;
	mov.b16 	%rs18, 255;
	@%p12 bra 	$L__BB10_14;
	cvt.rni.s64.f32 	%rd18, %f18;
	cvt.u16.u64 	%rs18, %rd18;
$L__BB10_14:
	setp.lt.f32 	%p13, %f39, 0f00000000;
	mov.b16 	%rs19, 0;
	@%p13 bra 	$L__BB10_17;
	setp.gt.f32 	%p14, %f39, 0f437F0000;
	mov.b16 	%rs19, 255;
	@%p14 bra 	$L__BB10_17;
	cvt.rni.s64.f32 	%rd19, %f39;
	cvt.u16.u64 	%rs19, %rd19;
$L__BB10_17:
	cvt.s64.s32 	%rd20, %r3;
	add.s64 	%rd21, %rd20, %rd1;
	cvta.to.global.u64 	%rd22, %rd5;
	add.s64 	%rd23, %rd22, %rd21;
	st.global.u8 	[%rd23], %rs17;
	cvta.to.global.u64 	%rd24, %rd6;
	add.s64 	%rd25, %rd24, %rd21;
	st.global.u8 	[%rd25], %rs18;
	cvta.to.global.u64 	%rd26, %rd7;
	add.s64 	%rd27, %rd26, %rd21;
	st.global.u8 	[%rd27], %rs19;
	cvta.to.global.u64 	%rd28, %rd8;
	add.s64 	%rd29, %rd28, %rd21;
	mov.b16 	%rs16, 0;
	st.global.u8 	[%rd29], %rs16;
$L__BB10_18:
	ret;

}
	// .globl	_Z22hls_to_bgr_c3p3_kernelPKhiPhS1_S1_iii
.visible .entry _Z22hls_to_bgr_c3p3_kernelPKhiPhS1_S1_iii(
	.param .u64 .ptr .align 1 _Z22hls_to_bgr_c3p3_kernelPKhiPhS1_S1_iii_param_0,
	.param .u32 _Z22hls_to_bgr_c3p3_kernelPKhiPhS1_S1_iii_param_1,
	.param .u64 .ptr .align 1 _Z22hls_to_bgr_c3p3_kernelPKhiPhS1_S1_iii_param_2,
	.param .u64 .ptr .align 1 _Z22hls_to_bgr_c3p3_kernelPKhiPhS1_S1_iii_param_3,
	.param .u64 .ptr .align 1 _Z22hls_to_bgr_c3p3_kernelPKhiPhS1_S1_iii_param_4,
	.param .u32 _Z22hls_to_bgr_c3p3_kernelPKhiPhS1_S1_iii_param_5,
	.param .u32 _Z22hls_to_bgr_c3p3_kernelPKhiPhS1_S1_iii_param_6,
	.param .u32 _Z22hls_to_bgr_c3p3_kernelPKhiPhS1_S1_iii_param_7
)
{
	.reg .pred 	%p<25>;
	.reg .b16 	%rs<19>;
	.reg .b32 	%r<18>;
	.reg .b32 	%f<63>;
	.reg .b64 	%rd<22>;

	ld.param.u64 	%rd1, [_Z22hls_to_bgr_c3p3_kernelPKhiPhS1_S1_iii_param_0];
	ld.param.u32 	%r4, [_Z22hls_to_bgr_c3p3_kernelPKhiPhS1_S1_iii_param_1];
	ld.param.u64 	%rd2, [_Z22hls_to_bgr_c3p3_kernelPKhiPhS1_S1_iii_param_2];
	ld.param.u64 	%rd3, [_Z22hls_to_bgr_c3p3_kernelPKhiPhS1_S1_iii_param_3];
	ld.param.u64 	%rd4, [_Z22hls_to_bgr_c3p3_kernelPKhiPhS1_S1_iii_param_4];
	ld.param.u32 	%r5, [_Z22hls_to_bgr_c3p3_kernelPKhiPhS1_S1_iii_param_5];
	ld.param.u32 	%r6, [_Z22hls_to_bgr_c3p3_kernelPKhiPhS1_S1_iii_param_6];
	ld.param.u32 	%r7, [_Z22hls_to_bgr_c3p3_kernelPKhiPhS1_S1_iii_param_7];
	mov.u32 	%r9, %ctaid.x;
	mov.u32 	%r10, %ntid.x;
	mov.u32 	%r11, %tid.x;
	mad.lo.s32 	%r1, %r9, %r10, %r11;
	mov.u32 	%r12, %ctaid.y;
	mov.u32 	%r13, %ntid.y;
	mov.u32 	%r14, %tid.y;
	mad.lo.s32 	%r15, %r12, %r13, %r14;
	setp.ge.s32 	%p1, %r1, %r6;
	setp.ge.s32 	%p2, %r15, %r7;
	or.pred  	%p3, %p1, %p2;
	@%p3 bra 	$L__BB11_30;
	cvta.to.global.u64 	%rd5, %rd1;
	mul.lo.s32 	%r16, %r4, %r15;
	cvt.s64.s32 	%rd6, %r16;
	mul.lo.s32 	%r3, %r5, %r15;
	mul.lo.s32 	%r17, %r1, 3;
	cvt.s64.s32 	%rd7, %r17;
	add.s64 	%rd8, %rd6, %rd7;
	add.s64 	%rd9, %rd5, %rd8;
	ld.global.u8 	%rs7, [%rd9];
	ld.global.u8 	%rs8, [%rd9+1];
	ld.global.u8 	%rs9, [%rd9+2];
	cvt.rn.f32.u16 	%f25, %rs7;
	div.rn.f32 	%f1, %f25, 0f437F0000;
	cvt.rn.f32.u16 	%f26, %rs8;
	div.rn.f32 	%f60, %f26, 0f437F0000;
	cvt.rn.f32.u16 	%f27, %rs9;
	div.rn.f32 	%f3, %f27, 0f437F0000;
	setp.le.f32 	%p4, %f3, 0f00000000;
	mov.f32 	%f61, %f60;
	mov.f32 	%f62, %f60;
	@%p4 bra 	$L__BB11_20;
	setp.geu.f32 	%p5, %f60, 0f3F000000;
	@%p5 bra 	$L__BB11_4;
	add.f32 	%f30, %f3, 0f3F800000;
	mul.f32 	%f57, %f60, %f30;
	bra.uni 	$L__BB11_5;
$L__BB11_4:
	add.f32 	%f28, %f60, %f3;
	mul.f32 	%f29, %f60, %f3;
	sub.f32 	%f57, %f28, %f29;
$L__BB11_5:
	add.f32 	%f31, %f60, %f60;
	sub.f32 	%f7, %f31, %f57;
	add.f32 	%f32, %f1, 0f3EAAAAAB;
	setp.gt.f32 	%p6, %f32, 0f3F800000;
	add.f32 	%f33, %f32, 0fBF800000;
	selp.f32 	%f8, %f33, %f32, %p6;
	setp.geu.f32 	%p7, %f8, 0f3E2AAAAB;
	@%p7 bra 	$L__BB11_7;
	sub.f32 	%f38, %f57, %f7;
	mul.f32 	%f39, %f38, 0f40C00000;
	fma.rn.f32 	%f60, %f8, %f39, %f7;
	bra.uni 	$L__BB11_10;
$L__BB11_7:
	setp.lt.f32 	%p8, %f8, 0f3F000000;
	mov.f32 	%f60, %f57;
	@%p8 bra 	$L__BB11_10;
	setp.geu.f32 	%p9, %f8, 0f3F2AAAAB;
	mov.f32 	%f60, %f7;
	@%p9 bra 	$L__BB11_10;
	sub.f32 	%f34, %f57, %f7;
	mov.f32 	%f35, 0f3F2AAAAB;
	sub.f32 	%f36, %f35, %f8;
	mul.f32 	%f37, %f36, %f34;
	fma.rn.f32 	%f60, %f37, 0f40C00000, %f7;
$L__BB11_10:
	setp.gt.f32 	%p10, %f1, 0f3F800000;
	add.f32 	%f40, %f1, 0fBF800000;
	selp.f32 	%f12, %f40, %f1, %p10;
	setp.geu.f32 	%p11, %f12, 0f3E2AAAAB;
	@%p11 bra 	$L__BB11_12;
	sub.f32 	%f45, %f57, %f7;
	mul.f32 	%f46, %f45, 0f40C00000;
	fma.rn.f32 	%f61, %f12, %f46, %f7;
	bra.uni 	$L__BB11_15;
$L__BB11_12:
	setp.lt.f32 	%p12, %f12, 0f3F000000;
	mov.f32 	%f61, %f57;
	@%p12 bra 	$L__BB11_15;
	setp.geu.f32 	%p13, %f12, 0f3F2AAAAB;
	mov.f32 	%f61, %f7;
	@%p13 bra 	$L__BB11_15;
	sub.f32 	%f41, %f57, %f7;
	mov.f32 	%f42, 0f3F2AAAAB;
	sub.f32 	%f43, %f42, %f12;
	mul.f32 	%f44, %f43, %f41;
	fma.rn.f32 	%f61, %f44, 0f40C00000, %f7;
$L__BB11_15:
	add.f32 	%f47, %f1, 0fBEAAAAAB;
	setp.lt.f32 	%p14, %f47, 0f00000000;
	add.f32 	%f48, %f47, 0f3F800000;
	selp.f32 	%f49, %f48, %f47, %p14;
	setp.gt.f32 	%p15, %f49, 0f3F800000;
	add.f32 	%f50, %f49, 0fBF800000;
	selp.f32 	%f16, %f50, %f49, %p15;
	setp.geu.f32 	%p16, %f16, 0f3E2AAAAB;
	@%p16 bra 	$L__BB11_17;
	sub.f32 	%f55, %f57, %f7;
	mul.f32 	%f56, %f55, 0f40C00000;
	fma.rn.f32 	%f62, %f16, %f56, %f7;
	bra.uni 	$L__BB11_20;
$L__BB11_17:
	setp.lt.f32 	%p17, %f16, 0f3F000000;
	mov.f32 	%f62, %f57;
	@%p17 bra 	$L__BB11_20;
	setp.geu.f32 	%p18, %f16, 0f3F2AAAAB;
	mov.f32 	%f62, %f7;
	@%p18 bra 	$L__BB11_20;
	sub.f32 	%f51, %f57, %f7;
	mov.f32 	%f52, 0f3F2AAAAB;
	sub.f32 	%f53, %f52, %f16;
	mul.f32 	%f54, %f53, %f51;
	fma.rn.f32 	%f62, %f54, 0f40C00000, %f7;
$L__BB11_20:
	mul.f32 	%f22, %f60, 0f437F0000;
	setp.lt.f32 	%p19, %f22, 0f00000000;
	mov.b16 	%rs16, 0;
	@%p19 bra 	$L__BB11_23;
	setp.gt.f32 	%p20, %f22, 0f437F0000;
	mov.b16 	%rs16, 255;
	@%p20 bra 	$L__BB11_23;
	cvt.rni.s64.f32 	%rd10, %f22;
	cvt.u16.u64 	%rs16, %rd10;
$L__BB11_23:
	mul.f32 	%f23, %f61, 0f437F0000;
	setp.lt.f32 	%p21, %f23, 0f00000000;
	mov.b16 	%rs17, 0;
	@%p21 bra 	$L__BB11_26;
	setp.gt.f32 	%p22, %f23, 0f437F0000;
	mov.b16 	%rs17, 255;
	@%p22 bra 	$L__BB11_26;
	cvt.rni.s64.f32 	%rd11, %f23;
	cvt.u16.u64 	%rs17, %rd11;
$L__BB11_26:
	mul.f32 	%f24, %f62, 0f437F0000;
	setp.lt.f32 	%p23, %f24, 0f00000000;
	mov.b16 	%rs18, 0;
	@%p23 bra 	$L__BB11_29;
	setp.gt.f32 	%p24, %f24, 0f437F0000;
	mov.b16 	%rs18, 255;
	@%p24 bra 	$L__BB11_29;
	cvt.rni.s64.f32 	%rd12, %f24;
	cvt.u16.u64 	%rs18, %rd12;
$L__BB11_29:
	cvt.s64.s32 	%rd13, %r1;
	cvt.s64.s32 	%rd14, %r3;
	add.s64 	%rd15, %rd14, %rd13;
	cvta.to.global.u64 	%rd16, %rd2;
	add.s64 	%rd17, %rd16, %rd15;
	st.global.u8 	[%rd17], %rs18;
	cvta.to.global.u64 	%rd18, %rd3;
	add.s64 	%rd19, %rd18, %rd15;
	st.global.u8 	[%rd19], %rs17;
	cvta.to.global.u64 	%rd20, %rd4;
	add.s64 	%rd21, %rd20, %rd15;
	st.global.u8 	[%rd21], %rs16;
$L__BB11_30:
	ret;

}
	// .globl	_Z22hls_to_bgr_p3c3_kernelPKhS0_S0_iPhiii
.visible .entry _Z22hls_to_bgr_p3c3_kernelPKhS0_S0_iPhiii(
	.param .u64 .ptr .align 1 _Z22hls_to_bgr_p3c3_kernelPKhS0_S0_iPhiii_param_0,
	.param .u64 .ptr .align 1 _Z22hls_to_bgr_p3c3_kernelPKhS0_S0_iPhiii_param_1,
	.param .u64 .ptr .align 1 _Z22hls_to_bgr_p3c3_kernelPKhS0_S0_iPhiii_param_2,
	.param .u32 _Z22hls_to_bgr_p3c3_kernelPKhS0_S0_iPhiii_param_3,
	.param .u64 .ptr .align 1 _Z22hls_to_bgr_p3c3_kernelPKhS0_S0_iPhiii_param_4,
	.param .u32 _Z22hls_to_bgr_p3c3_kernelPKhS0_S0_iPhiii_param_5,
	.param .u32 _Z22hls_to_bgr_p3c3_kernelPKhS0_S0_iPhiii_param_6,
	.param .u32 _Z22hls_to_bgr_p3c3_kernelPKhS0_S0_iPhiii_param_7
)
{
	.reg .pred 	%p<25>;
	.reg .b16 	%rs<19>;
	.reg .b32 	%r<18>;
	.reg .b32 	%f<63>;
	.reg .b64 	%rd<22>;

	ld.param.u64 	%rd1, [_Z22hls_to_bgr_p3c3_kernelPKhS0_S0_iPhiii_param_0];
	ld.param.u64 	%rd2, [_Z22hls_to_bgr_p3c3_kernelPKhS0_S0_iPhiii_param_1];
	ld.param.u64 	%rd3, [_Z22hls_to_bgr_p3c3_kernelPKhS0_S0_iPhiii_param_2];
	ld.param.u32 	%r4, [_Z22hls_to_bgr_p3c3_kernelPKhS0_S0_iPhiii_param_3];
	ld.param.u64 	%rd4, [_Z22hls_to_bgr_p3c3_kernelPKhS0_S0_iPhiii_param_4];
	ld.param.u32 	%r5, [_Z22hls_to_bgr_p3c3_kernelPKhS0_S0_iPhiii_param_5];
	ld.param.u32 	%r6, [_Z22hls_to_bgr_p3c3_kernelPKhS0_S0_iPhiii_param_6];
	ld.param.u32 	%r7, [_Z22hls_to_bgr_p3c3_kernelPKhS0_S0_iPhiii_param_7];
	mov.u32 	%r9, %ctaid.x;
	mov.u32 	%r10, %ntid.x;
	mov.u32 	%r11, %tid.x;
	mad.lo.s32 	%r1, %r9, %r10, %r11;
	mov.u32 	%r12, %ctaid.y;
	mov.u32 	%r13, %ntid.y;
	mov.u32 	%r14, %tid.y;
	mad.lo.s32 	%r15, %r12, %r13, %r14;
	setp.ge.s32 	%p1, %r1, %r6;
	setp.ge.s32 	%p2, %r15, %r7;
	or.pred  	%p3, %p1, %p2;
	@%p3 bra 	$L__BB12_30;
	cvta.to.global.u64 	%rd5, %rd1;
	cvta.to.global.u64 	%rd6, %rd2;
	cvta.to.global.u64 	%rd7, %rd3;
	mul.lo.s32 	%r16, %r4, %r15;
	cvt.s64.s32 	%rd8, %r16;
	mul.lo.s32 	%r3, %r5, %r15;
	cvt.s64.s32 	%rd9, %r1;
	add.s64 	%rd10, %rd8, %rd9;
	add.s64 	%rd11, %rd5, %rd10;
	ld.global.u8 	%rs7, [%rd11];
	add.s64 	%rd12, %rd6, %rd10;
	ld.global.u8 	%rs8, [%rd12];
	add.s64 	%rd13, %rd7, %rd10;
	ld.global.u8 	%rs9, [%rd13];
	cvt.rn.f32.u16 	%f25, %rs7;
	div.rn.f32 	%f1, %f25, 0f437F0000;
	cvt.rn.f32.u16 	%f26, %rs8;
	div.rn.f32 	%f60, %f26, 0f437F0000;
	cvt.rn.f32.u16 	%f27, %rs9;
	div.rn.f32 	%f3, %f27, 0f437F0000;
	setp.le.f32 	%p4, %f3, 0f00000000;
	mov.f32 	%f61, %f60;
	mov.f32 	%f62, %f60;
	@%p4 bra 	$L__BB12_20;
	setp.geu.f32 	%p5, %f60, 0f3F000000;
	@%p5 bra 	$L__BB12_4;
	add.f32 	%f30, %f3, 0f3F800000;
	mul.f32 	%f57, %f60, %f30;
	bra.uni 	$L__BB12_5;
$L__BB12_4:
	add.f32 	%f28, %f60, %f3;
	mul.f32 	%f29, %f60, %f3;
	sub.f32 	%f57, %f28, %f29;
$L__BB12_5:
	add.f32 	%f31, %f60, %f60;
	sub.f32 	%f7, %f31, %f57;
	add.f32 	%f32, %f1, 0f3EAAAAAB;
	setp.gt.f32 	%p6, %f32, 0f3F800000;
	add.f32 	%f33, %f32, 0fBF800000;
	selp.f32 	%f8, %f33, %f32, %p6;
	setp.geu.f32 	%p7, %f8, 0f3E2AAAAB;
	@%p7 bra 	$L__BB12_7;
	sub.f32 	%f38, %f57, %f7;
	mul.f32 	%f39, %f38, 0f40C00000;
	fma.rn.f32 	%f60, %f8, %f39, %f7;
	bra.uni 	$L__BB12_10;
$L__BB12_7:
	setp.lt.f32 	%p8, %f8, 0f3F000000;
	mov.f32 	%f60, %f57;
	@%p8 bra 	$L__BB12_10;
	setp.geu.f32 	%p9, %f8, 0f3F2AAAAB;
	mov.f32 	%f60, %f7;
	@%p9 bra 	$L__BB12_10;
	sub.f32 	%f34, %f57, %f7;
	mov.f32 	%f35, 0f3F2AAAAB;
	sub.f32 	%f36, %f35, %f8;
	mul.f32 	%f37, %f36, %f34;
	fma.rn.f32 	%f60, %f37, 0f40C00000, %f7;
$L__BB12_10:
	setp.gt.f32 	%p10, %f1, 0f3F800000;
	add.f32 	%f40, %f1, 0fBF800000;
	selp.f32 	%f12, %f40, %f1, %p10;
	setp.geu.f32 	%p11, %f12, 0f3E2AAAAB;
	@%p11 bra 	$L__BB12_12;
	sub.f32 	%f45, %f57, %f7;
	mul.f32 	%f46, %f45, 0f40C00000;
	fma.rn.f32 	%f61, %f12, %f46, %f7;
	bra.uni 	$L__BB12_15;
$L__BB12_12:
	setp.lt.f32 	%p12, %f12, 0f3F000000;
	mov.f32 	%f61, %f57;
	@%p12 bra 	$L__BB12_15;
	setp.geu.f32 	%p13, %f12, 0f3F2AAAAB;
	mov.f32 	%f61, %f7;
	@%p13 bra 	$L__BB12_15;
	sub.f32 	%f41, %f57, %f7;
	mov.f32 	%f42, 0f3F2AAAAB;
	sub.f32 	%f43, %f42, %f12;
	mul.f32 	%f44, %f43, %f41;
	fma.rn.f32 	%f61, %f44, 0f40C00000, %f7;
$L__BB12_15:
	add.f32 	%f47, %f1, 0fBEAAAAAB;
	setp.lt.f32 	%p14, %f47, 0f00000000;
	add.f32 	%f48, %f47, 0f3F800000;
	selp.f32 	%f49, %f48, %f47, %p14;
	setp.gt.f32 	%p15, %f49, 0f3F800000;
	add.f32 	%f50, %f49, 0fBF800000;
	selp.f32 	%f16, %f50, %f49, %p15;
	setp.geu.f32 	%p16, %f16, 0f3E2AAAAB;
	@%p16 bra 	$L__BB12_17;
	sub.f32 	%f55, %f57, %f7;
	mul.f32 	%f56, %f55, 0f40C00000;
	fma.rn.f32 	%f62, %f16, %f56, %f7;
	bra.uni 	$L__BB12_20;
$L__BB12_17:
	setp.lt.f32 	%p17, %f16, 0f3F000000;
	mov.f32 	%f62, %f57;
	@%p17 bra 	$L__BB12_20;
	setp.geu.f32 	%p18, %f16, 0f3F2AAAAB;
	mov.f32 	%f62, %f7;
	@%p18 bra 	$L__BB12_20;
	sub.f32 	%f51, %f57, %f7;
	mov.f32 	%f52, 0f3F2AAAAB;
	sub.f32 	%f53, %f52, %f16;
	mul.f32 	%f54, %f53, %f51;
	fma.rn.f32 	%f62, %f54, 0f40C00000, %f7;
$L__BB12_20:
	mul.f32 	%f22, %f60, 0f437F0000;
	setp.lt.f32 	%p19, %f22, 0f00000000;
	mov.b16 	%rs16, 0;
	@%p19 bra 	$L__BB12_23;
	setp.gt.f32 	%p20, %f22, 0f437F0000;
	mov.b16 	%rs16, 255;
	@%p20 bra 	$L__BB12_23;
	cvt.rni.s64.f32 	%rd14, %f22;
	cvt.u16.u64 	%rs16, %rd14;
$L__BB12_23:
	mul.f32 	%f23, %f61, 0f437F0000;
	setp.lt.f32 	%p21, %f23, 0f00000000;
	mov.b16 	%rs17, 0;
	@%p21 bra 	$L__BB12_26;
	setp.gt.f32 	%p22, %f23, 0f437F0000;
	mov.b16 	%rs17, 255;
	@%p22 bra 	$L__BB12_26;
	cvt.rni.s64.f32 	%rd15, %f23;
	cvt.u16.u64 	%rs17, %rd15;
$L__BB12_26:
	mul.f32 	%f24, %f62, 0f437F0000;
	setp.lt.f32 	%p23, %f24, 0f00000000;
	mov.b16 	%rs18, 0;
	@%p23 bra 	$L__BB12_29;
	setp.gt.f32 	%p24, %f24, 0f437F0000;
	mov.b16 	%rs18, 255;
	@%p24 bra 	$L__BB12_29;
	cvt.rni.s64.f32 	%rd16, %f24;
	cvt.u16.u64 	%rs18, %rd16;
$L__BB12_29:
	mul.lo.s32 	%r17, %r1, 3;
	cvt.s64.s32 	%rd17, %r17;
	cvt.s64.s32 	%rd18, %r3;
	add.s64 	%rd19, %rd18, %rd17;
	cvta.to.global.u64 	%rd20, %rd4;
	add.s64 	%rd21, %rd20, %rd19;
	st.global.u8 	[%rd21], %rs18;
	st.global.u8 	[%rd21+1], %rs17;
	st.global.u8 	[%rd21+2], %rs16;
$L__BB12_30:
	ret;

}
	// .globl	_Z20hls_to_bgr_p3_kernelPKhS0_S0_iPhS1_S1_iii
.visible .entry _Z20hls_to_bgr_p3_kernelPKhS0_S0_iPhS1_S1_iii(
	.param .u64 .ptr .align 1 _Z20hls_to_bgr_p3_kernelPKhS0_S0_iPhS1_S1_iii_param_0,
	.param .u64 .ptr .align 1 _Z20hls_to_bgr_p3_kernelPKhS0_S0_iPhS1_S1_iii_param_1,
	.param .u64 .ptr .align 1 _Z20hls_to_bgr_p3_kernelPKhS0_S0_iPhS1_S1_iii_param_2,
	.param .u32 _Z20hls_to_bgr_p3_kernelPKhS0_S0_iPhS1_S1_iii_param_3,
	.param .u64 .ptr .align 1 _Z20hls_to_bgr_p3_kernelPKhS0_S0_iPhS1_S1_iii_param_4,
	.param .u64 .ptr .align 1 _Z20hls_to_bgr_p3_kernelPKhS0_S0_iPhS1_S1_iii_param_5,
	.param .u64 .ptr .align 1 _Z20hls_to_bgr_p3_kernelPKhS0_S0_iPhS1_S1_iii_param_6,
	.param .u32 _Z20hls_to_bgr_p3_kernelPKhS0_S0_iPhS1_S1_iii_param_7,
	.param .u32 _Z20hls_to_bgr_p3_kernelPKhS0_S0_iPhS1_S1_iii_param_8,
	.param .u32 _Z20hls_to_bgr_p3_kernelPKhS0_S0_iPhS1_S1_iii_param_9
)
{
	.reg .pred 	%p<25>;
	.reg .b16 	%rs<19>;
	.reg .b32 	%r<17>;
	.reg .b32 	%f<63>;
	.reg .b64 	%rd<27>;

	ld.param.u64 	%rd2, [_Z20hls_to_bgr_p3_kernelPKhS0_S0_iPhS1_S1_iii_param_0];
	ld.param.u64 	%rd3, [_Z20hls_to_bgr_p3_kernelPKhS0_S0_iPhS1_S1_iii_param_1];
	ld.param.u64 	%rd4, [_Z20hls_to_bgr_p3_kernelPKhS0_S0_iPhS1_S1_iii_param_2];
	ld.param.u32 	%r4, [_Z20hls_to_bgr_p3_kernelPKhS0_S0_iPhS1_S1_iii_param_3];
	ld.param.u64 	%rd5, [_Z20hls_to_bgr_p3_kernelPKhS0_S0_iPhS1_S1_iii_param_4];
	ld.param.u64 	%rd6, [_Z20hls_to_bgr_p3_kernelPKhS0_S0_iPhS1_S1_iii_param_5];
	ld.param.u64 	%rd7, [_Z20hls_to_bgr_p3_kernelPKhS0_S0_iPhS1_S1_iii_param_6];
	ld.param.u32 	%r5, [_Z20hls_to_bgr_p3_kernelPKhS0_S0_iPhS1_S1_iii_param_7];
	ld.param.u32 	%r6, [_Z20hls_to_bgr_p3_kernelPKhS0_S0_iPhS1_S1_iii_param_8];
	ld.param.u32 	%r7, [_Z20hls_to_bgr_p3_kernelPKhS0_S0_iPhS1_S1_iii_param_9];
	mov.u32 	%r9, %ctaid.x;
	mov.u32 	%r10, %ntid.x;
	mov.u32 	%r11, %tid.x;
	mad.lo.s32 	%r1, %r9, %r10, %r11;
	mov.u32 	%r12, %ctaid.y;
	mov.u32 	%r13, %ntid.y;
	mov.u32 	%r14, %tid.y;
	mad.lo.s32 	%r15, %r12, %r13, %r14;
	setp.ge.s32 	%p1, %r1, %r6;
	setp.ge.s32 	%p2, %r15, %r7;
	or.pred  	%p3, %p1, %p2;
	@%p3 bra 	$L__BB13_30;
	cvta.to.global.u64 	%rd8, %rd2;
	cvta.to.global.u64 	%rd9, %rd3;
	cvta.to.global.u64 	%rd10, %rd4;
	mul.lo.s32 	%r16, %r4, %r15;
	cvt.s64.s32 	%rd11, %r16;
	mul.lo.s32 	%r3, %r5, %r15;
	cvt.s64.s32 	%rd1, %r1;
	add.s64 	%rd12, %rd11, %rd1;
	add.s64 	%rd13, %rd8, %rd12;
	ld.global.u8 	%rs7, [%rd13];
	add.s64 	%rd14, %rd9, %rd12;
	ld.global.u8 	%rs8, [%rd14];
	add.s64 	%rd15, %rd10, %rd12;
	ld.global.u8 	%rs9, [%rd15];
	cvt.rn.f32.u16 	%f25, %rs7;
	div.rn.f32 	%f1, %f25, 0f437F0000;
	cvt.rn.f32.u16 	%f26, %rs8;
	div.rn.f32 	%f60, %f26, 0f437F0000;
	cvt.rn.f32.u16 	%f27, %rs9;
	div.rn.f32 	%f3, %f27, 0f437F0000;
	setp.le.f32 	%p4, %f3, 0f00000000;
	mov.f32 	%f61, %f60;
	mov.f32 	%f62, %f60;
	@%p4 bra 	$L__BB13_20;
	setp.geu.f32 	%p5, %f60, 0f3F000000;
	@%p5 bra 	$L__BB13_4;
	add.f32 	%f30, %f3, 0f3F800000;
	mul.f32 	%f57, %f60, %f30;
	bra.uni 	$L__BB13_5;
$L__BB13_4:
	add.f32 	%f28, %f60, %f3;
	mul.f32 	%f29, %f60, %f3;
	sub.f32 	%f57, %f28, %f29;
$L__BB13_5:
	add.f32 	%f31, %f60, %f60;
	sub.f32 	%f7, %f31, %f57;
	add.f32 	%f32, %f1, 0f3EAAAAAB;
	setp.gt.f32 	%p6, %f32, 0f3F800000;
	add.f32 	%f33, %f32, 0fBF800000;
	selp.f32 	%f8, %f33, %f32, %p6;
	setp.geu.f32 	%p7, %f8, 0f3E2AAAAB;
	@%p7 bra 	$L__BB13_7;
	sub.f32 	%f38, %f57, %f7;
	mul.f32 	%f39, %f38, 0f40C00000;
	fma.rn.f32 	%f60, %f8, %f39, %f7;
	bra.uni 	$L__BB13_10;
$L__BB13_7:
	setp.lt.f32 	%p8, %f8, 0f3F000000;
	mov.f32 	%f60, %f57;
	@%p8 bra 	$L__BB13_10;
	setp.geu.f32 	%p9, %f8, 0f3F2AAAAB;
	mov.f32 	%f60, %f7;
	@%p9 bra 	$L__BB13_10;
	sub.f32 	%f34, %f57, %f7;
	mov.f32 	%f35, 0f3F2AAAAB;
	sub.f32 	%f36, %f35, %f8;
	mul.f32 	%f37, %f36, %f34;
	fma.rn.f32 	%f60, %f37, 0f40C00000, %f7;
$L__BB13_10:
	setp.gt.f32 	%p10, %f1, 0f3F800000;
	add.f32 	%f40, %f1, 0fBF800000;
	selp.f32 	%f12, %f40, %f1, %p10;
	setp.geu.f32 	%p11, %f12, 0f3E2AAAAB;
	@%p11 bra 	$L__BB13_12;
	sub.f32 	%f45, %f57, %f7;
	mul.f32 	%f46, %f45, 0f40C00000;
	fma.rn.f32 	%f61, %f12, %f46, %f7;
	bra.uni 	$L__BB13_15;
$L__BB13_12:
	setp.lt.f32 	%p12, %f12, 0f3F000000;
	mov.f32 	%f61, %f57;
	@%p12 bra 	$L__BB13_15;
	setp.geu.f32 	%p13, %f12, 0f3F2AAAAB;
	mov.f32 	%f61, %f7;
	@%p13 bra 	$L__BB13_15;
	sub.f32 	%f41, %f57, %f7;
	mov.f32 	%f42, 0f3F2AAAAB;
	sub.f32 	%f43, %f42, %f12;
	mul.f32 	%f44, %f43, %f41;
	fma.rn.f32 	%f61, %f44, 0f40C00000, %f7;
$L__BB13_15:
	add.f32 	%f47, %f1, 0fBEAAAAAB;
	setp.lt.f32 	%p14, %f47, 0f00000000;
	add.f32 	%f48, %f47, 0f3F800000;
	selp.f32 	%f49, %f48, %f47, %p14;
	setp.gt.f32 	%p15, %f49, 0f3F800000;
	add.f32 	%f50, %f49, 0fBF800000;
	selp.f32 	%f16, %f50, %f49, %p15;
	setp.geu.f32 	%p16, %f16, 0f3E2AAAAB;
	@%p16 bra 	$L__BB13_17;
	sub.f32 	%f55, %f57, %f7;
	mul.f32 	%f56, %f55, 0f40C00000;
	fma.rn.f32 	%f62, %f16, %f56, %f7;
	bra.uni 	$L__BB13_20;
$L__BB13_17:
	setp.lt.f32 	%p17, %f16, 0f3F000000;
	mov.f32 	%f62, %f57;
	@%p17 bra 	$L__BB13_20;
	setp.geu.f32 	%p18, %f16, 0f3F2AAAAB;
	mov.f32 	%f62, %f7;
	@%p18 bra 	$L__BB13_20;
	sub.f32 	%f51, %f57, %f7;
	mov.f32 	%f52, 0f3F2AAAAB;
	sub.f32 	%f53, %f52, %f16;
	mul.f32 	%f54, %f53, %f51;
	fma.rn.f32 	%f62, %f54, 0f40C00000, %f7;
$L__BB13_20:
	mul.f32 	%f22, %f60, 0f437F0000;
	setp.lt.f32 	%p19, %f22, 0f00000000;
	mov.b16 	%rs16, 0;
	@%p19 bra 	$L__BB13_23;
	setp.gt.f32 	%p20, %f22, 0f437F0000;
	mov.b16 	%rs16, 255;
	@%p20 bra 	$L__BB13_23;
	cvt.rni.s64.f32 	%rd16, %f22;
	cvt.u16.u64 	%rs16, %rd16;
$L__BB13_23:
	mul.f32 	%f23, %f61, 0f437F0000;
	setp.lt.f32 	%p21, %f23, 0f00000000;
	mov.b16 	%rs17, 0;
	@%p21 bra 	$L__BB13_26;
	setp.gt.f32 	%p22, %f23, 0f437F0000;
	mov.b16 	%rs17, 255;
	@%p22 bra 	$L__BB13_26;
	cvt.rni.s64.f32 	%rd17, %f23;
	cvt.u16.u64 	%rs17, %rd17;
$L__BB13_26:
	mul.f32 	%f24, %f62, 0f437F0000;
	setp.lt.f32 	%p23, %f24, 0f00000000;
	mov.b16 	%rs18, 0;
	@%p23 bra 	$L__BB13_29;
	setp.gt.f32 	%p24, %f24, 0f437F0000;
	mov.b16 	%rs18, 255;
	@%p24 bra 	$L__BB13_29;
	cvt.rni.s64.f32 	%rd18, %f24;
	cvt.u16.u64 	%rs18, %rd18;
$L__BB13_29:
	cvt.s64.s32 	%rd19, %r3;
	add.s64 	%rd20, %rd19, %rd1;
	cvta.to.global.u64 	%rd21, %rd5;
	add.s64 	%rd22, %rd21, %rd20;
	st.global.u8 	[%rd22], %rs18;
	cvta.to.global.u64 	%rd23, %rd6;
	add.s64 	%rd24, %rd23, %rd20;
	st.global.u8 	[%rd24], %rs17;
	cvta.to.global.u64 	%rd25, %rd7;
	add.s64 	%rd26, %rd25, %rd20;
	st.global.u8 	[%rd26], %rs16;
$L__BB13_30:
	ret;

}
	// .globl	_Z23hls_to_bgr_ac4p4_kernelPKhiPhS1_S1_S1_iii
.visible .entry _Z23hls_to_bgr_ac4p4_kernelPKhiPhS1_S1_S1_iii(
	.param .u64 .ptr .align 1 _Z23hls_to_bgr_ac4p4_kernelPKhiPhS1_S1_S1_iii_param_0,
	.param .u32 _Z23hls_to_bgr_ac4p4_kernelPKhiPhS1_S1_S1_iii_param_1,
	.param .u64 .ptr .align 1 _Z23hls_to_bgr_ac4p4_kernelPKhiPhS1_S1_S1_iii_param_2,
	.param .u64 .ptr .align 1 _Z23hls_to_bgr_ac4p4_kernelPKhiPhS1_S1_S1_iii_param_3,
	.param .u64 .ptr .align 1 _Z23hls_to_bgr_ac4p4_kernelPKhiPhS1_S1_S1_iii_param_4,
	.param .u64 .ptr .align 1 _Z23hls_to_bgr_ac4p4_kernelPKhiPhS1_S1_S1_iii_param_5,
	.param .u32 _Z23hls_to_bgr_ac4p4_kernelPKhiPhS1_S1_S1_iii_param_6,
	.param .u32 _Z23hls_to_bgr_ac4p4_kernelPKhiPhS1_S1_S1_iii_param_7,
	.param .u32 _Z23hls_to_bgr_ac4p4_kernelPKhiPhS1_S1_S1_iii_param_8
)
{
	.reg .pred 	%p<25>;
	.reg .b16 	%rs<20>;
	.reg .b32 	%r<18>;
	.reg .b32 	%f<63>;
	.reg .b64 	%rd<25>;

	ld.param.u64 	%rd1, [_Z23hls_to_bgr_ac4p4_kernelPKhiPhS1_S1_S1_iii_param_0];
	ld.param.u32 	%r4, [_Z23hls_to_bgr_ac4p4_kernelPKhiPhS1_S1_S1_iii_param_1];
	ld.param.u64 	%rd2, [_Z23hls_to_bgr_ac4p4_kernelPKhiPhS1_S1_S1_iii_param_2];
	ld.param.u64 	%rd3, [_Z23hls_to_bgr_ac4p4_kernelPKhiPhS1_S1_S1_iii_param_3];
	ld.param.u64 	%rd4, [_Z23hls_to_bgr_ac4p4_kernelPKhiPhS1_S1_S1_iii_param_4];
	ld.param.u64 	%rd5, [_Z23hls_to_bgr_ac4p4_kernelPKhiPhS1_S1_S1_iii_param_5];
	ld.param.u32 	%r5, [_Z23hls_to_bgr_ac4p4_kernelPKhiPhS1_S1_S1_iii_param_6];
	ld.param.u32 	%r6, [_Z23hls_to_bgr_ac4p4_kernelPKhiPhS1_S1_S1_iii_param_7];
	ld.param.u32 	%r7, [_Z23hls_to_bgr_ac4p4_kernelPKhiPhS1_S1_S1_iii_param_8];
	mov.u32 	%r9, %ctaid.x;
	mov.u32 	%r10, %ntid.x;
	mov.u32 	%r11, %tid.x;
	mad.lo.s32 	%r1, %r9, %r10, %r11;
	mov.u32 	%r12, %ctaid.y;
	mov.u32 	%r13, %ntid.y;
	mov.u32 	%r14, %tid.y;
	mad.lo.s32 	%r15, %r12, %r13, %r14;
	setp.ge.s32 	%p1, %r1, %r6;
	setp.ge.s32 	%p2, %r15, %r7;
	or.pred  	%p3, %p1, %p2;
	@%p3 bra 	$L__BB14_30;
	cvta.to.global.u64 	%rd6, %rd1;
	mul.lo.s32 	%r16, %r4, %r15;
	cvt.s64.s32 	%rd7, %r16;
	mul.lo.s32 	%r3, %r5, %r15;
	shl.b32 	%r17, %r1, 2;
	cvt.s64.s32 	%rd8, %r17;
	add.s64 	%rd9, %rd7, %rd8;
	add.s64 	%rd10, %rd6, %rd9;
	ld.global.u8 	%rs7, [%rd10];
	ld.global.u8 	%rs8, [%rd10+1];
	ld.global.u8 	%rs9, [%rd10+2];
	cvt.rn.f32.u16 	%f25, %rs7;
	div.rn.f32 	%f1, %f25, 0f437F0000;
	cvt.rn.f32.u16 	%f26, %rs8;
	div.rn.f32 	%f60, %f26, 0f437F0000;
	cvt.rn.f32.u16 	%f27, %rs9;
	div.rn.f32 	%f3, %f27, 0f437F0000;
	setp.le.f32 	%p4, %f3, 0f00000000;
	mov.f32 	%f61, %f60;
	mov.f32 	%f62, %f60;
	@%p4 bra 	$L__BB14_20;
	setp.geu.f32 	%p5, %f60, 0f3F000000;
	@%p5 bra 	$L__BB14_4;
	add.f32 	%f30, %f3, 0f3F800000;
	mul.f32 	%f57, %f60, %f30;
	bra.uni 	$L__BB14_5;
$L__BB14_4:
	add.f32 	%f28, %f60, %f3;
	mul.f32 	%f29, %f60, %f3;
	sub.f32 	%f57, %f28, %f29;
$L__BB14_5:
	add.f32 	%f31, %f60, %f60;
	sub.f32 	%f7, %f31, %f57;
	add.f32 	%f32, %f1, 0f3EAAAAAB;
	setp.gt.f32 	%p6, %f32, 0f3F800000;
	add.f32 	%f33, %f32, 0fBF800000;
	selp.f32 	%f8, %f33, %f32, %p6;
	setp.geu.f32 	%p7, %f8, 0f3E2AAAAB;
	@%p7 bra 	$L__BB14_7;
	sub.f32 	%f38, %f57, %f7;
	mul.f32 	%f39, %f38, 0f40C00000;
	fma.rn.f32 	%f60, %f8, %f39, %f7;
	bra.uni 	$L__BB14_10;
$L__BB14_7:
	setp.lt.f32 	%p8, %f8, 0f3F000000;
	mov.f32 	%f60, %f57;
	@%p8 bra 	$L__BB14_10;
	setp.geu.f32 	%p9, %f8, 0f3F2AAAAB;
	mov.f32 	%f60, %f7;
	@%p9 bra 	$L__BB14_10;
	sub.f32 	%f34, %f57, %f7;
	mov.f32 	%f35, 0f3F2AAAAB;
	sub.f32 	%f36, %f35, %f8;
	mul.f32 	%f37, %f36, %f34;
	fma.rn.f32 	%f60, %f37, 0f40C00000, %f7;
$L__BB14_10:
	setp.gt.f32 	%p10, %f1, 0f3F800000;
	add.f32 	%f40, %f1, 0fBF800000;
	selp.f32 	%f12, %f40, %f1, %p10;
	setp.geu.f32 	%p11, %f12, 0f3E2AAAAB;
	@%p11 bra 	$L__BB14_12;
	sub.f32 	%f45, %f57, %f7;
	mul.f32 	%f46, %f45, 0f40C00000;
	fma.rn.f32 	%f61, %f12, %f46, %f7;
	bra.uni 	$L__BB14_15;
$L__BB14_12:
	setp.lt.f32 	%p12, %f12, 0f3F000000;
	mov.f32 	%f61, %f57;
	@%p12 bra 	$L__BB14_15;
	setp.geu.f32 	%p13, %f12, 0f3F2AAAAB;
	mov.f32 	%f61, %f7;
	@%p13 bra 	$L__BB14_15;
	sub.f32 	%f41, %f57, %f7;
	mov.f32 	%f42, 0f3F2AAAAB;
	sub.f32 	%f43, %f42, %f12;
	mul.f32 	%f44, %f43, %f41;
	fma.rn.f32 	%f61, %f44, 0f40C00000, %f7;
$L__BB14_15:
	add.f32 	%f47, %f1, 0fBEAAAAAB;
	setp.lt.f32 	%p14, %f47, 0f00000000;
	add.f32 	%f48, %f47, 0f3F800000;
	selp.f32 	%f49, %f48, %f47, %p14;
	setp.gt.f32 	%p15, %f49, 0f3F800000;
	add.f32 	%f50, %f49, 0fBF800000;
	selp.f32 	%f16, %f50, %f49, %p15;
	setp.geu.f32 	%p16, %f16, 0f3E2AAAAB;
	@%p16 bra 	$L__BB14_17;
	sub.f32 	%f55, %f57, %f7;
	mul.f32 	%f56, %f55, 0f40C00000;
	fma.rn.f32 	%f62, %f16, %f56, %f7;
	bra.uni 	$L__BB14_20;
$L__BB14_17:
	setp.lt.f32 	%p17, %f16, 0f3F000000;
	mov.f32 	%f62, %f57;
	@%p17 bra 	$L__BB14_20;
	setp.geu.f32 	%p18, %f16, 0f3F2AAAAB;
	mov.f32 	%f62, %f7;
	@%p18 bra 	$L__BB14_20;
	sub.f32 	%f51, %f57, %f7;
	mov.f32 	%f52, 0f3F2AAAAB;
	sub.f32 	%f53, %f52, %f16;
	mul.f32 	%f54, %f53, %f51;
	fma.rn.f32 	%f62, %f54, 0f40C00000, %f7;
$L__BB14_20:
	mul.f32 	%f22, %f60, 0f437F0000;
	setp.lt.f32 	%p19, %f22, 0f00000000;
	mov.b16 	%rs17, 0;
	@%p19 bra 	$L__BB14_23;
	setp.gt.f32 	%p20, %f22, 0f437F0000;
	mov.b16 	%rs17, 255;
	@%p20 bra 	$L__BB14_23;
	cvt.rni.s64.f32 	%rd11, %f22;
	cvt.u16.u64 	%rs17, %rd11;
$L__BB14_23:
	mul.f32 	%f23, %f61, 0f437F0000;
	setp.lt.f32 	%p21, %f23, 0f00000000;
	mov.b16 	%rs18, 0;
	@%p21 bra 	$L__BB14_26;
	setp.gt.f32 	%p22, %f23, 0f437F0000;
	mov.b16 	%rs18, 255;
	@%p22 bra 	$L__BB14_26;
	cvt.rni.s64.f32 	%rd12, %f23;
	cvt.u16.u64 	%rs18, %rd12;
$L__BB14_26:
	mul.f32 	%f24, %f62, 0f437F0000;
	setp.lt.f32 	%p23, %f24, 0f00000000;
	mov.b16 	%rs19, 0;
	@%p23 bra 	$L__BB14_29;
	setp.gt.f32 	%p24, %f24, 0f437F0000;
	mov.b16 	%rs19, 255;
	@%p24 bra 	$L__BB14_29;
	cvt.rni.s64.f32 	%rd13, %f24;
	cvt.u16.u64 	%rs19, %rd13;
$L__BB14_29:
	cvt.s64.s32 	%rd14, %r1;
	cvt.s64.s32 	%rd15, %r3;
	add.s64 	%rd16, %rd15, %rd14;
	cvta.to.global.u64 	%rd17, %rd2;
	add.s64 	%rd18, %rd17, %rd16;
	st.global.u8 	[%rd18], %rs19;
	cvta.to.global.u64 	%rd19, %rd3;
	add.s64 	%rd20, %rd19, %rd16;
	st.global.u8 	[%rd20], %rs18;
	cvta.to.global.u64 	%rd21, %rd4;
	add.s64 	%rd22, %rd21, %rd16;
	st.global.u8 	[%rd22], %rs17;
	cvta.to.global.u64 	%rd23, %rd5;
	add.s64 	%rd24, %rd23, %rd16;
	mov.b16 	%rs16, 0;
	st.global.u8 	[%rd24], %rs16;
$L__BB14_30:
	ret;

}
	// .globl	_Z23hls_to_bgr_ap4c4_kernelPKhS0_S0_S0_iPhiii
.visible .entry _Z23hls_to_bgr_ap4c4_kernelPKhS0_S0_S0_iPhiii(
	.param .u64 .ptr .align 1 _Z23hls_to_bgr_ap4c4_kernelPKhS0_S0_S0_iPhiii_param_0,
	.param .u64 .ptr .align 1 _Z23hls_to_bgr_ap4c4_kernelPKhS0_S0_S0_iPhiii_param_1,
	.param .u64 .ptr .align 1 _Z23hls_to_bgr_ap4c4_kernelPKhS0_S0_S0_iPhiii_param_2,
	.param .u64 .ptr .align 1 _Z23hls_to_bgr_ap4c4_kernelPKhS0_S0_S0_iPhiii_param_3,
	.param .u32 _Z23hls_to_bgr_ap4c4_kernelPKhS0_S0_S0_iPhiii_param_4,
	.param .u64 .ptr .align 1 _Z23hls_to_bgr_ap4c4_kernelPKhS0_S0_S0_iPhiii_param_5,
	.param .u32 _Z23hls_to_bgr_ap4c4_kernelPKhS0_S0_S0_iPhiii_param_6,
	.param .u32 _Z23hls_to_bgr_ap4c4_kernelPKhS0_S0_S0_iPhiii_param_7,
	.param .u32 _Z23hls_to_bgr_ap4c4_kernelPKhS0_S0_S0_iPhiii_param_8
)
{
	.reg .pred 	%p<25>;
	.reg .b16 	%rs<20>;
	.reg .b32 	%r<18>;
	.reg .b32 	%f<63>;
	.reg .b64 	%rd<22>;

	ld.param.u64 	%rd1, [_Z23hls_to_bgr_ap4c4_kernelPKhS0_S0_S0_iPhiii_param_0];
	ld.param.u64 	%rd2, [_Z23hls_to_bgr_ap4c4_kernelPKhS0_S0_S0_iPhiii_param_1];
	ld.param.u64 	%rd3, [_Z23hls_to_bgr_ap4c4_kernelPKhS0_S0_S0_iPhiii_param_2];
	ld.param.u32 	%r4, [_Z23hls_to_bgr_ap4c4_kernelPKhS0_S0_S0_iPhiii_param_4];
	ld.param.u64 	%rd4, [_Z23hls_to_bgr_ap4c4_kernelPKhS0_S0_S0_iPhiii_param_5];
	ld.param.u32 	%r5, [_Z23hls_to_bgr_ap4c4_kernelPKhS0_S0_S0_iPhiii_param_6];
	ld.param.u32 	%r6, [_Z23hls_to_bgr_ap4c4_kernelPKhS0_S0_S0_iPhiii_param_7];
	ld.param.u32 	%r7, [_Z23hls_to_bgr_ap4c4_kernelPKhS0_S0_S0_iPhiii_param_8];
	mov.u32 	%r9, %ctaid.x;
	mov.u32 	%r10, %ntid.x;
	mov.u32 	%r11, %tid.x;
	mad.lo.s32 	%r1, %r9, %r10, %r11;
	mov.u32 	%r12, %ctaid.y;
	mov.u32 	%r13, %ntid.y;
	mov.u32 	%r14, %tid.y;
	mad.lo.s32 	%r15, %r12, %r13, %r14;
	setp.ge.s32 	%p1, %r1, %r6;
	setp.ge.s32 	%p2, %r15, %r7;
	or.pred  	%p3, %p1, %p2;
	@%p3 bra 	$L__BB15_30;
	cvta.to.global.u64 	%rd5, %rd1;
	cvta.to.global.u64 	%rd6, %rd2;
	cvta.to.global.u64 	%rd7, %rd3;
	mul.lo.s32 	%r16, %r4, %r15;
	cvt.s64.s32 	%rd8, %r16;
	mul.lo.s32 	%r3, %r5, %r15;
	cvt.s64.s32 	%rd9, %r1;
	add.s64 	%rd10, %rd8, %rd9;
	add.s64 	%rd11, %rd5, %rd10;
	ld.global.u8 	%rs7, [%rd11];
	add.s64 	%rd12, %rd6, %rd10;
	ld.global.u8 	%rs8, [%rd12];
	add.s64 	%rd13, %rd7, %rd10;
	ld.global.u8 	%rs9, [%rd13];
	cvt.rn.f32.u16 	%f25, %rs7;
	div.rn.f32 	%f1, %f25, 0f437F0000;
	cvt.rn.f32.u16 	%f26, %rs8;
	div.rn.f32 	%f60, %f26, 0f437F0000;
	cvt.rn.f32.u16 	%f27, %rs9;
	div.rn.f32 	%f3, %f27, 0f437F0000;
	setp.le.f32 	%p4, %f3, 0f00000000;
	mov.f32 	%f61, %f60;
	mov.f32 	%f62, %f60;
	@%p4 bra 	$L__BB15_20;
	setp.geu.f32 	%p5, %f60, 0f3F000000;
	@%p5 bra 	$L__BB15_4;
	add.f32 	%f30, %f3, 0f3F800000;
	mul.f32 	%f57, %f60, %f30;
	bra.uni 	$L__BB15_5;
$L__BB15_4:
	add.f32 	%f28, %f60, %f3;
	mul.f32 	%f29, %f60, %f3;
	sub.f32 	%f57, %f28, %f29;
$L__BB15_5:
	add.f32 	%f31, %f60, %f60;
	sub.f32 	%f7, %f31, %f57;
	add.f32 	%f32, %f1, 0f3EAAAAAB;
	setp.gt.f32 	%p6, %f32, 0f3F800000;
	add.f32 	%f33, %f32, 0fBF800000;
	selp.f32 	%f8, %f33, %f32, %p6;
	setp.geu.f32 	%p7, %f8, 0f3E2AAAAB;
	@%p7 bra 	$L__BB15_7;
	sub.f32 	%f38, %f57, %f7;
	mul.f32 	%f39, %f38, 0f40C00000;
	fma.rn.f32 	%f60, %f8, %f39, %f7;
	bra.uni 	$L__BB15_10;
$L__BB15_7:
	setp.lt.f32 	%p8, %f8, 0f3F000000;
	mov.f32 	%f60, %f57;
	@%p8 bra 	$L__BB15_10;
	setp.geu.f32 	%p9, %f8, 0f3F2AAAAB;
	mov.f32 	%f60, %f7;
	@%p9 bra 	$L__BB15_10;
	sub.f32 	%f34, %f57, %f7;
	mov.f32 	%f35, 0f3F2AAAAB;
	sub.f32 	%f36, %f35, %f8;
	mul.f32 	%f37, %f36, %f34;
	fma.rn.f32 	%f60, %f37, 0f40C00000, %f7;
$L__BB15_10:
	setp.gt.f32 	%p10, %f1, 0f3F800000;
	add.f32 	%f40, %f1, 0fBF800000;
	selp.f32 	%f12, %f40, %f1, %p10;
	setp.geu.f32 	%p11, %f12, 0f3E2AAAAB;
	@%p11 bra 	$L__BB15_12;
	sub.f32 	%f45, %f57, %f7;
	mul.f32 	%f46, %f45, 0f40C00000;
	fma.rn.f32 	%f61, %f12, %f46, %f7;
	bra.uni 	$L__BB15_15;
$L__BB15_12:
	setp.lt.f32 	%p12, %f12, 0f3F000000;
	mov.f32 	%f61, %f57;
	@%p12 bra 	$L__BB15_15;
	setp.geu.f32 	%p13, %f12, 0f3F2AAAAB;
	mov.f32 	%f61, %f7;
	@%p13 bra 	$L__BB15_15;
	sub.f32 	%f41, %f57, %f7;
	mov.f32 	%f42, 0f3F2AAAAB;
	sub.f32 	%f43, %f42, %f12;
	mul.f32 	%f44, %f43, %f41;
	fma.rn.f32 	%f61, %f44, 0f40C00000, %f7;
$L__BB15_15:
	add.f32 	%f47, %f1, 0fBEAAAAAB;
	setp.lt.f32 	%p14, %f47, 0f00000000;
	add.f32 	%f48, %f47, 0f3F800000;
	selp.f32 	%f49, %f48, %f47, %p14;
	setp.gt.f32 	%p15, %f49, 0f3F800000;
	add.f32 	%f50, %f49, 0fBF800000;
	selp.f32 	%f16, %f50, %f49, %p15;
	setp.geu.f32 	%p16, %f16, 0f3E2AAAAB;
	@%p16 bra 	$L__BB15_17;
	sub.f32 	%f55, %f57, %f7;
	mul.f32 	%f56, %f55, 0f40C00000;
	fma.rn.f32 	%f62, %f16, %f56, %f7;
	bra.uni 	$L__BB15_20;
$L__BB15_17:
	setp.lt.f32 	%p17, %f16, 0f3F000000;
	mov.f32 	%f62, %f57;
	@%p17 bra 	$L__BB15_20;
	setp.geu.f32 	%p18, %f16, 0f3F2AAAAB;
	mov.f32 	%f62, %f7;
	@%p18 bra 	$L__BB15_20;
	sub.f32 	%f51, %f57, %f7;
	mov.f32 	%f52, 0f3F2AAAAB;
	sub.f32 	%f53, %f52, %f16;
	mul.f32 	%f54, %f53, %f51;
	fma.rn.f32 	%f62, %f54, 0f40C00000, %f7;
$L__BB15_20:
	mul.f32 	%f22, %f60, 0f437F0000;
	setp.lt.f32 	%p19, %f22, 0f00000000;
	mov.b16 	%rs17, 0;
	@%p19 bra 	$L__BB15_23;
	setp.gt.f32 	%p20, %f22, 0f437F0000;
	mov.b16 	%rs17, 255;
	@%p20 bra 	$L__BB15_23;
	cvt.rni.s64.f32 	%rd14, %f22;
	cvt.u16.u64 	%rs17, %rd14;
$L__BB15_23:
	mul.f32 	%f23, %f61, 0f437F0000;
	setp.lt.f32 	%p21, %f23, 0f00000000;
	mov.b16 	%rs18, 0;
	@%p21 bra 	$L__BB15_26;
	setp.gt.f32 	%p22, %f23, 0f437F0000;
	mov.b16 	%rs18, 255;
	@%p22 bra 	$L__BB15_26;
	cvt.rni.s64.f32 	%rd15, %f23;
	cvt.u16.u64 	%rs18, %rd15;
$L__BB15_26:
	mul.f32 	%f24, %f62, 0f437F0000;
	setp.lt.f32 	%p23, %f24, 0f00000000;
	mov.b16 	%rs19, 0;
	@%p23 bra 	$L__BB15_29;
	setp.gt.f32 	%p24, %f24, 0f437F0000;
	mov.b16 	%rs19, 255;
	@%p24 bra 	$L__BB15_29;
	cvt.rni.s64.f32 	%rd16, %f24;
	cvt.u16.u64 	%rs19, %rd16;
$L__BB15_29:
	shl.b32 	%r17, %r1, 2;
	cvt.s64.s32 	%rd17, %r17;
	cvt.s64.s32 	%rd18, %r3;
	add.s64 	%rd19, %rd18, %rd17;
	cvta.to.global.u64 	%rd20, %rd4;
	add.s64 	%rd21, %rd20, %rd19;
	st.global.u8 	[%rd21], %rs19;
	st.global.u8 	[%rd21+1], %rs18;
	st.global.u8 	[%rd21+2], %rs17;
	mov.b16 	%rs16, 0;
	st.global.u8 	[%rd21+3], %rs16;
$L__BB15_30:
	ret;

}
	// .globl	_Z21hls_to_bgr_ap4_kernelPKhS0_S0_S0_iPhS1_S1_S1_iii
.visible .entry _Z21hls_to_bgr_ap4_kernelPKhS0_S0_S0_iPhS1_S1_S1_iii(
	.param .u64 .ptr .align 1 _Z21hls_to_bgr_ap4_kernelPKhS0_S0_S0_iPhS1_S1_S1_iii_param_0,
	.param .u64 .ptr .align 1 _Z21hls_to_bgr_ap4_kernelPKhS0_S0_S0_iPhS1_S1_S1_iii_param_1,
	.param .u64 .ptr .align 1 _Z21hls_to_bgr_ap4_kernelPKhS0_S0_S0_iPhS1_S1_S1_iii_param_2,
	.param .u64 .ptr .align 1 _Z21hls_to_bgr_ap4_kernelPKhS0_S0_S0_iPhS1_S1_S1_iii_param_3,
	.param .u32 _Z21hls_to_bgr_ap4_kernelPKhS0_S0_S0_iPhS1_S1_S1_iii_param_4,
	.param .u64 .ptr .align 1 _Z21hls_to_bgr_ap4_kernelPKhS0_S0_S0_iPhS1_S1_S1_iii_param_5,
	.param .u64 .ptr .align 1 _Z21hls_to_bgr_ap4_kernelPKhS0_S0_S0_iPhS1_S1_S1_iii_param_6,
	.param .u64 .ptr .align 1 _Z21hls_to_bgr_ap4_kernelPKhS0_S0_S0_iPhS1_S1_S1_iii_param_7,
	.param .u64 .ptr .align 1 _Z21hls_to_bgr_ap4_kernelPKhS0_S0_S0_iPhS1_S1_S1_iii_param_8,
	.param .u32 _Z21hls_to_bgr_ap4_kernelPKhS0_S0_S0_iPhS1_S1_S1_iii_param_9,
	.param .u32 _Z21hls_to_bgr_ap4_kernelPKhS0_S0_S0_iPhS1_S1_S1_iii_param_10,
	.param .u32 _Z21hls_to_bgr_ap4_kernelPKhS0_S0_S0_iPhS1_S1_S1_iii_param_11
)
{
	.reg .pred 	%p<25>;
	.reg .b16 	%rs<20>;
	.reg .b32 	%r<17>;
	.reg .b32 	%f<63>;
	.reg .b64 	%rd<30>;

	ld.param.u64 	%rd2, [_Z21hls_to_bgr_ap4_kernelPKhS0_S0_S0_iPhS1_S1_S1_iii_param_0];
	ld.param.u64 	%rd3, [_Z21hls_to_bgr_ap4_kernelPKhS0_S0_S0_iPhS1_S1_S1_iii_param_1];
	ld.param.u64 	%rd4, [_Z21hls_to_bgr_ap4_kernelPKhS0_S0_S0_iPhS1_S1_S1_iii_param_2];
	ld.param.u32 	%r4, [_Z21hls_to_bgr_ap4_kernelPKhS0_S0_S0_iPhS1_S1_S1_iii_param_4];
	ld.param.u64 	%rd5, [_Z21hls_to_bgr_ap4_kernelPKhS0_S0_S0_iPhS1_S1_S1_iii_param_5];
	ld.param.u64 	%rd6, [_Z21hls_to_bgr_ap4_kernelPKhS0_S0_S0_iPhS1_S1_S1_iii_param_6];
	ld.param.u64 	%rd7, [_Z21hls_to_bgr_ap4_kernelPKhS0_S0_S0_iPhS1_S1_S1_iii_param_7];
	ld.param.u64 	%rd8, [_Z21hls_to_bgr_ap4_kernelPKhS0_S0_S0_iPhS1_S1_S1_iii_param_8];
	ld.param.u32 	%r5, [_Z21hls_to_bgr_ap4_kernelPKhS0_S0_S0_iPhS1_S1_S1_iii_param_9];
	ld.param.u32 	%r6, [_Z21hls_to_bgr_ap4_kernelPKhS0_S0_S0_iPhS1_S1_S1_iii_param_10];
	ld.param.u32 	%r7, [_Z21hls_to_bgr_ap4_kernelPKhS0_S0_S0_iPhS1_S1_S1_iii_param_11];
	mov.u32 	%r9, %ctaid.x;
	mov.u32 	%r10, %ntid.x;
	mov.u32 	%r11, %tid.x;
	mad.lo.s32 	%r1, %r9, %r10, %r11;
	mov.u32 	%r12, %ctaid.y;
	mov.u32 	%r13, %ntid.y;
	mov.u32 	%r14, %tid.y;
	mad.lo.s32 	%r15, %r12, %r13, %r14;
	setp.ge.s32 	%p1, %r1, %r6;
	setp.ge.s32 	%p2, %r15, %r7;
	or.pred  	%p3, %p1, %p2;
	@%p3 bra 	$L__BB16_30;
	cvta.to.global.u64 	%rd9, %rd2;
	cvta.to.global.u64 	%rd10, %rd3;
	cvta.to.global.u64 	%rd11, %rd4;
	mul.lo.s32 	%r16, %r4, %r15;
	cvt.s64.s32 	%rd12, %r16;
	mul.lo.s32 	%r3, %r5, %r15;
	cvt.s64.s32 	%rd1, %r1;
	add.s64 	%rd13, %rd12, %rd1;
	add.s64 	%rd14, %rd9, %rd13;
	ld.global.u8 	%rs7, [%rd14];
	add.s64 	%rd15, %rd10, %rd13;
	ld.global.u8 	%rs8, [%rd15];
	add.s64 	%rd16, %rd11, %rd13;
	ld.global.u8 	%rs9, [%rd16];
	cvt.rn.f32.u16 	%f25, %rs7;
	div.rn.f32 	%f1, %f25, 0f437F0000;
	cvt.rn.f32.u16 	%f26, %rs8;
	div.rn.f32 	%f60, %f26, 0f437F0000;
	cvt.rn.f32.u16 	%f27, %rs9;
	div.rn.f32 	%f3, %f27, 0f437F0000;
	setp.le.f32 	%p4, %f3, 0f00000000;
	mov.f32 	%f61, %f60;
	mov.f32 	%f62, %f60;
	@%p4 bra 	$L__BB16_20;
	setp.geu.f32 	%p5, %f60, 0f3F000000;
	@%p5 bra 	$L__BB16_4;
	add.f32 	%f30, %f3, 0f3F800000;
	mul.f32 	%f57, %f60, %f30;
	bra.uni 	$L__BB16_5;
$L__BB16_4:
	add.f32 	%f28, %f60, %f3;
	mul.f32 	%f29, %f60, %f3;
	sub.f32 	%f57, %f28, %f29;
$L__BB16_5:
	add.f32 	%f31, %f60, %f60;
	sub.f32 	%f7, %f31, %f57;
	add.f32 	%f32, %f1, 0f3EAAAAAB;
	setp.gt.f32 	%p6, %f32, 0f3F800000;
	add.f32 	%f33, %f32, 0fBF800000;
	selp.f32 	%f8, %f33, %f32, %p6;
	setp.geu.f32 	%p7, %f8, 0f3E2AAAAB;
	@%p7 bra 	$L__BB16_7;
	sub.f32 	%f38, %f57, %f7;
	mul.f32 	%f39, %f38, 0f40C00000;
	fma.rn.f32 	%f60, %f8, %f39, %f7;
	bra.uni 	$L__BB16_10;
$L__BB16_7:
	setp.lt.f32 	%p8, %f8, 0f3F000000;
	mov.f32 	%f60, %f57;
	@%p8 bra 	$L__BB16_10;
	setp.geu.f32 	%p9, %f8, 0f3F2AAAAB;
	mov.f32 	%f60, %f7;
	@%p9 bra 	$L__BB16_10;
	sub.f32 	%f34, %f57, %f7;
	mov.f32 	%f35, 0f3F2AAAAB;
	sub.f32 	%f36, %f35, %f8;
	mul.f32 	%f37, %f36, %f34;
	fma.rn.f32 	%f60, %f37, 0f40C00000, %f7;
$L__BB16_10:
	setp.gt.f32 	%p10, %f1, 0f3F800000;
	add.f32 	%f40, %f1, 0fBF800000;
	selp.f32 	%f12, %f40, %f1, %p10;
	setp.geu.f32 	%p11, %f12, 0f3E2AAAAB;
	@%p11 bra 	$L__BB16_12;
	sub.f32 	%f45, %f57, %f7;
	mul.f32 	%f46, %f45, 0f40C00000;
	fma.rn.f32 	%f61, %f12, %f46, %f7;
	bra.uni 	$L__BB16_15;
$L__BB16_12:
	setp.lt.f32 	%p12, %f12, 0f3F000000;
	mov.f32 	%f61, %f57;
	@%p12 bra 	$L__BB16_15;
	setp.geu.f32 	%p13, %f12, 0f3F2AAAAB;
	mov.f32 	%f61, %f7;
	@%p13 bra 	$L__BB16_15;
	sub.f32 	%f41, %f57, %f7;
	mov.f32 	%f42, 0f3F2AAAAB;
	sub.f32 	%f43, %f42, %f12;
	mul.f32 	%f44, %f43, %f41;
	fma.rn.f32 	%f61, %f44, 0f40C00000, %f7;
$L__BB16_15:
	add.f32 	%f47, %f1, 0fBEAAAAAB;
	setp.lt.f32 	%p14, %f47, 0f00000000;
	add.f32 	%f48, %f47, 0f3F800000;
	selp.f32 	%f49, %f48, %f47, %p14;
	setp.gt.f32 	%p15, %f49, 0f3F800000;
	add.f32 	%f50, %f49, 0fBF800000;
	selp.f32 	%f16, %f50, %f49, %p15;
	setp.geu.f32 	%p16, %f16, 0f3E2AAAAB;
	@%p16 bra 	$L__BB16_17;
	sub.f32 	%f55, %f57, %f7;
	mul.f32 	%f56, %f55, 0f40C00000;
	fma.rn.f32 	%f62, %f16, %f56, %f7;
	bra.uni 	$L__BB16_20;
$L__BB16_17:
	setp.lt.f32 	%p17, %f16, 0f3F000000;
	mov.f32 	%f62, %f57;
	@%p17 bra 	$L__BB16_20;
	setp.geu.f32 	%p18, %f16, 0f3F2AAAAB;
	mov.f32 	%f62, %f7;
	@%p18 bra 	$L__BB16_20;
	sub.f32 	%f51, %f57, %f7;
	mov.f32 	%f52, 0f3F2AAAAB;
	sub.f32 	%f53, %f52, %f16;
	mul.f32 	%f54, %f53, %f51;
	fma.rn.f32 	%f62, %f54, 0f40C00000, %f7;
$L__BB16_20:
	mul.f32 	%f22, %f60, 0f437F0000;
	setp.lt.f32 	%p19, %f22, 0f00000000;
	mov.b16 	%rs17, 0;
	@%p19 bra 	$L__BB16_23;
	setp.gt.f32 	%p20, %f22, 0f437F0000;
	mov.b16 	%rs17, 255;
	@%p20 bra 	$L__BB16_23;
	cvt.rni.s64.f32 	%rd17, %f22;
	cvt.u16.u64 	%rs17, %rd17;
$L__BB16_23:
	mul.f32 	%f23, %f61, 0f437F0000;
	setp.lt.f32 	%p21, %f23, 0f00000000;
	mov.b16 	%rs18, 0;
	@%p21 bra 	$L__BB16_26;
	setp.gt.f32 	%p22, %f23, 0f437F0000;
	mov.b16 	%rs18, 255;
	@%p22 bra 	$L__BB16_26;
	cvt.rni.s64.f32 	%rd18, %f23;
	cvt.u16.u64 	%rs18, %rd18;
$L__BB16_26:
	mul.f32 	%f24, %f62, 0f437F0000;
	setp.lt.f32 	%p23, %f24, 0f00000000;
	mov.b16 	%rs19, 0;
	@%p23 bra 	$L__BB16_29;
	setp.gt.f32 	%p24, %f24, 0f437F0000;
	mov.b16 	%rs19, 255;
	@%p24 bra 	$L__BB16_29;
	cvt.rni.s64.f32 	%rd19, %f24;
	cvt.u16.u64 	%rs19, %rd19;
$L__BB16_29:
	cvt.s64.s32 	%rd20, %r3;
	add.s64 	%rd21, %rd20, %rd1;
	cvta.to.global.u64 	%rd22, %rd5;
	add.s64 	%rd23, %rd22, %rd21;
	st.global.u8 	[%rd23], %rs19;
	cvta.to.global.u64 	%rd24, %rd6;
	add.s64 	%rd25, %rd24, %rd21;
	st.global.u8 	[%rd25], %rs18;
	cvta.to.global.u64 	%rd26, %rd7;
	add.s64 	%rd27, %rd26, %rd21;
	st.global.u8 	[%rd27], %rs17;
	cvta.to.global.u64 	%rd28, %rd8;
	add.s64 	%rd29, %rd28, %rd21;
	mov.b16 	%rs16, 0;
	st.global.u8 	[%rd29], %rs16;
$L__BB16_30:
	ret;

}


// ===== COMPILED SASS (sm_100) =====

	.target	sm_100

	.elftype	@"ET_EXEC"


//--------------------- .note.nv.tkinfo           --------------------------
	.section	.note.nv.tkinfo,"",@"SHT_NOTE"
	.sectionflags	@"SHF_NOTE_NV_TKINFO"
	.tkinfo
        /*0018*/ 	.word	0x00000002
        /*0030*/ 	.string	""
        /*0030*/ 	.string	"ptxas"
        /*0030*/ 	.string	"Cuda compilation tools, release 13.0, V13.0.88"
        /*0030*/ 	.string	"Build cuda_13.0.r13.0/compiler.36424714_0"
        /*0030*/ 	.string	"-arch sm_100 -m 64 "



//--------------------- .note.nv.cuinfo           --------------------------
	.section	.note.nv.cuinfo,"",@"SHT_NOTE"
	.sectionflags	@"SHF_NOTE_NV_CUINFO"
        /*0018*/ 	.short	0x0002
        /*001a*/ 	.short	0x0064
        /*001c*/ 	.short	0x0082
	.zero		2


//--------------------- .nv.info                  --------------------------
	.section	.nv.info,"",@"SHT_CUDA_INFO"
	.align	4


	//----- nvinfo : EIATTR_REGCOUNT
	.align		4
        /*0000*/ 	.byte	0x04, 0x2f
        /*0002*/ 	.short	(.L_1 - .L_0)
	.align		4
.L_0:
        /*0004*/ 	.word	index@(_Z20rgb_to_hls_c3_kernelPKhiPhiii)
        /*0008*/ 	.word	0x00000017


	//----- nvinfo : EIATTR_FRAME_SIZE
	.align		4
.L_1:
        /*000c*/ 	.byte	0x04, 0x11
        /*000e*/ 	.short	(.L_3 - .L_2)
	.align		4
.L_2:
        /*0010*/ 	.word	index@($__internal_16_$__cuda_sm3x_div_rn_noftz_f32_slowpath)
        /*0014*/ 	.word	0x00000000


	//----- nvinfo : EIATTR_FRAME_SIZE
	.align		4
.L_3:
        /*0018*/ 	.byte	0x04, 0x11
        /*001a*/ 	.short	(.L_5 - .L_4)
	.align		4
.L_4:
        /*001c*/ 	.word	index@(_Z20rgb_to_hls_c3_kernelPKhiPhiii)
        /*0020*/ 	.word	0x00000000


	//----- nvinfo : EIATTR_REGCOUNT
	.align		4
.L_5:
        /*0024*/ 	.byte	0x04, 0x2f
        /*0026*/ 	.short	(.L_7 - .L_6)
	.align		4
.L_6:
        /*0028*/ 	.word	index@(_Z21rgb_to_hls_ac4_kernelPKhiPhiii)
        /*002c*/ 	.word	0x00000017


	//----- nvinfo : EIATTR_FRAME_SIZE
	.align		4
.L_7:
        /*0030*/ 	.byte	0x04, 0x11
        /*0032*/ 	.short	(.L_9 - .L_8)
	.align		4
.L_8:
        /*0034*/ 	.word	index@($__internal_15_$__cuda_sm3x_div_rn_noftz_f32_slowpath)
        /*0038*/ 	.word	0x00000000


	//----- nvinfo : EIATTR_FRAME_SIZE
	.align		4
.L_9:
        /*003c*/ 	.byte	0x04, 0x11
        /*003e*/ 	.short	(.L_11 - .L_10)
	.align		4
.L_10:
        /*0040*/ 	.word	index@(_Z21rgb_to_hls_ac4_kernelPKhiPhiii)
        /*0044*/ 	.word	0x00000000


	//----- nvinfo : EIATTR_REGCOUNT
	.align		4
.L_11:
        /*0048*/ 	.byte	0x04, 0x2f
        /*004a*/ 	.short	(.L_13 - .L_12)
	.align		4
.L_12:
        /*004c*/ 	.word	index@(_Z20hls_to_rgb_c3_kernelPKhiPhiii)
        /*0050*/ 	.word	0x00000015


	//----- nvinfo : EIATTR_FRAME_SIZE
	.align		4
.L_13:
        /*0054*/ 	.byte	0x04, 0x11
        /*0056*/ 	.short	(.L_15 - .L_14)
	.align		4
.L_14:
        /*0058*/ 	.word	index@($__internal_14_$__cuda_sm3x_div_rn_noftz_f32_slowpath)
        /*005c*/ 	.word	0x00000000


	//----- nvinfo : EIATTR_FRAME_SIZE
	.align		4
.L_15:
        /*0060*/ 	.byte	0x04, 0x11
        /*0062*/ 	.short	(.L_17 - .L_16)
	.align		4
.L_16:
        /*0064*/ 	.word	index@(_Z20hls_to_rgb_c3_kernelPKhiPhiii)
        /*0068*/ 	.word	0x00000000


	//----- nvinfo : EIATTR_REGCOUNT
	.align		4
.L_17:
        /*006c*/ 	.byte	0x04, 0x2f
        /*006e*/ 	.short	(.L_19 - .L_18)
	.align		4
.L_18:
        /*0070*/ 	.word	index@(_Z21hls_to_rgb_ac4_kernelPKhiPhiii)
        /*0074*/ 	.word	0x00000015


	//----- nvinfo : EIATTR_FRAME_SIZE
	.align		4
.L_19:
        /*0078*/ 	.byte	0x04, 0x11
        /*007a*/ 	.short	(.L_21 - .L_20)
	.align		4
.L_20:
        /*007c*/ 	.word	index@($__internal_13_$__cuda_sm3x_div_rn_noftz_f32_slowpath)
        /*0080*/ 	.word	0x00000000


	//----- nvinfo : EIATTR_FRAME_SIZE
	.align		4
.L_21:
        /*0084*/ 	.byte	0x04, 0x11
        /*0086*/ 	.short	(.L_23 - .L_22)
	.align		4
.L_22:
        /*0088*/ 	.word	index@(_Z21hls_to_rgb_ac4_kernelPKhiPhiii)
        /*008c*/ 	.word	0x00000000


	//----- nvinfo : EIATTR_REGCOUNT
	.align		4
.L_23:
        /*0090*/ 	.byte	0x04, 0x2f
        /*0092*/ 	.short	(.L_25 - .L_24)
	.align		4
.L_24:
        /*0094*/ 	.word	index@(_Z22bgr_to_hls_c3p3_kernelPKhiPhS1_S1_iii)
        /*0098*/ 	.word	0x00000016


	//----- nvinfo : EIATTR_FRAME_SIZE
	.align		4
.L_25:
        /*009c*/ 	.byte	0x04, 0x11
        /*009e*/ 	.short	(.L_27 - .L_26)
	.align		4
.L_26:
        /*00a0*/ 	.word	index@($__internal_12_$__cuda_sm3x_div_rn_noftz_f32_slowpath)
        /*00a4*/ 	.word	0x00000000


	//----- nvinfo : EIATTR_FRAME_SIZE
	.align		4
.L_27:
        /*00a8*/ 	.byte	0x04, 0x11
        /*00aa*/ 	.short	(.L_29 - .L_28)
	.align		4
.L_28:
        /*00ac*/ 	.word	index@(_Z22bgr_to_hls_c3p3_kernelPKhiPhS1_S1_iii)
        /*00b0*/ 	.word	0x00000000


	//----- nvinfo : EIATTR_REGCOUNT
	.align		4
.L_29:
        /*00b4*/ 	.byte	0x04, 0x2f
        /*00b6*/ 	.short	(.L_31 - .L_30)
	.align		4
.L_30:
        /*00b8*/ 	.word	index@(_Z22bgr_to_hls_p3c3_kernelPKhS0_S0_iPhiii)
        /*00bc*/ 	.word	0x00000016


	//----- nvinfo : EIATTR_FRAME_SIZE
	.align		4
.L_31:
        /*00c0*/ 	.byte	0x04, 0x11
        /*00c2*/ 	.short	(.L_33 - .L_32)
	.align		4
.L_32:
        /*00c4*/ 	.word	index@($__internal_11_$__cuda_sm3x_div_rn_noftz_f32_slowpath)
        /*00c8*/ 	.word	0x00000000


	//----- nvinfo : EIATTR_FRAME_SIZE
	.align		4
.L_33:
        /*00cc*/ 	.byte	0x04, 0x11
        /*00ce*/ 	.short	(.L_35 - .L_34)
	.align		4
.L_34:
        /*00d0*/ 	.word	index@(_Z22bgr_to_hls_p3c3_kernelPKhS0_S0_iPhiii)
        /*00d4*/ 	.word	0x00000000


	//----- nvinfo : EIATTR_REGCOUNT
	.align		4
.L_35:
        /*00d8*/ 	.byte	0x04, 0x2f
        /*00da*/ 	.short	(.L_37 - .L_36)
	.align		4
.L_36:
        /*00dc*/ 	.word	index@(_Z20bgr_to_hls_p3_kernelPKhS0_S0_iPhS1_S1_iii)
        /*00e0*/ 	.word	0x00000017


	//----- nvinfo : EIATTR_FRAME_SIZE
	.align		4
.L_37:
        /*00e4*/ 	.byte	0x04, 0x11
        /*00e6*/ 	.short	(.L_39 - .L_38)
	.align		4
.L_38:
        /*00e8*/ 	.word	index@($__internal_10_$__cuda_sm3x_div_rn_noftz_f32_slowpath)
        /*00ec*/ 	.word	0x00000000


	//----- nvinfo : EIATTR_FRAME_SIZE
	.align		4
.L_39:
        /*00f0*/ 	.byte	0x04, 0x11
        /*00f2*/ 	.short	(.L_41 - .L_40)
	.align		4
.L_40:
        /*00f4*/ 	.word	index@(_Z20bgr_to_hls_p3_kernelPKhS0_S0_iPhS1_S1_iii)
        /*00f8*/ 	.word	0x00000000


	//----- nvinfo : EIATTR_REGCOUNT
	.align		4
.L_41:
        /*00fc*/ 	.byte	0x04, 0x2f
        /*00fe*/ 	.short	(.L_43 - .L_42)
	.align		4
.L_42:
        /*0100*/ 	.word	index@(_Z21bgr_to_hls_ac4_kernelPKhiPhiii)
        /*0104*/ 	.word	0x00000017


	//----- nvinfo : EIATTR_FRAME_SIZE
	.align		4
.L_43:
        /*0108*/ 	.byte	0x04, 0x11
        /*010a*/ 	.short	(.L_45 - .L_44)
	.align		4
.L_44:
        /*010c*/ 	.word	index@($__internal_9_$__cuda_sm3x_div_rn_noftz_f32_slowpath)
        /*0110*/ 	.word	0x00000000


	//----- nvinfo : EIATTR_FRAME_SIZE
	.align		4
.L_45:
        /*0114*/ 	.byte	0x04, 0x11
        /*0116*/ 	.short	(.L_47 - .L_46)
	.align		4
.L_46:
        /*0118*/ 	.word	index@(_Z21bgr_to_hls_ac4_kernelPKhiPhiii)
        /*011c*/ 	.word	0x00000000


	//----- nvinfo : EIATTR_REGCOUNT
	.align		4
.L_47:
        /*0120*/ 	.byte	0x04, 0x2f
        /*0122*/ 	.short	(.L_49 - .L_48)
	.align		4
.L_48:
        /*0124*/ 	.word	index@(_Z23bgr_to_hls_ac4p4_kernelPKhiPhS1_S1_S1_iii)
        /*0128*/ 	.word	0x00000016


	//----- nvinfo : EIATTR_FRAME_SIZE
	.align		4
.L_49:
        /*012c*/ 	.byte	0x04, 0x11
        /*012e*/ 	.short	(.L_51 - .L_50)
	.align		4
.L_50:
        /*0130*/ 	.word	index@($__internal_8_$__cuda_sm3x_div_rn_noftz_f32_slowpath)
        /*0134*/ 	.word	0x00000000


	//----- nvinfo : EIATTR_FRAME_SIZE
	.align		4
.L_51:
        /*0138*/ 	.byte	0x04, 0x11
        /*013a*/ 	.short	(.L_53 - .L_52)
	.align		4
.L_52:
        /*013c*/ 	.word	index@(_Z23bgr_to_hls_ac4p4_kernelPKhiPhS1_S1_S1_iii)
        /*0140*/ 	.word	0x00000000


	//----- nvinfo : EIATTR_REGCOUNT
	.align		4
.L_53:
        /*0144*/ 	.byte	0x04, 0x2f
        /*0146*/ 	.short	(.L_55 - .L_54)
	.align		4
.L_54:
        /*0148*/ 	.word	index@(_Z23bgr_to_hls_ap4c4_kernelPKhS0_S0_S0_iPhiii)
        /*014c*/ 	.word	0x00000016


	//----- nvinfo : EIATTR_FRAME_SIZE
	.align		4
.L_55:
        /*0150*/ 	.byte	0x04, 0x11
        /*0152*/ 	.short	(.L_57 - .L_56)
	.align		4
.L_56:
        /*0154*/ 	.word	index@($__internal_7_$__cuda_sm3x_div_rn_noftz_f32_slowpath)
        /*0158*/ 	.word	0x00000000


	//----- nvinfo : EIATTR_FRAME_SIZE
	.align		4
.L_57:
        /*015c*/ 	.byte	0x04, 0x11
        /*015e*/ 	.short	(.L_59 - .L_58)
	.align		4
.L_58:
        /*0160*/ 	.word	index@(_Z23bgr_to_hls_ap4c4_kernelPKhS0_S0_S0_iPhiii)
        /*0164*/ 	.word	0x00000000


	//----- nvinfo : EIATTR_REGCOUNT
	.align		4
.L_59:
        /*0168*/ 	.byte	0x04, 0x2f
        /*016a*/ 	.short	(.L_61 - .L_60)
	.align		4
.L_60:
        /*016c*/ 	.word	index@(_Z21bgr_to_hls_ap4_kernelPKhS0_S0_S0_iPhS1_S1_S1_iii)
        /*0170*/ 	.word	0x00000017


	//----- nvinfo : EIATTR_FRAME_SIZE
	.align		4
.L_61:
        /*0174*/ 	.byte	0x04, 0x11
        /*0176*/ 	.short	(.L_63 - .L_62)
	.align		4
.L_62:
        /*0178*/ 	.word	index@($__internal_6_$__cuda_sm3x_div_rn_noftz_f32_slowpath)
        /*017c*/ 	.word	0x00000000


	//----- nvinfo : EIATTR_FRAME_SIZE
	.align		4
.L_63:
        /*0180*/ 	.byte	0x04, 0x11
        /*0182*/ 	.short	(.L_65 - .L_64)
	.align		4
.L_64:
        /*0184*/ 	.word	index@(_Z21bgr_to_hls_ap4_kernelPKhS0_S0_S0_iPhS1_S1_S1_iii)
        /*0188*/ 	.word	0x00000000


	//----- nvinfo : EIATTR_REGCOUNT
	.align		4
.L_65:
        /*018c*/ 	.byte	0x04, 0x2f
        /*018e*/ 	.short	(.L_67 - .L_66)
	.align		4
.L_66:
        /*0190*/ 	.word	index@(_Z22hls_to_bgr_c3p3_kernelPKhiPhS1_S1_iii)
        /*0194*/ 	.word	0x00000014


	//----- nvinfo : EIATTR_FRAME_SIZE
	.align		4
.L_67:
        /*0198*/ 	.byte	0x04, 0x11
        /*019a*/ 	.short	(.L_69 - .L_68)
	.align		4
.L_68:
        /*019c*/ 	.word	index@($__internal_5_$__cuda_sm3x_div_rn_noftz_f32_slowpath)
        /*01a0*/ 	.word	0x00000000


	//----- nvinfo : EIATTR_FRAME_SIZE
	.align		4
.L_69:
        /*01a4*/ 	.byte	0x04, 0x11
        /*01a6*/ 	.short	(.L_71 - .L_70)
	.align		4
.L_70:
        /*01a8*/ 	.word	index@(_Z22hls_to_bgr_c3p3_kernelPKhiPhS1_S1_iii)
        /*01ac*/ 	.word	0x00000000


	//----- nvinfo : EIATTR_REGCOUNT
	.align		4
.L_71:
        /*01b0*/ 	.byte	0x04, 0x2f
        /*01b2*/ 	.short	(.L_73 - .L_72)
	.align		4
.L_72:
        /*01b4*/ 	.word	index@(_Z22hls_to_bgr_p3c3_kernelPKhS0_S0_iPhiii)
        /*01b8*/ 	.word	0x00000014


	//----- nvinfo : EIATTR_FRAME_SIZE
	.align		4
.L_73:
        /*01bc*/ 	.byte	0x04, 0x11
        /*01be*/ 	.short	(.L_75 - .L_74)
	.align		4
.L_74:
        /*01c0*/ 	.word	index@($__internal_4_$__cuda_sm3x_div_rn_noftz_f32_slowpath)
        /*01c4*/ 	.word	0x00000000


	//----- nvinfo : EIATTR_FRAME_SIZE
	.align		4
.L_75:
        /*01c8*/ 	.byte	0x04, 0x11
        /*01ca*/ 	.short	(.L_77 - .L_76)
	.align		4
.L_76:
        /*01cc*/ 	.word	index@(_Z22hls_to_bgr_p3c3_kernelPKhS0_S0_iPhiii)
        /*01d0*/ 	.word	0x00000000


	//----- nvinfo : EIATTR_REGCOUNT
	.align		4
.L_77:
        /*01d4*/ 	.byte	0x04, 0x2f
        /*01d6*/ 	.short	(.L_79 - .L_78)
	.align		4
.L_78:
        /*01d8*/ 	.word	index@(_Z20hls_to_bgr_p3_kernelPKhS0_S0_iPhS1_S1_iii)
        /*01dc*/ 	.word	0x00000015


	//----- nvinfo : EIATTR_FRAME_SIZE
	.align		4
.L_79:
        /*01e0*/ 	.byte	0x04, 0x11
        /*01e2*/ 	.short	(.L_81 - .L_80)
	.align		4
.L_80:
        /*01e4*/ 	.word	index@($__internal_3_$__cuda_sm3x_div_rn_noftz_f32_slowpath)
        /*01e8*/ 	.word	0x00000000


	//----- nvinfo : EIATTR_FRAME_SIZE
	.align		4
.L_81:
        /*01ec*/ 	.byte	0x04, 0x11
        /*01ee*/ 	.short	(.L_83 - .L_82)
	.align		4
.L_82:
        /*01f0*/ 	.word	index@(_Z20hls_to_bgr_p3_kernelPKhS0_S0_iPhS1_S1_iii)
        /*01f4*/ 	.word	0x00000000


	//----- nvinfo : EIATTR_REGCOUNT
	.align		4
.L_83:
        /*01f8*/ 	.byte	0x04, 0x2f
        /*01fa*/ 	.short	(.L_85 - .L_84)
	.align		4
.L_84:
        /*01fc*/ 	.word	index@(_Z23hls_to_bgr_ac4p4_kernelPKhiPhS1_S1_S1_iii)
        /*0200*/ 	.word	0x00000014


	//----- nvinfo : EIATTR_FRAME_SIZE
	.align		4
.L_85:
        /*0204*/ 	.byte	0x04, 0x11
        /*0206*/ 	.short	(.L_87 - .L_86)
	.align		4
.L_86:
        /*0208*/ 	.word	index@($__internal_2_$__cuda_sm3x_div_rn_noftz_f32_slowpath)
        /*020c*/ 	.word	0x00000000


	//----- nvinfo : EIATTR_FRAME_SIZE
	.align		4
.L_87:
        /*0210*/ 	.byte	0x04, 0x11
        /*0212*/ 	.short	(.L_89 - .L_88)
	.align		4
.L_88:
        /*0214*/ 	.word	index@(_Z23hls_to_bgr_ac4p4_kernelPKhiPhS1_S1_S1_iii)
        /*0218*/ 	.word	0x00000000


	//----- nvinfo : EIATTR_REGCOUNT
	.align		4
.L_89:
        /*021c*/ 	.byte	0x04, 0x2f
        /*021e*/ 	.short	(.L_91 - .L_90)
	.align		4
.L_90:
        /*0220*/ 	.word	index@(_Z23hls_to_bgr_ap4c4_kernelPKhS0_S0_S0_iPhiii)
        /*0224*/ 	.word	0x00000014


	//----- nvinfo : EIATTR_FRAME_SIZE
	.align		4
.L_91:
        /*0228*/ 	.byte	0x04, 0x11
        /*022a*/ 	.short	(.L_93 - .L_92)
	.align		4
.L_92:
        /*022c*/ 	.word	index@($__internal_1_$__cuda_sm3x_div_rn_noftz_f32_slowpath)
        /*0230*/ 	.word	0x00000000


	//----- nvinfo : EIATTR_FRAME_SIZE
	.align		4
.L_93:
        /*0234*/ 	.byte	0x04, 0x11
        /*0236*/ 	.short	(.L_95 - .L_94)
	.align		4
.L_94:
        /*0238*/ 	.word	index@(_Z23hls_to_bgr_ap4c4_kernelPKhS0_S0_S0_iPhiii)
        /*023c*/ 	.word	0x00000000


	//----- nvinfo : EIATTR_REGCOUNT
	.align		4
.L_95:
        /*0240*/ 	.byte	0x04, 0x2f
        /*0242*/ 	.short	(.L_97 - .L_96)
	.align		4
.L_96:
        /*0244*/ 	.word	index@(_Z21hls_to_bgr_ap4_kernelPKhS0_S0_S0_iPhS1_S1_S1_iii)
        /*0248*/ 	.word	0x00000015


	//----- nvinfo : EIATTR_FRAME_SIZE
	.align		4
.L_97:
        /*024c*/ 	.byte	0x04, 0x11
        /*024e*/ 	.short	(.L_99 - .L_98)
	.align		4
.L_98:
        /*0250*/ 	.word	index@($__internal_0_$__cuda_sm3x_div_rn_noftz_f32_slowpath)
        /*0254*/ 	.word	0x00000000


	//----- nvinfo : EIATTR_FRAME_SIZE
	.align		4
.L_99:
        /*0258*/ 	.byte	0x04, 0x11
        /*025a*/ 	.short	(.L_101 - .L_100)
	.align		4
.L_100:
        /*025c*/ 	.word	index@(_Z21hls_to_bgr_ap4_kernelPKhS0_S0_S0_iPhS1_S1_S1_iii)
        /*0260*/ 	.word	0x00000000


	//----- nvinfo : EIATTR_MIN_STACK_SIZE
	.align		4
.L_101:
        /*0264*/ 	.byte	0x04, 0x12
        /*0266*/ 	.short	(.L_103 - .L_102)
	.align		4
.L_102:
        /*0268*/ 	.word	index@(_Z21hls_to_bgr_ap4_kernelPKhS0_S0_S0_iPhS1_S1_S1_iii)
        /*026c*/ 	.word	0x00000000


	//----- nvinfo : EIATTR_MIN_STACK_SIZE
	.align		4
.L_103:
        /*0270*/ 	.byte	0x04, 0x12
        /*0272*/ 	.short	(.L_105 - .L_104)
	.align		4
.L_104:
        /*0274*/ 	.word	index@(_Z23hls_to_bgr_ap4c4_kernelPKhS0_S0_S0_iPhiii)
        /*0278*/ 	.word	0x00000000


	//----- nvinfo : EIATTR_MIN_STACK_SIZE
	.align		4
.L_105:
        /*027c*/ 	.byte	0x04, 0x12
        /*027e*/ 	.short	(.L_107 - .L_106)
	.align		4
.L_106:
        /*0280*/ 	.word	index@(_Z23hls_to_bgr_ac4p4_kernelPKhiPhS1_S1_S1_iii)
        /*0284*/ 	.word	0x00000000


	//----- nvinfo : EIATTR_MIN_STACK_SIZE
	.align		4
.L_107:
        /*0288*/ 	.byte	0x04, 0x12
        /*028a*/ 	.short	(.L_109 - .L_108)
	.align		4
.L_108:
        /*028c*/ 	.word	index@(_Z20hls_to_bgr_p3_kernelPKhS0_S0_iPhS1_S1_iii)
        /*0290*/ 	.word	0x00000000


	//----- nvinfo : EIATTR_MIN_STACK_SIZE
	.align		4
.L_109:
        /*0294*/ 	.byte	0x04, 0x12
        /*0296*/ 	.short	(.L_111 - .L_110)
	.align		4
.L_110:
        /*0298*/ 	.word	index@(_Z22hls_to_bgr_p3c3_kernelPKhS0_S0_iPhiii)
        /*029c*/ 	.word	0x00000000


	//----- nvinfo : EIATTR_MIN_STACK_SIZE
	.align		4
.L_111:
        /*02a0*/ 	.byte	0x04, 0x12
        /*02a2*/ 	.short	(.L_113 - .L_112)
	.align		4
.L_112:
        /*02a4*/ 	.word	index@(_Z22hls_to_bgr_c3p3_kernelPKhiPhS1_S1_iii)
        /*02a8*/ 	.word	0x00000000


	//----- nvinfo : EIATTR_MIN_STACK_SIZE
	.align		4
.L_113:
        /*02ac*/ 	.byte	0x04, 0x12
        /*02ae*/ 	.short	(.L_115 - .L_114)
	.align		4
.L_114:
        /*02b0*/ 	.word	index@(_Z21bgr_to_hls_ap4_kernelPKhS0_S0_S0_iPhS1_S1_S1_iii)
        /*02b4*/ 	.word	0x00000000


	//----- nvinfo : EIATTR_MIN_STACK_SIZE
	.align		4
.L_115:
        /*02b8*/ 	.byte	0x04, 0x12
        /*02ba*/ 	.short	(.L_117 - .L_116)
	.align		4
.L_116:
        /*02bc*/ 	.word	index@(_Z23bgr_to_hls_ap4c4_kernelPKhS0_S0_S0_iPhiii)
        /*02c0*/ 	.word	0x00000000


	//----- nvinfo : EIATTR_MIN_STACK_SIZE
	.align		4
.L_117:
        /*02c4*/ 	.byte	0x04, 0x12
        /*02c6*/ 	.short	(.L_119 - .L_118)
	.align		4
.L_118:
        /*02c8*/ 	.word	index@(_Z23bgr_to_hls_ac4p4_kernelPKhiPhS1_S1_S1_iii)
        /*02cc*/ 	.word	0x00000000


	//----- nvinfo : EIATTR_MIN_STACK_SIZE
	.align		4
.L_119:
        /*02d0*/ 	.byte	0x04, 0x12
        /*02d2*/ 	.short	(.L_121 - .L_120)
	.align		4
.L_120:
        /*02d4*/ 	.word	index@(_Z21bgr_to_hls_ac4_kernelPKhiPhiii)
        /*02d8*/ 	.word	0x00000000


	//----- nvinfo : EIATTR_MIN_STACK_SIZE
	.align		4
.L_121:
        /*02dc*/ 	.byte	0x04, 0x12
        /*02de*/ 	.short	(.L_123 - .L_122)
	.align		4
.L_122:
        /*02e0*/ 	.word	index@(_Z20bgr_to_hls_p3_kernelPKhS0_S0_iPhS1_S1_iii)
        /*02e4*/ 	.word	0x00000000


	//----- nvinfo : EIATTR_MIN_STACK_SIZE
	.align		4
.L_123:
        /*02e8*/ 	.byte	0x04, 0x12
        /*02ea*/ 	.short	(.L_125 - .L_124)
	.align		4
.L_124:
        /*02ec*/ 	.word	index@(_Z22bgr_to_hls_p3c3_kernelPKhS0_S0_iPhiii)
        /*02f0*/ 	.word	0x00000000


	//----- nvinfo : EIATTR_MIN_STACK_SIZE
	.align		4
.L_125:
        /*02f4*/ 	.byte	0x04, 0x12
        /*02f6*/ 	.short	(.L_127 - .L_126)
	.align		4
.L_126:
        /*02f8*/ 	.word	index@(_Z22bgr_to_hls_c3p3_kernelPKhiPhS1_S1_iii)
        /*02fc*/ 	.word	0x00000000


	//----- nvinfo : EIATTR_MIN_STACK_SIZE
	.align		4
.L_127:
        /*0300*/ 	.byte	0x04, 0x12
        /*0302*/ 	.short	(.L_129 - .L_128)
	.align		4
.L_128:
        /*0304*/ 	.word	index@(_Z21hls_to_rgb_ac4_kernelPKhiPhiii)
        /*0308*/ 	.word	0x00000000


	//----- nvinfo : EIATTR_MIN_STACK_SIZE
	.align		4
.L_129:
        /*030c*/ 	.byte	0x04, 0x12
        /*030e*/ 	.short	(.L_131 - .L_130)
	.align		4
.L_130:
        /*0310*/ 	.word	index@(_Z20hls_to_rgb_c3_kernelPKhiPhiii)
        /*0314*/ 	.word	0x00000000


	//----- nvinfo : EIATTR_MIN_STACK_SIZE
	.align		4
.L_131:
        /*0318*/ 	.byte	0x04, 0x12
        /*031a*/ 	.short	(.L_133 - .L_132)
	.align		4
.L_132:
        /*031c*/ 	.word	index@(_Z21rgb_to_hls_ac4_kernelPKhiPhiii)
        /*0320*/ 	.word	0x00000000


	//----- nvinfo : EIATTR_MIN_STACK_SIZE
	.align		4
.L_133:
        /*0324*/ 	.byte	0x04, 0x12
        /*0326*/ 	.short	(.L_135 - .L_134)
	.align		4
.L_134:
        /*0328*/ 	.word	index@(_Z20rgb_to_hls_c3_kernelPKhiPhiii)
        /*032c*/ 	.word	0x00000000
.L_135:


//--------------------- .nv.compat                --------------------------
	.section	.nv.compat,"",@"SHT_CUDA_COMPAT_INFO"
	.align	4
        /*0000*/ 	.byte	0x02, 0x09, 0x00, 0x00, 0x02, 0x02, 0x01, 0x00, 0x02, 0x05, 0x05, 0x00, 0x03, 0x07, 0x01, 0x01
        /*0010*/ 	.byte	0x02, 0x03, 0x00, 0x00, 0x02, 0x06, 0x01, 0x00, 0x04, 0x0b, 0x08, 0x00, 0x01, 0x00, 0x00, 0x00
        /*0020*/ 	.byte	0x00, 0x00, 0x00, 0x00


//--------------------- .nv.info._Z21hls_to_bgr_ap4_kernelPKhS0_S0_S0_iPhS1_S1_S1_iii --------------------------
	.section	.nv.info._Z21hls_to_bgr_ap4_kernelPKhS0_S0_S0_iPhS1_S1_S1_iii,"",@"SHT_CUDA_INFO"
	.sectionflags	@""
	.align	4


	//----- nvinfo : EIATTR_CUDA_API_VERSION
	.align		4
        /*0000*/ 	.byte	0x04, 0x37
        /*0002*/ 	.short	(.L_137 - .L_136)
.L_136:
        /*0004*/ 	.word	0x00000082


	//----- nvinfo : EIATTR_KPARAM_INFO
	.align		4
.L_137:
        /*0008*/ 	.byte	0x04, 0x17
        /*000a*/ 	.short	(.L_139 - .L_138)
.L_138:
        /*000c*/ 	.word	0x00000000
        /*0010*/ 	.short	0x000b
        /*0012*/ 	.short	0x0050
        /*0014*/ 	.byte	0x00, 0xf0, 0x11, 0x00


	//----- nvinfo : EIATTR_KPARAM_INFO
	.align		4
.L_139:
        /*0018*/ 	.byte	0x04, 0x17
        /*001a*/ 	.short	(.L_141 - .L_140)
.L_140:
        /*001c*/ 	.word	0x00000000
        /*0020*/ 	.short	0x000a
        /*0022*/ 	.short	0x004c
        /*0024*/ 	.byte	0x00, 0xf0, 0x11, 0x00


	//----- nvinfo : EIATTR_KPARAM_INFO
	.align		4
.L_141:
        /*0028*/ 	.byte	0x04, 0x17
        /*002a*/ 	.short	(.L_143 - .L_142)
.L_142:
        /*002c*/ 	.word	0x00000000
        /*0030*/ 	.short	0x0009
        /*0032*/ 	.short	0x0048
        /*0034*/ 	.byte	0x00, 0xf0, 0x11, 0x00


	//----- nvinfo : EIATTR_KPARAM_INFO
	.align		4
.L_143:
        /*0038*/ 	.byte	0x04, 0x17
        /*003a*/ 	.short	(.L_145 - .L_144)
.L_144:
        /*003c*/ 	.word	0x00000000
        /*0040*/ 	.short	0x0008
        /*0042*/ 	.short	0x0040
        /*0044*/ 	.byte	0x00, 0xf5, 0x21, 0x00


	//----- nvinfo : EIATTR_KPARAM_INFO
	.align		4
.L_145:
        /*0048*/ 	.byte	0x04, 0x17
        /*004a*/ 	.short	(.L_147 - .L_146)
.L_146:
        /*004c*/ 	.word	0x00000000
        /*0050*/ 	.short	0x0007
        /*0052*/ 	.short	0x0038
        /*0054*/ 	.byte	0x00, 0xf5, 0x21, 0x00


	//----- nvinfo : EIATTR_KPARAM_INFO
	.align		4
.L_147:
        /*0058*/ 	.byte	0x04, 0x17
        /*005a*/ 	.short	(.L_149 - .L_148)
.L_148:
        /*005c*/ 	.word	0x00000000
        /*0060*/ 	.short	0x0006
        /*0062*/ 	.short	0x0030
        /*0064*/ 	.byte	0x00, 0xf5, 0x21, 0x00


	//----- nvinfo : EIATTR_KPARAM_INFO
	.align		4
.L_149:
        /*0068*/ 	.byte	0x04, 0x17
        /*006a*/ 	.short	(.L_151 - .L_150)
.L_150:
        /*006c*/ 	.word	0x00000000
        /*0070*/ 	.short	0x0005
        /*0072*/ 	.short	0x0028
        /*0074*/ 	.byte	0x00, 0xf5, 0x21, 0x00


	//----- nvinfo : EIATTR_KPARAM_INFO
	.align		4
.L_151:
        /*0078*/ 	.byte	0x04, 0x17
        /*007a*/ 	.short	(.L_153 - .L_152)
.L_152:
        /*007c*/ 	.word	0x00000000
        /*0080*/ 	.short	0x0004
        /*0082*/ 	.short	0x0020
        /*0084*/ 	.byte	0x00, 0xf0, 0x11, 0x00


	//----- nvinfo : EIATTR_KPARAM_INFO
	.align		4
.L_153:
        /*0088*/ 	.byte	0x04, 0x17
        /*008a*/ 	.short	(.L_155 - .L_154)
.L_154:
        /*008c*/ 	.word	0x00000000
        /*0090*/ 	.short	0x0003
        /*0092*/ 	.short	0x0018
        /*0094*/ 	.byte	0x00, 0xf5, 0x21, 0x00


	//----- nvinfo : EIATTR_KPARAM_INFO
	.align		4
.L_155:
        /*0098*/ 	.byte	0x04, 0x17
        /*009a*/ 	.short	(.L_157 - .L_156)
.L_156:
        /*009c*/ 	.word	0x00000000
        /*00a0*/ 	.short	0x0002
        /*00a2*/ 	.short	0x0010
        /*00a4*/ 	.byte	0x00, 0xf5, 0x21, 0x00


	//----- nvinfo : EIATTR_KPARAM_INFO
	.align		4
.L_157:
        /*00a8*/ 	.byte	0x04, 0x17
        /*00aa*/ 	.short	(.L_159 - .L_158)
.L_158:
        /*00ac*/ 	.word	0x00000000
        /*00b0*/ 	.short	0x0001
        /*00b2*/ 	.short	0x0008
        /*00b4*/ 	.byte	0x00, 0xf5, 0x21, 0x00


	//----- nvinfo : EIATTR_KPARAM_INFO
	.align		4
.L_159:
        /*00b8*/ 	.byte	0x04, 0x17
        /*00ba*/ 	.short	(.L_161 - .L_160)
.L_160:
        /*00bc*/ 	.word	0x00000000
        /*00c0*/ 	.short	0x0000
        /*00c2*/ 	.short	0x0000
        /*00c4*/ 	.byte	0x00, 0xf5, 0x21, 0x00


	//----- nvinfo : EIATTR_SPARSE_MMA_MASK
	.align		4
.L_161:
        /*00c8*/ 	.byte	0x03, 0x50
        /*00ca*/ 	.short	0x0000


	//----- nvinfo : EIATTR_MAXREG_COUNT
	.align		4
        /*00cc*/ 	.byte	0x03, 0x1b
        /*00ce*/ 	.short	0x00ff


	//----- nvinfo : EIATTR_MERCURY_ISA_VERSION
	.align		4
        /*00d0*/ 	.byte	0x03, 0x5f
        /*00d2*/ 	.short	0x0101


	//----- nvinfo : EIATTR_VRC_CTA_INIT_COUNT
	.align		4
        /*00d4*/ 	.byte	0x02, 0x4a
	.zero		1
	.zero		1


	//----- nvinfo : EIATTR_EXIT_INSTR_OFFSETS
	.align		4
        /*00d8*/ 	.byte	0x04, 0x1c
        /*00da*/ 	.short	(.L_163 - .L_162)


	//   ....[0]....
.L_162:
        /*00dc*/ 	.word	0x000000d0


	//   ....[1]....
        /*00e0*/ 	.word	0x00000c30


	//----- nvinfo : EIATTR_CRS_STACK_SIZE
	.align		4
.L_163:
        /*00e4*/ 	.byte	0x04, 0x1e
        /*00e6*/ 	.short	(.L_165 - .L_164)
.L_164:
        /*00e8*/ 	.word	0x00000000


	//----- nvinfo : EIATTR_CBANK_PARAM_SIZE
	.align		4
.L_165:
        /*00ec*/ 	.byte	0x03, 0x19
        /*00ee*/ 	.short	0x0054


	//----- nvinfo : EIATTR_PARAM_CBANK
	.align		4
        /*00f0*/ 	.byte	0x04, 0x0a
        /*00f2*/ 	.short	(.L_167 - .L_166)
	.align		4
.L_166:
        /*00f4*/ 	.word	index@(.nv.constant0._Z21hls_to_bgr_ap4_kernelPKhS0_S0_S0_iPhS1_S1_S1_iii)
        /*00f8*/ 	.short	0x0380
        /*00fa*/ 	.short	0x0054


	//----- nvinfo : EIATTR_SW_WAR
	.align		4
.L_167:
        /*00fc*/ 	.byte	0x04, 0x36
        /*00fe*/ 	.short	(.L_169 - .L_168)
.L_168:
        /*0100*/ 	.word	0x00000008
.L_169:


//--------------------- .nv.info._Z23hls_to_bgr_ap4c4_kernelPKhS0_S0_S0_iPhiii --------------------------
	.section	.nv.info._Z23hls_to_bgr_ap4c4_kernelPKhS0_S0_S0_iPhiii,"",@"SHT_CUDA_INFO"
	.sectionflags	@""
	.align	4


	//----- nvinfo : EIATTR_CUDA_API_VERSION
	.align		4
        /*0000*/ 	.byte	0x04, 0x37
        /*0002*/ 	.short	(.L_171 - .L_170)
.L_170:
        /*0004*/ 	.word	0x00000082


	//----- nvinfo : EIATTR_KPARAM_INFO
	.align		4
.L_171:
        /*0008*/ 	.byte	0x04, 0x17
        /*000a*/ 	.short	(.L_173 - .L_172)
.L_172:
        /*000c*/ 	.word	0x00000000
        /*0010*/ 	.short	0x0008
        /*0012*/ 	.short	0x0038
        /*0014*/ 	.byte	0x00, 0xf0, 0x11, 0x00


	//----- nvinfo : EIATTR_KPARAM_INFO
	.align		4
.L_173:
        /*0018*/ 	.byte	0x04, 0x17
        /*001a*/ 	.short	(.L_175 - .L_174)
.L_174:
        /*001c*/ 	.word	0x00000000
        /*0020*/ 	.short	0x0007
        /*0022*/ 	.short	0x0034
        /*0024*/ 	.byte	0x00, 0xf0, 0x11, 0x00


	//----- nvinfo : EIATTR_KPARAM_INFO
	.align		4
.L_175:
        /*0028*/ 	.byte	0x04, 0x17
        /*002a*/ 	.short	(.L_177 - .L_176)
.L_176:
        /*002c*/ 	.word	0x00000000
        /*0030*/ 	.short	0x0006
        /*0032*/ 	.short	0x0030
        /*0034*/ 	.byte	0x00, 0xf0, 0x11, 0x00


	//----- nvinfo : EIATTR_KPARAM_INFO
	.align		4
.L_177:
        /*0038*/ 	.byte	0x04, 0x17
        /*003a*/ 	.short	(.L_179 - .L_178)
.L_178:
        /*003c*/ 	.word	0x00000000
        /*0040*/ 	.short	0x0005
        /*0042*/ 	.short	0x0028
        /*0044*/ 	.byte	0x00, 0xf5, 0x21, 0x00


	//----- nvinfo : EIATTR_KPARAM_INFO
	.align		4
.L_179:
        /*0048*/ 	.byte	0x04, 0x17
        /*004a*/ 	.short	(.L_181 - .L_180)
.L_180:
        /*004c*/ 	.word	0x00000000
        /*0050*/ 	.short	0x0004
        /*0052*/ 	.short	0x0020
        /*0054*/ 	.byte	0x00, 0xf0, 0x11, 0x00


	//----- nvinfo : EIATTR_KPARAM_INFO
	.align		4
.L_181:
        /*0058*/ 	.byte	0x04, 0x17
        /*005a*/ 	.short	(.L_183 - .L_182)
.L_182:
        /*005c*/ 	.word	0x00000000
        /*0060*/ 	.short	0x0003
        /*0062*/ 	.short	0x0018
        /*0064*/ 	.byte	0x00, 0xf5, 0x21, 0x00


	//----- nvinfo : EIATTR_KPARAM_INFO
	.align		4
.L_183:
        /*0068*/ 	.byte	0x04, 0x17
        /*006a*/ 	.short	(.L_185 - .L_184)
.L_184:
        /*006c*/ 	.word	0x00000000
        /*0070*/ 	.short	0x0002
        /*0072*/ 	.short	0x0010
        /*0074*/ 	.byte	0x00, 0xf5, 0x21, 0x00


	//----- nvinfo : EIATTR_KPARAM_INFO
	.align		4
.L_185:
        /*0078*/ 	.byte	0x04, 0x17
        /*007a*/ 	.short	(.L_187 - .L_186)
.L_186:
        /*007c*/ 	.word	0x00000000
        /*0080*/ 	.short	0x0001
        /*0082*/ 	.short	0x0008
        /*0084*/ 	.byte	0x00, 0xf5, 0x21, 0x00


	//----- nvinfo : EIATTR_KPARAM_INFO
	.align		4
.L_187:
        /*0088*/ 	.byte	0x04, 0x17
        /*008a*/ 	.short	(.L_189 - .L_188)
.L_188:
        /*008c*/ 	.word	0x00000000
        /*0090*/ 	.short	0x0000
        /*0092*/ 	.short	0x0000
        /*0094*/ 	.byte	0x00, 0xf5, 0x21, 0x00


	//----- nvinfo : EIATTR_SPARSE_MMA_MASK
	.align		4
.L_189:
        /*0098*/ 	.byte	0x03, 0x50
        /*009a*/ 	.short	0x0000


	//----- nvinfo : EIATTR_MAXREG_COUNT
	.align		4
        /*009c*/ 	.byte	0x03, 0x1b
        /*009e*/ 	.short	0x00ff


	//----- nvinfo : EIATTR_MERCURY_ISA_VERSION
	.align		4
        /*00a0*/ 	.byte	0x03, 0x5f
        /*00a2*/ 	.short	0x0101


	//----- nvinfo : EIATTR_VRC_CTA_INIT_COUNT
	.align		4
        /*00a4*/ 	.byte	0x02, 0x4a
	.zero		1
	.zero		1


	//----- nvinfo : EIATTR_EXIT_INSTR_OFFSETS
	.align		4
        /*00a8*/ 	.byte	0x04, 0x1c
        /*00aa*/ 	.short	(.L_191 - .L_190)


	//   ....[0]....
.L_190:
        /*00ac*/ 	.word	0x000000d0


	//   ....[1]....
        /*00b0*/ 	.word	0x00000bb0


	//----- nvinfo : EIATTR_CRS_STACK_SIZE
	.align		4
.L_191:
        /*00b4*/ 	.byte	0x04, 0x1e
        /*00b6*/ 	.short	(.L_193 - .L_192)
.L_192:
        /*00b8*/ 	.word	0x00000000


	//----- nvinfo : EIATTR_CBANK_PARAM_SIZE
	.align		4
.L_193:
        /*00bc*/ 	.byte	0x03, 0x19
        /*00be*/ 	.short	0x003c


	//----- nvinfo : EIATTR_PARAM_CBANK
	.align		4
        /*00c0*/ 	.byte	0x04, 0x0a
        /*00c2*/ 	.short	(.L_195 - .L_194)
	.align		4
.L_194:
        /*00c4*/ 	.word	index@(.nv.constant0._Z23hls_to_bgr_ap4c4_kernelPKhS0_S0_S0_iPhiii)
        /*00c8*/ 	.short	0x0380
        /*00ca*/ 	.short	0x003c


	//----- nvinfo : EIATTR_SW_WAR
	.align		4
.L_195:
        /*00cc*/ 	.byte	0x04, 0x36
        /*00ce*/ 	.short	(.L_197 - .L_196)
.L_196:
        /*00d0*/ 	.word	0x00000008
.L_197:


//--------------------- .nv.info._Z23hls_to_bgr_ac4p4_kernelPKhiPhS1_S1_S1_iii --------------------------
	.section	.nv.info._Z23hls_to_bgr_ac4p4_kernelPKhiPhS1_S1_S1_iii,"",@"SHT_CUDA_INFO"
	.sectionflags	@""
	.align	4


	//----- nvinfo : EIATTR_CUDA_API_VERSION
	.align		4
        /*0000*/ 	.byte	0x04, 0x37
        /*0002*/ 	.short	(.L_199 - .L_198)
.L_198:
        /*0004*/ 	.word	0x00000082


	//----- nvinfo : EIATTR_KPARAM_INFO
	.align		4
.L_199:
        /*0008*/ 	.byte	0x04, 0x17
        /*000a*/ 	.short	(.L_201 - .L_200)
.L_200:
        /*000c*/ 	.word	0x00000000
        /*0010*/ 	.short	0x0008
        /*0012*/ 	.short	0x0038
        /*0014*/ 	.byte	0x00, 0xf0, 0x11, 0x00


	//----- nvinfo : EIATTR_KPARAM_INFO
	.align		4
.L_201:
        /*0018*/ 	.byte	0x04, 0x17
        /*001a*/ 	.short	(.L_203 - .L_202)
.L_202:
        /*001c*/ 	.word	0x00000000
        /*0020*/ 	.short	0x0007
        /*0022*/ 	.short	0x0034
        /*0024*/ 	.byte	0x00, 0xf0, 0x11, 0x00


	//----- nvinfo : EIATTR_KPARAM_INFO
	.align		4
.L_203:
        /*0028*/ 	.byte	0x04, 0x17
        /*002a*/ 	.short	(.L_205 - .L_204)
.L_204:
        /*002c*/ 	.word	0x00000000
        /*0030*/ 	.short	0x0006
        /*0032*/ 	.short	0x0030
        /*0034*/ 	.byte	0x00, 0xf0, 0x11, 0x00


	//----- nvinfo : EIATTR_KPARAM_INFO
	.align		4
.L_205:
        /*0038*/ 	.byte	0x04, 0x17
        /*003a*/ 	.short	(.L_207 - .L_206)
.L_206:
        /*003c*/ 	.word	0x00000000
        /*0040*/ 	.short	0x0005
        /*0042*/ 	.short	0x0028
        /*0044*/ 	.byte	0x00, 0xf5, 0x21, 0x00


	//----- nvinfo : EIATTR_KPARAM_INFO
	.align		4
.L_207:
        /*0048*/ 	.byte	0x04, 0x17
        /*004a*/ 	.short	(.L_209 - .L_208)
.L_208:
        /*004c*/ 	.word	0x00000000
        /*0050*/ 	.short	0x0004
        /*0052*/ 	.short	0x0020
        /*0054*/ 	.byte	0x00, 0xf5, 0x21, 0x00


	//----- nvinfo : EIATTR_KPARAM_INFO
	.align		4
.L_209:
        /*0058*/ 	.byte	0x04, 0x17
        /*005a*/ 	.short	(.L_211 - .L_210)
.L_210:
        /*005c*/ 	.word	0x00000000
        /*0060*/ 	.short	0x0003
        /*0062*/ 	.short	0x0018
        /*0064*/ 	.byte	0x00, 0xf5, 0x21, 0x00


	//----- nvinfo : EIATTR_KPARAM_INFO
	.align		4
.L_211:
        /*0068*/ 	.byte	0x04, 0x17
        /*006a*/ 	.short	(.L_213 - .L_212)
.L_212:
        /*006c*/ 	.word	0x00000000
        /*0070*/ 	.short	0x0002
        /*0072*/ 	.short	0x0010
        /*0074*/ 	.byte	0x00, 0xf5, 0x21, 0x00


	//----- nvinfo : EIATTR_KPARAM_INFO
	.align		4
.L_213:
        /*0078*/ 	.byte	0x04, 0x17
        /*007a*/ 	.short	(.L_215 - .L_214)
.L_214:
        /*007c*/ 	.word	0x00000000
        /*0080*/ 	.short	0x0001
        /*0082*/ 	.short	0x0008
        /*0084*/ 	.byte	0x00, 0xf0, 0x11, 0x00


	//----- nvinfo : EIATTR_KPARAM_INFO
	.align		4
.L_215:
        /*0088*/ 	.byte	0x04, 0x17
        /*008a*/ 	.short	(.L_217 - .L_216)
.L_216:
        /*008c*/ 	.word	0x00000000
        /*0090*/ 	.short	0x0000
        /*0092*/ 	.short	0x0000
        /*0094*/ 	.byte	0x00, 0xf5, 0x21, 0x00


	//----- nvinfo : EIATTR_SPARSE_MMA_MASK
	.align		4
.L_217:
        /*0098*/ 	.byte	0x03, 0x50
        /*009a*/ 	.short	0x0000


	//----- nvinfo : EIATTR_MAXREG_COUNT
	.align		4
        /*009c*/ 	.byte	0x03, 0x1b
        /*009e*/ 	.short	0x00ff


	//----- nvinfo : EIATTR_MERCURY_ISA_VERSION
	.align		4
        /*00a0*/ 	.byte	0x03, 0x5f
        /*00a2*/ 	.short	0x0101


	//----- nvinfo : EIATTR_VRC_CTA_INIT_COUNT
	.align		4
        /*00a4*/ 	.byte	0x02, 0x4a
	.zero		1
	.zero		1


	//----- nvinfo : EIATTR_EXIT_INSTR_OFFSETS
	.align		4
        /*00a8*/ 	.byte	0x04, 0x1c
        /*00aa*/ 	.short	(.L_219 - .L_218)


	//   ....[0]....
.L_218:
        /*00ac*/ 	.word	0x000000d0


	//   ....[1]....
        /*00b0*/ 	.word	0x00000bd0


	//----- nvinfo : EIATTR_CRS_STACK_SIZE
	.align		4
.L_219:
        /*00b4*/ 	.byte	0x04, 0x1e
        /*00b6*/ 	.short	(.L_221 - .L_220)
.L_220:
        /*00b8*/ 	.word	0x00000000


	//----- nvinfo : EIATTR_CBANK_PARAM_SIZE
	.align		4
.L_221:
        /*00bc*/ 	.byte	0x03, 0x19
        /*00be*/ 	.short	0x003c


	//----- nvinfo : EIATTR_PARAM_CBANK
	.align		4
        /*00c0*/ 	.byte	0x04, 0x0a
        /*00c2*/ 	.short	(.L_223 - .L_222)
	.align		4
.L_222:
        /*00c4*/ 	.word	index@(.nv.constant0._Z23hls_to_bgr_ac4p4_kernelPKhiPhS1_S1_S1_iii)
        /*00c8*/ 	.short	0x0380
        /*00ca*/ 	.short	0x003c


	//----- nvinfo : EIATTR_SW_WAR
	.align		4
.L_223:
        /*00cc*/ 	.byte	0x04, 0x36
        /*00ce*/ 	.short	(.L_225 - .L_224)
.L_224:
        /*00d0*/ 	.word	0x00000008
.L_225:


//--------------------- .nv.info._Z20hls_to_bgr_p3_kernelPKhS0_S0_iPhS1_S1_iii --------------------------
	.section	.nv.info._Z20hls_to_bgr_p3_kernelPKhS0_S0_iPhS1_S1_iii,"",@"SHT_CUDA_INFO"
	.sectionflags	@""
	.align	4


	//----- nvinfo : EIATTR_CUDA_API_VERSION
	.align		4
        /*0000*/ 	.byte	0x04, 0x37
        /*0002*/ 	.short	(.L_227 - .L_226)
.L_226:
        /*0004*/ 	.word	0x00000082


	//----- nvinfo : EIATTR_KPARAM_INFO
	.align		4
.L_227:
        /*0008*/ 	.byte	0x04, 0x17
        /*000a*/ 	.short	(.L_229 - .L_228)
.L_228:
        /*000c*/ 	.word	0x00000000
        /*0010*/ 	.short	0x0009
        /*0012*/ 	.short	0x0040
        /*0014*/ 	.byte	0x00, 0xf0, 0x11, 0x00


	//----- nvinfo : EIATTR_KPARAM_INFO
	.align		4
.L_229:
        /*0018*/ 	.byte	0x04, 0x17
        /*001a*/ 	.short	(.L_231 - .L_230)
.L_230:
        /*001c*/ 	.word	0x00000000
        /*0020*/ 	.short	0x0008
        /*0022*/ 	.short	0x003c
        /*0024*/ 	.byte	0x00, 0xf0, 0x11, 0x00


	//----- nvinfo : EIATTR_KPARAM_INFO
	.align		4
.L_231:
        /*0028*/ 	.byte	0x04, 0x17
        /*002a*/ 	.short	(.L_233 - .L_232)
.L_232:
        /*002c*/ 	.word	0x00000000
        /*0030*/ 	.short	0x0007
        /*0032*/ 	.short	0x0038
        /*0034*/ 	.byte	0x00, 0xf0, 0x11, 0x00


	//----- nvinfo : EIATTR_KPARAM_INFO
	.align		4
.L_233:
        /*0038*/ 	.byte	0x04, 0x17
        /*003a*/ 	.short	(.L_235 - .L_234)
.L_234:
        /*003c*/ 	.word	0x00000000
        /*0040*/ 	.short	0x0006
        /*0042*/ 	.short	0x0030
        /*0044*/ 	.byte	0x00, 0xf5, 0x21, 0x00


	//----- nvinfo : EIATTR_KPARAM_INFO
	.align		4
.L_235:
        /*0048*/ 	.byte	0x04, 0x17
        /*004a*/ 	.short	(.L_237 - .L_236)
.L_236:
        /*004c*/ 	.word	0x00000000
        /*0050*/ 	.short	0x0005
        /*0052*/ 	.short	0x0028
        /*0054*/ 	.byte	0x00, 0xf5, 0x21, 0x00


	//----- nvinfo : EIATTR_KPARAM_INFO
	.align		4
.L_237:
        /*0058*/ 	.byte	0x04, 0x17
        /*005a*/ 	.short	(.L_239 - .L_238)
.L_238:
        /*005c*/ 	.word	0x00000000
        /*0060*/ 	.short	0x0004
        /*0062*/ 	.short	0x0020
        /*0064*/ 	.byte	0x00, 0xf5, 0x21, 0x00


	//----- nvinfo : EIATTR_KPARAM_INFO
	.align		4
.L_239:
        /*0068*/ 	.byte	0x04, 0x17
        /*006a*/ 	.short	(.L_241 - .L_240)
.L_240:
        /*006c*/ 	.word	0x00000000
        /*0070*/ 	.short	0x0003
        /*0072*/ 	.short	0x0018
        /*0074*/ 	.byte	0x00, 0xf0, 0x11, 0x00


	//----- nvinfo : EIATTR_KPARAM_INFO
	.align		4
.L_241:
        /*0078*/ 	.byte	0x04, 0x17
        /*007a*/ 	.short	(.L_243 - .L_242)
.L_242:
        /*007c*/ 	.word	0x00000000
        /*0080*/ 	.short	0x0002
        /*0082*/ 	.short	0x0010
        /*0084*/ 	.byte	0x00, 0xf5, 0x21, 0x00


	//----- nvinfo : EIATTR_KPARAM_INFO
	.align		4
.L_243:
        /*0088*/ 	.byte	0x04, 0x17
        /*008a*/ 	.short	(.L_245 - .L_244)
.L_244:
        /*008c*/ 	.word	0x00000000
        /*0090*/ 	.short	0x0001
        /*0092*/ 	.short	0x0008
        /*0094*/ 	.byte	0x00, 0xf5, 0x21, 0x00


	//----- nvinfo : EIATTR_KPARAM_INFO
	.align		4
.L_245:
        /*0098*/ 	.byte	0x04, 0x17
        /*009a*/ 	.short	(.L_247 - .L_246)
.L_246:
        /*009c*/ 	.word	0x00000000
        /*00a0*/ 	.short	0x0000
        /*00a2*/ 	.short	0x0000
        /*00a4*/ 	.byte	0x00, 0xf5, 0x21, 0x00


	//----- nvinfo : EIATTR_SPARSE_MMA_MASK
	.align		4
.L_247:
        /*00a8*/ 	.byte	0x03, 0x50
        /*00aa*/ 	.short	0x0000


	//----- nvinfo : EIATTR_MAXREG_COUNT
	.align		4
        /*00ac*/ 	.byte	0x03, 0x1b
        /*00ae*/ 	.short	0x00ff


	//----- nvinfo : EIATTR_MERCURY_ISA_VERSION
	.align		4
        /*00b0*/ 	.byte	0x03, 0x5f
        /*00b2*/ 	.short	0x0101


	//----- nvinfo : EIATTR_VRC_CTA_INIT_COUNT
	.align		4
        /*00b4*/ 	.byte	0x02, 0x4a
	.zero		1
	.zero		1


	//----- nvinfo : EIATTR_EXIT_INSTR_OFFSETS
	.align		4
        /*00b8*/ 	.byte	0x04, 0x1c
        /*00ba*/ 	.short	(.L_249 - .L_248)


	//   ....[0]....
.L_248:
        /*00bc*/ 	.word	0x000000d0


	//   ....[1]....
        /*00c0*/ 	.word	0x00000bf0


	//----- nvinfo : EIATTR_CRS_STACK_SIZE
	.align		4
.L_249:
        /*00c4*/ 	.byte	0x04, 0x1e
        /*00c6*/ 	.short	(.L_251 - .L_250)
.L_250:
        /*00c8*/ 	.word	0x00000000


	//----- nvinfo : EIATTR_CBANK_PARAM_SIZE
	.align		4
.L_251:
        /*00cc*/ 	.byte	0x03, 0x19
        /*00ce*/ 	.short	0x0044


	//----- nvinfo : EIATTR_PARAM_CBANK
	.align		4
        /*00d0*/ 	.byte	0x04, 0x0a
        /*00d2*/ 	.short	(.L_253 - .L_252)
	.align		4
.L_252:
        /*00d4*/ 	.word	index@(.nv.constant0._Z20hls_to_bgr_p3_kernelPKhS0_S0_iPhS1_S1_iii)
        /*00d8*/ 	.short	0x0380
        /*00da*/ 	.short	0x0044


	//----- nvinfo : EIATTR_SW_WAR
	.align		4
.L_253:
        /*00dc*/ 	.byte	0x04, 0x36
        /*00de*/ 	.short	(.L_255 - .L_254)
.L_254:
        /*00e0*/ 	.word	0x00000008
.L_255:


//--------------------- .nv.info._Z22hls_to_bgr_p3c3_kernelPKhS0_S0_iPhiii --------------------------
	.section	.nv.info._Z22hls_to_bgr_p3c3_kernelPKhS0_S0_iPhiii,"",@"SHT_CUDA_INFO"
	.sectionflags	@""
	.align	4


	//----- nvinfo : EIATTR_CUDA_API_VERSION
	.align		4
        /*0000*/ 	.byte	0x04, 0x37
        /*0002*/ 	.short	(.L_257 - .L_256)
.L_256:
        /*0004*/ 	.word	0x00000082


	//----- nvinfo : EIATTR_KPARAM_INFO
	.align		4
.L_257:
        /*0008*/ 	.byte	0x04, 0x17
        /*000a*/ 	.short	(.L_259 - .L_258)
.L_258:
        /*000c*/ 	.word	0x00000000
        /*0010*/ 	.short	0x0007
        /*0012*/ 	.short	0x0030
        /*0014*/ 	.byte	0x00, 0xf0, 0x11, 0x00


	//----- nvinfo : EIATTR_KPARAM_INFO
	.align		4
.L_259:
        /*0018*/ 	.byte	0x04, 0x17
        /*001a*/ 	.short	(.L_261 - .L_260)
.L_260:
        /*001c*/ 	.word	0x00000000
        /*0020*/ 	.short	0x0006
        /*0022*/ 	.short	0x002c
        /*0024*/ 	.byte	0x00, 0xf0, 0x11, 0x00


	//----- nvinfo : EIATTR_KPARAM_INFO
	.align		4
.L_261:
        /*0028*/ 	.byte	0x04, 0x17
        /*002a*/ 	.short	(.L_263 - .L_262)
.L_262:
        /*002c*/ 	.word	0x00000000
        /*0030*/ 	.short	0x0005
        /*0032*/ 	.short	0x0028
        /*0034*/ 	.byte	0x00, 0xf0, 0x11, 0x00


	//----- nvinfo : EIATTR_KPARAM_INFO
	.align		4
.L_263:
        /*0038*/ 	.byte	0x04, 0x17
        /*003a*/ 	.short	(.L_265 - .L_264)
.L_264:
        /*003c*/ 	.word	0x00000000
        /*0040*/ 	.short	0x0004
        /*0042*/ 	.short	0x0020
        /*0044*/ 	.byte	0x00, 0xf5, 0x21, 0x00


	//----- nvinfo : EIATTR_KPARAM_INFO
	.align		4
.L_265:
        /*0048*/ 	.byte	0x04, 0x17
        /*004a*/ 	.short	(.L_267 - .L_266)
.L_266:
        /*004c*/ 	.word	0x00000000
        /*0050*/ 	.short	0x0003
        /*0052*/ 	.short	0x0018
        /*0054*/ 	.byte	0x00, 0xf0, 0x11, 0x00


	//----- nvinfo : EIATTR_KPARAM_INFO
	.align		4
.L_267:
        /*0058*/ 	.byte	0x04, 0x17
        /*005a*/ 	.short	(.L_269 - .L_268)
.L_268:
        /*005c*/ 	.word	0x00000000
        /*0060*/ 	.short	0x0002
        /*0062*/ 	.short	0x0010
        /*0064*/ 	.byte	0x00, 0xf5, 0x21, 0x00


	//----- nvinfo : EIATTR_KPARAM_INFO
	.align		4
.L_269:
        /*0068*/ 	.byte	0x04, 0x17
        /*006a*/ 	.short	(.L_271 - .L_270)
.L_270:
        /*006c*/ 	.word	0x00000000
        /*0070*/ 	.short	0x0001
        /*0072*/ 	.short	0x0008
        /*0074*/ 	.byte	0x00, 0xf5, 0x21, 0x00


	//----- nvinfo : EIATTR_KPARAM_INFO
	.align		4
.L_271:
        /*0078*/ 	.byte	0x04, 0x17
        /*007a*/ 	.short	(.L_273 - .L_272)
.L_272:
        /*007c*/ 	.word	0x00000000
        /*0080*/ 	.short	0x0000
        /*0082*/ 	.short	0x0000
        /*0084*/ 	.byte	0x00, 0xf5, 0x21, 0x00


	//----- nvinfo : EIATTR_SPARSE_MMA_MASK
	.align		4
.L_273:
        /*0088*/ 	.byte	0x03, 0x50
        /*008a*/ 	.short	0x0000


	//----- nvinfo : EIATTR_MAXREG_COUNT
	.align		4
        /*008c*/ 	.byte	0x03, 0x1b
        /*008e*/ 	.short	0x00ff


	//----- nvinfo : EIATTR_MERCURY_ISA_VERSION
	.align		4
        /*0090*/ 	.byte	0x03, 0x5f
        /*0092*/ 	.short	0x0101


	//----- nvinfo : EIATTR_VRC_CTA_INIT_COUNT
	.align		4
        /*0094*/ 	.byte	0x02, 0x4a
	.zero		1
	.zero		1


	//----- nvinfo : EIATTR_EXIT_INSTR_OFFSETS
	.align		4
        /*0098*/ 	.byte	0x04, 0x1c
        /*009a*/ 	.short	(.L_275 - .L_274)


	//   ....[0]....
.L_274:
        /*009c*/ 	.word	0x000000d0


	//   ....[1]....
        /*00a0*/ 	.word	0x00000ba0


	//----- nvinfo : EIATTR_CRS_STACK_SIZE
	.align		4
.L_275:
        /*00a4*/ 	.byte	0x04, 0x1e
        /*00a6*/ 	.short	(.L_277 - .L_276)
.L_276:
        /*00a8*/ 	.word	0x00000000


	//----- nvinfo : EIATTR_CBANK_PARAM_SIZE
	.align		4
.L_277:
        /*00ac*/ 	.byte	0x03, 0x19
        /*00ae*/ 	.short	0x0034


	//----- nvinfo : EIATTR_PARAM_CBANK
	.align		4
        /*00b0*/ 	.byte	0x04, 0x0a
        /*00b2*/ 	.short	(.L_279 - .L_278)
	.align		4
.L_278:
        /*00b4*/ 	.word	index@(.nv.constant0._Z22hls_to_bgr_p3c3_kernelPKhS0_S0_iPhiii)
        /*00b8*/ 	.short	0x0380
        /*00ba*/ 	.short	0x0034


	//----- nvinfo : EIATTR_SW_WAR
	.align		4
.L_279:
        /*00bc*/ 	.byte	0x04, 0x36
        /*00be*/ 	.short	(.L_281 - .L_280)
.L_280:
        /*00c0*/ 	.word	0x00000008
.L_281:


//--------------------- .nv.info._Z22hls_to_bgr_c3p3_kernelPKhiPhS1_S1_iii --------------------------
	.section	.nv.info._Z22hls_to_bgr_c3p3_kernelPKhiPhS1_S1_iii,"",@"SHT_CUDA_INFO"
	.sectionflags	@""
	.align	4


	//----- nvinfo : EIATTR_CUDA_API_VERSION
	.align		4
        /*0000*/ 	.byte	0x04, 0x37
        /*0002*/ 	.short	(.L_283 - .L_282)
.L_282:
        /*0004*/ 	.word	0x00000082


	//----- nvinfo : EIATTR_KPARAM_INFO
	.align		4
.L_283:
        /*0008*/ 	.byte	0x04, 0x17
        /*000a*/ 	.short	(.L_285 - .L_284)
.L_284:
        /*000c*/ 	.word	0x00000000
        /*0010*/ 	.short	0x0007
        /*0012*/ 	.short	0x0030
        /*0014*/ 	.byte	0x00, 0xf0, 0x11, 0x00


	//----- nvinfo : EIATTR_KPARAM_INFO
	.align		4
.L_285:
        /*0018*/ 	.byte	0x04, 0x17
        /*001a*/ 	.short	(.L_287 - .L_286)
.L_286:
        /*001c*/ 	.word	0x00000000
        /*0020*/ 	.short	0x0006
        /*0022*/ 	.short	0x002c
        /*0024*/ 	.byte	0x00, 0xf0, 0x11, 0x00


	//----- nvinfo : EIATTR_KPARAM_INFO
	.align		4
.L_287:
        /*0028*/ 	.byte	0x04, 0x17
        /*002a*/ 	.short	(.L_289 - .L_288)
.L_288:
        /*002c*/ 	.word	0x00000000
        /*0030*/ 	.short	0x0005
        /*0032*/ 	.short	0x0028
        /*0034*/ 	.byte	0x00, 0xf0, 0x11, 0x00


	//----- nvinfo : EIATTR_KPARAM_INFO
	.align		4
.L_289:
        /*0038*/ 	.byte	0x04, 0x17
        /*003a*/ 	.short	(.L_291 - .L_290)
.L_290:
        /*003c*/ 	.word	0x00000000
        /*0040*/ 	.short	0x0004
        /*0042*/ 	.short	0x0020
        /*0044*/ 	.byte	0x00, 0xf5, 0x21, 0x00


	//----- nvinfo : EIATTR_KPARAM_INFO
	.align		4
.L_291:
        /*0048*/ 	.byte	0x04, 0x17
        /*004a*/ 	.short	(.L_293 - .L_292)
.L_292:
        /*004c*/ 	.word	0x00000000
        /*0050*/ 	.short	0x0003
        /*0052*/ 	.short	0x0018
        /*0054*/ 	.byte	0x00, 0xf5, 0x21, 0x00


	//----- nvinfo : EIATTR_KPARAM_INFO
	.align		4
.L_293:
        /*0058*/ 	.byte	0x04, 0x17
        /*005a*/ 	.short	(.L_295 - .L_294)
.L_294:
        /*005c*/ 	.word	0x00000000
        /*0060*/ 	.short	0x0002
        /*0062*/ 	.short	0x0010
        /*0064*/ 	.byte	0x00, 0xf5, 0x21, 0x00


	//----- nvinfo : EIATTR_KPARAM_INFO
	.align		4
.L_295:
        /*0068*/ 	.byte	0x04, 0x17
        /*006a*/ 	.short	(.L_297 - .L_296)
.L_296:
        /*006c*/ 	.word	0x00000000
        /*0070*/ 	.short	0x0001
        /*0072*/ 	.short	0x0008
        /*0074*/ 	.byte	0x00, 0xf0, 0x11, 0x00


	//----- nvinfo : EIATTR_KPARAM_INFO
	.align		4
.L_297:
        /*0078*/ 	.byte	0x04, 0x17
        /*007a*/ 	.short	(.L_299 - .L_298)
.L_298:
        /*007c*/ 	.word	0x00000000
        /*0080*/ 	.short	0x0000
        /*0082*/ 	.short	0x0000
        /*0084*/ 	.byte	0x00, 0xf5, 0x21, 0x00


	//----- nvinfo : EIATTR_SPARSE_MMA_MASK
	.align		4
.L_299:
        /*0088*/ 	.byte	0x03, 0x50
        /*008a*/ 	.short	0x0000


	//----- nvinfo : EIATTR_MAXREG_COUNT
	.align		4
        /*008c*/ 	.byte	0x03, 0x1b
        /*008e*/ 	.short	0x00ff


	//----- nvinfo : EIATTR_MERCURY_ISA_VERSION
	.align		4
        /*0090*/ 	.byte	0x03, 0x5f
        /*0092*/ 	.short	0x0101


	//----- nvinfo : EIATTR_VRC_CTA_INIT_COUNT
	.align		4
        /*0094*/ 	.byte	0x02, 0x4a
	.zero		1
	.zero		1


	//----- nvinfo : EIATTR_EXIT_INSTR_OFFSETS
	.align		4
        /*0098*/ 	.byte	0x04, 0x1c
        /*009a*/ 	.short	(.L_301 - .L_300)


	//   ....[0]....
.L_300:
        /*009c*/ 	.word	0x000000d0


	//   ....[1]....
        /*00a0*/ 	.word	0x00000ba0


	//----- nvinfo : EIATTR_CRS_STACK_SIZE
	.align		4
.L_301:
        /*00a4*/ 	.byte	0x04, 0x1e
        /*00a6*/ 	.short	(.L_303 - .L_302)
.L_302:
        /*00a8*/ 	.word	0x00000000


	//----- nvinfo : EIATTR_CBANK_PARAM_SIZE
	.align		4
.L_303:
        /*00ac*/ 	.byte	0x03, 0x19
        /*00ae*/ 	.short	0x0034


	//----- nvinfo : EIATTR_PARAM_CBANK
	.align		4
        /*00b0*/ 	.byte	0x04, 0x0a
        /*00b2*/ 	.short	(.L_305 - .L_304)
	.align		4
.L_304:
        /*00b4*/ 	.word	index@(.nv.constant0._Z22hls_to_bgr_c3p3_kernelPKhiPhS1_S1_iii)
        /*00b8*/ 	.short	0x0380
        /*00ba*/ 	.short	0x0034


	//----- nvinfo : EIATTR_SW_WAR
	.align		4
.L_305:
        /*00bc*/ 	.byte	0x04, 0x36
        /*00be*/ 	.short	(.L_307 - .L_306)
.L_306:
        /*00c0*/ 	.word	0x00000008
.L_307:


//--------------------- .nv.info._Z21bgr_to_hls_ap4_kernelPKhS0_S0_S0_iPhS1_S1_S1_iii --------------------------
	.section	.nv.info._Z21bgr_to_hls_ap4_kernelPKhS0_S0_S0_iPhS1_S1_S1_iii,"",@"SHT_CUDA_INFO"
	.sectionflags	@""
	.align	4


	//----- nvinfo : EIATTR_CUDA_API_VERSION
	.align		4
        /*0000*/ 	.byte	0x04, 0x37
        /*0002*/ 	.short	(.L_309 - .L_308)
.L_308:
        /*0004*/ 	.word	0x00000082


	//----- nvinfo : EIATTR_KPARAM_INFO
	.align		4
.L_309:
        /*0008*/ 	.byte	0x04, 0x17
        /*000a*/ 	.short	(.L_311 - .L_310)
.L_310:
        /*000c*/ 	.word	0x00000000
        /*0010*/ 	.short	0x000b
        /*0012*/ 	.short	0x0050
        /*0014*/ 	.byte	0x00, 0xf0, 0x11, 0x00


	//----- nvinfo : EIATTR_KPARAM_INFO
	.align		4
.L_311:
        /*0018*/ 	.byte	0x04, 0x17
        /*001a*/ 	.short	(.L_313 - .L_312)
.L_312:
        /*001c*/ 	.word	0x00000000
        /*0020*/ 	.short	0x000a
        /*0022*/ 	.short	0x004c
        /*0024*/ 	.byte	0x00, 0xf0, 0x11, 0x00


	//----- nvinfo : EIATTR_KPARAM_INFO
	.align		4
.L_313:
        /*0028*/ 	.byte	0x04, 0x17
        /*002a*/ 	.short	(.L_315 - .L_314)
.L_314:
        /*002c*/ 	.word	0x00000000
        /*0030*/ 	.short	0x0009
        /*0032*/ 	.short	0x0048
        /*0034*/ 	.byte	0x00, 0xf0, 0x11, 0x00


	//----- nvinfo : EIATTR_KPARAM_INFO
	.align		4
.L_315:
        /*0038*/ 	.byte	0x04, 0x17
        /*003a*/ 	.short	(.L_317 - .L_316)
.L_316:
        /*003c*/ 	.word	0x00000000
        /*0040*/ 	.short	0x0008
        /*0042*/ 	.short	0x0040
        /*0044*/ 	.byte	0x00, 0xf5, 0x21, 0x00


	//----- nvinfo : EIATTR_KPARAM_INFO
	.align		4
.L_317:
        /*0048*/ 	.byte	0x04, 0x17
        /*004a*/ 	.short	(.L_319 - .L_318)
.L_318:
        /*004c*/ 	.word	0x00000000
        /*0050*/ 	.short	0x0007
        /*0052*/ 	.short	0x0038
        /*0054*/ 	.byte	0x00, 0xf5, 0x21, 0x00


	//----- nvinfo : EIATTR_KPARAM_INFO
	.align		4
.L_319:
        /*0058*/ 	.byte	0x04, 0x17
        /*005a*/ 	.short	(.L_321 - .L_320)
.L_320:
        /*005c*/ 	.word	0x00000000
        /*0060*/ 	.short	0x0006
        /*0062*/ 	.short	0x0030
        /*0064*/ 	.byte	0x00, 0xf5, 0x21, 0x00


	//----- nvinfo : EIATTR_KPARAM_INFO
	.align		4
.L_321:
        /*0068*/ 	.byte	0x04, 0x17
        /*006a*/ 	.short	(.L_323 - .L_322)
.L_322:
        /*006c*/ 	.word	0x00000000
        /*0070*/ 	.short	0x0005
        /*0072*/ 	.short	0x0028
        /*0074*/ 	.byte	0x00, 0xf5, 0x21, 0x00


	//----- nvinfo : EIATTR_KPARAM_INFO
	.align		4
.L_323:
        /*0078*/ 	.byte	0x04, 0x17
        /*007a*/ 	.short	(.L_325 - .L_324)
.L_324:
        /*007c*/ 	.word	0x00000000
        /*0080*/ 	.short	0x0004
        /*0082*/ 	.short	0x0020
        /*0084*/ 	.byte	0x00, 0xf0, 0x11, 0x00


	//----- nvinfo : EIATTR_KPARAM_INFO
	.align		4
.L_325:
        /*0088*/ 	.byte	0x04, 0x17
        /*008a*/ 	.short	(.L_327 - .L_326)
.L_326:
        /*008c*/ 	.word	0x00000000
        /*0090*/ 	.short	0x0003
        /*0092*/ 	.short	0x0018
        /*0094*/ 	.byte	0x00, 0xf5, 0x21, 0x00


	//----- nvinfo : EIATTR_KPARAM_INFO
	.align		4
.L_327:
        /*0098*/ 	.byte	0x04, 0x17
        /*009a*/ 	.short	(.L_329 - .L_328)
.L_328:
        /*009c*/ 	.word	0x00000000
        /*00a0*/ 	.short	0x0002
        /*00a2*/ 	.short	0x0010
        /*00a4*/ 	.byte	0x00, 0xf5, 0x21, 0x00


	//----- nvinfo : EIATTR_KPARAM_INFO
	.align		4
.L_329:
        /*00a8*/ 	.byte	0x04, 0x17
        /*00aa*/ 	.short	(.L_331 - .L_330)
.L_330:
        /*00ac*/ 	.word	0x00000000
        /*00b0*/ 	.short	0x0001
        /*00b2*/ 	.short	0x0008
        /*00b4*/ 	.byte	0x00, 0xf5, 0x21, 0x00


	//----- nvinfo : EIATTR_KPARAM_INFO
	.align		4
.L_331:
        /*00b8*/ 	.byte	0x04, 0x17
        /*00ba*/ 	.short	(.L_333 - .L_332)
.L_332:
        /*00bc*/ 	.word	0x00000000
        /*00c0*/ 	.short	0x0000
        /*00c2*/ 	.short	0x0000
        /*00c4*/ 	.byte	0x00, 0xf5, 0x21, 0x00


	//----- nvinfo : EIATTR_SPARSE_MMA_MASK
	.align		4
.L_333:
        /*00c8*/ 	.byte	0x03, 0x50
        /*00ca*/ 	.short	0x0000


	//----- nvinfo : EIATTR_MAXREG_COUNT
	.align		4
        /*00cc*/ 	.byte	0x03, 0x1b
        /*00ce*/ 	.short	0x00ff


	//----- nvinfo : EIATTR_MERCURY_ISA_VERSION
	.align		4
        /*00d0*/ 	.byte	0x03, 0x5f
        /*00d2*/ 	.short	0x0101


	//----- nvinfo : EIATTR_VRC_CTA_INIT_COUNT
	.align		4
        /*00d4*/ 	.byte	0x02, 0x4a
	.zero		1
	.zero		1


	//----- nvinfo : EIATTR_EXIT_INSTR_OFFSETS
	.align		4
        /*00d8*/ 	.byte	0x04, 0x1c
        /*00da*/ 	.short	(.L_335 - .L_334)


	//   ....[0]....
.L_334:
        /*00dc*/ 	.word	0x000000d0


	//   ....[1]....
        /*00e0*/ 	.word	0x00000e50


	//----- nvinfo : EIATTR_CRS_STACK_SIZE
	.align		4
.L_335:
        /*00e4*/ 	.byte	0x04, 0x1e
        /*00e6*/ 	.short	(.L_337 - .L_336)
.L_336:
        /*00e8*/ 	.word	0x00000000


	//----- nvinfo : EIATTR_CBANK_PARAM_SIZE
	.align		4
.L_337:
        /*00ec*/ 	.byte	0x03, 0x19
        /*00ee*/ 	.short	0x0054


	//----- nvinfo : EIATTR_PARAM_CBANK
	.align		4
        /*00f0*/ 	.byte	0x04, 0x0a
        /*00f2*/ 	.short	(.L_339 - .L_338)
	.align		4
.L_338:
        /*00f4*/ 	.word	index@(.nv.constant0._Z21bgr_to_hls_ap4_kernelPKhS0_S0_S0_iPhS1_S1_S1_iii)
        /*00f8*/ 	.short	0x0380
        /*00fa*/ 	.short	0x0054


	//----- nvinfo : EIATTR_SW_WAR
	.align		4
.L_339:
        /*00fc*/ 	.byte	0x04, 0x36
        /*00fe*/ 	.short	(.L_341 - .L_340)
.L_340:
        /*0100*/ 	.word	0x00000008
.L_341:


//--------------------- .nv.info._Z23bgr_to_hls_ap4c4_kernelPKhS0_S0_S0_iPhiii --------------------------
	.section	.nv.info._Z23bgr_to_hls_ap4c4_kernelPKhS0_S0_S0_iPhiii,"",@"SHT_CUDA_INFO"
	.sectionflags	@""
	.align	4


	//----- nvinfo : EIATTR_CUDA_API_VERSION
	.align		4
        /*0000*/ 	.byte	0x04, 0x37
        /*0002*/ 	.short	(.L_343 - .L_342)
.L_342:
        /*0004*/ 	.word	0x00000082


	//----- nvinfo : EIATTR_KPARAM_INFO
	.align		4
.L_343:
        /*0008*/ 	.byte	0x04, 0x17
        /*000a*/ 	.short	(.L_345 - .L_344)
.L_344:
        /*000c*/ 	.word	0x00000000
        /*0010*/ 	.short	0x0008
        /*0012*/ 	.short	0x0038
        /*0014*/ 	.byte	0x00, 0xf0, 0x11, 0x00


	//----- nvinfo : EIATTR_KPARAM_INFO
	.align		4
.L_345:
        /*0018*/ 	.byte	0x04, 0x17
        /*001a*/ 	.short	(.L_347 - .L_346)
.L_346:
        /*001c*/ 	.word	0x00000000
        /*0020*/ 	.short	0x0007
        /*0022*/ 	.short	0x0034
        /*0024*/ 	.byte	0x00, 0xf0, 0x11, 0x00


	//----- nvinfo : EIATTR_KPARAM_INFO
	.align		4
.L_347:
        /*0028*/ 	.byte	0x04, 0x17
        /*002a*/ 	.short	(.L_349 - .L_348)
.L_348:
        /*002c*/ 	.word	0x00000000
        /*0030*/ 	.short	0x0006
        /*0032*/ 	.short	0x0030
        /*0034*/ 	.byte	0x00, 0xf0, 0x11, 0x00


	//----- nvinfo : EIATTR_KPARAM_INFO
	.align		4
.L_349:
        /*0038*/ 	.byte	0x04, 0x17
        /*003a*/ 	.short	(.L_351 - .L_350)
.L_350:
        /*003c*/ 	.word	0x00000000
        /*0040*/ 	.short	0x0005
        /*0042*/ 	.short	0x0028
        /*0044*/ 	.byte	0x00, 0xf5, 0x21, 0x00


	//----- nvinfo : EIATTR_KPARAM_INFO
	.align		4
.L_351:
        /*0048*/ 	.byte	0x04, 0x17
        /*004a*/ 	.short	(.L_353 - .L_352)
.L_352:
        /*004c*/ 	.word	0x00000000
        /*0050*/ 	.short	0x0004
        /*0052*/ 	.short	0x0020
        /*0054*/ 	.byte	0x00, 0xf0, 0x11, 0x00


	//----- nvinfo : EIATTR_KPARAM_INFO
	.align		4
.L_353:
        /*0058*/ 	.byte	0x04, 0x17
        /*005a*/ 	.short	(.L_355 - .L_354)
.L_354:
        /*005c*/ 	.word	0x00000000
        /*0060*/ 	.short	0x0003
        /*0062*/ 	.short	0x0018
        /*0064*/ 	.byte	0x00, 0xf5, 0x21, 0x00


	//----- nvinfo : EIATTR_KPARAM_INFO
	.align		4
.L_355:
        /*0068*/ 	.byte	0x04, 0x17
        /*006a*/ 	.short	(.L_357 - .L_356)
.L_356:
        /*006c*/ 	.word	0x00000000
        /*0070*/ 	.short	0x0002
        /*0072*/ 	.short	0x0010
        /*0074*/ 	.byte	0x00, 0xf5, 0x21, 0x00


	//----- nvinfo : EIATTR_KPARAM_INFO
	.align		4
.L_357:
        /*0078*/ 	.byte	0x04, 0x17
        /*007a*/ 	.short	(.L_359 - .L_358)
.L_358:
        /*007c*/ 	.word	0x00000000
        /*0080*/ 	.short	0x0001
        /*0082*/ 	.short	0x0008
        /*0084*/ 	.byte	0x00, 0xf5, 0x21, 0x00


	//----- nvinfo : EIATTR_KPARAM_INFO
	.align		4
.L_359:
        /*0088*/ 	.byte	0x04, 0x17
        /*008a*/ 	.short	(.L_361 - .L_360)
.L_360:
        /*008c*/ 	.word	0x00000000
        /*0090*/ 	.short	0x0000
        /*0092*/ 	.short	0x0000
        /*0094*/ 	.byte	0x00, 0xf5, 0x21, 0x00


	//----- nvinfo : EIATTR_SPARSE_MMA_MASK
	.align		4
.L_361:
        /*0098*/ 	.byte	0x03, 0x50
        /*009a*/ 	.short	0x0000


	//----- nvinfo : EIATTR_MAXREG_COUNT
	.align		4
        /*009c*/ 	.byte	0x03, 0x1b
        /*009e*/ 	.short	0x00ff


	//----- nvinfo : EIATTR_MERCURY_ISA_VERSION
	.align		4
        /*00a0*/ 	.byte	0x03, 0x5f
        /*00a2*/ 	.short	0x0101


	//----- nvinfo : EIATTR_VRC_CTA_INIT_COUNT
	.align		4
        /*00a4*/ 	.byte	0x02, 0x4a
	.zero		1
	.zero		1


	//----- nvinfo : EIATTR_EXIT_INSTR_OFFSETS
	.align		4
        /*00a8*/ 	.byte	0x04, 0x1c
        /*00aa*/ 	.short	(.L_363 - .L_362)


	//   ....[0]....
.L_362:
        /*00ac*/ 	.word	0x000000d0


	//   ....[1]....
        /*00b0*/ 	.word	0x00000de0


	//----- nvinfo : EIATTR_CRS_STACK_SIZE
	.align		4
.L_363:
        /*00b4*/ 	.byte	0x04, 0x1e
        /*00b6*/ 	.short	(.L_365 - .L_364)
.L_364:
        /*00b8*/ 	.word	0x00000000


	//----- nvinfo : EIATTR_CBANK_PARAM_SIZE
	.align		4
.L_365:
        /*00bc*/ 	.byte	0x03, 0x19
        /*00be*/ 	.short	0x003c


	//----- nvinfo : EIATTR_PARAM_CBANK
	.align		4
        /*00c0*/ 	.byte	0x04, 0x0a
        /*00c2*/ 	.short	(.L_367 - .L_366)
	.align		4
.L_366:
        /*00c4*/ 	.word	index@(.nv.constant0._Z23bgr_to_hls_ap4c4_kernelPKhS0_S0_S0_iPhiii)
        /*00c8*/ 	.short	0x0380
        /*00ca*/ 	.short	0x003c


	//----- nvinfo : EIATTR_SW_WAR
	.align		4
.L_367:
        /*00cc*/ 	.byte	0x04, 0x36
        /*00ce*/ 	.short	(.L_369 - .L_368)
.L_368:
        /*00d0*/ 	.word	0x00000008
.L_369:


//--------------------- .nv.info._Z23bgr_to_hls_ac4p4_kernelPKhiPhS1_S1_S1_iii --------------------------
	.section	.nv.info._Z23bgr_to_hls_ac4p4_kernelPKhiPhS1_S1_S1_iii,"",@"SHT_CUDA_INFO"
	.sectionflags	@""
	.align	4


	//----- nvinfo : EIATTR_CUDA_API_VERSION
	.align		4
        /*0000*/ 	.byte	0x04, 0x37
        /*0002*/ 	.short	(.L_371 - .L_370)
.L_370:
        /*0004*/ 	.word	0x00000082


	//----- nvinfo : EIATTR_KPARAM_INFO
	.align		4
.L_371:
        /*0008*/ 	.byte	0x04, 0x17
        /*000a*/ 	.short	(.L_373 - .L_372)
.L_372:
        /*000c*/ 	.word	0x00000000
        /*0010*/ 	.short	0x0008
        /*0012*/ 	.short	0x0038
        /*0014*/ 	.byte	0x00, 0xf0, 0x11, 0x00


	//----- nvinfo : EIATTR_KPARAM_INFO
	.align		4
.L_373:
        /*0018*/ 	.byte	0x04, 0x17
        /*001a*/ 	.short	(.L_375 - .L_374)
.L_374:
        /*001c*/ 	.word	0x00000000
        /*0020*/ 	.short	0x0007
        /*0022*/ 	.short	0x0034
        /*0024*/ 	.byte	0x00, 0xf0, 0x11, 0x00


	//----- nvinfo : EIATTR_KPARAM_INFO
	.align		4
.L_375:
        /*0028*/ 	.byte	0x04, 0x17
        /*002a*/ 	.short	(.L_377 - .L_376)
.L_376:
        /*002c*/ 	.word	0x00000000
        /*0030*/ 	.short	0x0006
        /*0032*/ 	.short	0x0030
        /*0034*/ 	.byte	0x00, 0xf0, 0x11, 0x00


	//----- nvinfo : EIATTR_KPARAM_INFO
	.align		4
.L_377:
        /*0038*/ 	.byte	0x04, 0x17
        /*003a*/ 	.short	(.L_379 - .L_378)
.L_378:
        /*003c*/ 	.word	0x00000000
        /*0040*/ 	.short	0x0005
        /*0042*/ 	.short	0x0028
        /*0044*/ 	.byte	0x00, 0xf5, 0x21, 0x00


	//----- nvinfo : EIATTR_KPARAM_INFO
	.align		4
.L_379:
        /*0048*/ 	.byte	0x04, 0x17
        /*004a*/ 	.short	(.L_381 - .L_380)
.L_380:
        /*004c*/ 	.word	0x00000000
        /*0050*/ 	.short	0x0004
        /*0052*/ 	.short	0x0020
        /*0054*/ 	.byte	0x00, 0xf5, 0x21, 0x00


	//----- nvinfo : EIATTR_KPARAM_INFO
	.align		4
.L_381:
        /*0058*/ 	.byte	0x04, 0x17
        /*005a*/ 	.short	(.L_383 - .L_382)
.L_382:
        /*005c*/ 	.word	0x00000000
        /*0060*/ 	.short	0x0003
        /*0062*/ 	.short	0x0018
        /*0064*/ 	.byte	0x00, 0xf5, 0x21, 0x00


	//----- nvinfo : EIATTR_KPARAM_INFO
	.align		4
.L_383:
        /*0068*/ 	.byte	0x04, 0x17
        /*006a*/ 	.short	(.L_385 - .L_384)
.L_384:
        /*006c*/ 	.word	0x00000000
        /*0070*/ 	.short	0x0002
        /*0072*/ 	.short	0x0010
        /*0074*/ 	.byte	0x00, 0xf5, 0x21, 0x00


	//----- nvinfo : EIATTR_KPARAM_INFO
	.align		4
.L_385:
        /*0078*/ 	.byte	0x04, 0x17
        /*007a*/ 	.short	(.L_387 - .L_386)
.L_386:
        /*007c*/ 	.word	0x00000000
        /*0080*/ 	.short	0x0001
        /*0082*/ 	.short	0x0008
        /*0084*/ 	.byte	0x00, 0xf0, 0x11, 0x00


	//----- nvinfo : EIATTR_KPARAM_INFO
	.align		4
.L_387:
        /*0088*/ 	.byte	0x04, 0x17
        /*008a*/ 	.short	(.L_389 - .L_388)
.L_388:
        /*008c*/ 	.word	0x00000000
        /*0090*/ 	.short	0x0000
        /*0092*/ 	.short	0x0000
        /*0094*/ 	.byte	0x00, 0xf5, 0x21, 0x00


	//----- nvinfo : EIATTR_SPARSE_MMA_MASK
	.align		4
.L_389:
        /*0098*/ 	.byte	0x03, 0x50
        /*009a*/ 	.short	0x0000


	//----- nvinfo : EIATTR_MAXREG_COUNT
	.align		4
        /*009c*/ 	.byte	0x03, 0x1b
        /*009e*/ 	.short	0x00ff


	//----- nvinfo : EIATTR_MERCURY_ISA_VERSION
	.align		4
        /*00a0*/ 	.byte	0x03, 0x5f
        /*00a2*/ 	.short	0x0101


	//----- nvinfo : EIATTR_VRC_CTA_INIT_COUNT
	.align		4
        /*00a4*/ 	.byte	0x02, 0x4a
	.zero		1
	.zero		1


	//----- nvinfo : EIATTR_EXIT_INSTR_OFFSETS
	.align		4
        /*00a8*/ 	.byte	0x04, 0x1c
        /*00aa*/ 	.short	(.L_391 - .L_390)


	//   ....[0]....
.L_390:
        /*00ac*/ 	.word	0x000000d0


	//   ....[1]....
        /*00b0*/ 	.word	0x00000e00


	//----- nvinfo : EIATTR_CRS_STACK_SIZE
	.align		4
.L_391:
        /*00b4*/ 	.byte	0x04, 0x1e
        /*00b6*/ 	.short	(.L_393 - .L_392)
.L_392:
        /*00b8*/ 	.word	0x00000000


	//----- nvinfo : EIATTR_CBANK_PARAM_SIZE
	.align		4
.L_393:
        /*00bc*/ 	.byte	0x03, 0x19
        /*00be*/ 	.short	0x003c


	//----- nvinfo : EIATTR_PARAM_CBANK
	.align		4
        /*00c0*/ 	.byte	0x04, 0x0a
        /*00c2*/ 	.short	(.L_395 - .L_394)
	.align		4
.L_394:
        /*00c4*/ 	.word	index@(.nv.constant0._Z23bgr_to_hls_ac4p4_kernelPKhiPhS1_S1_S1_iii)
        /*00c8*/ 	.short	0x0380
        /*00ca*/ 	.short	0x003c


	//----- nvinfo : EIATTR_SW_WAR
	.align		4
.L_395:
        /*00cc*/ 	.byte	0x04, 0x36
        /*00ce*/ 	.short	(.L_397 - .L_396)
.L_396:
        /*00d0*/ 	.word	0x00000008
.L_397:


//--------------------- .nv.info._Z21bgr_to_hls_ac4_kernelPKhiPhiii --------------------------
	.section	.nv.info._Z21bgr_to_hls_ac4_kernelPKhiPhiii,"",@"SHT_CUDA_INFO"
	.sectionflags	@""
	.align	4


	//----- nvinfo : EIATTR_CUDA_API_VERSION
	.align		4
        /*0000*/ 	.byte	0x04, 0x37
        /*0002*/ 	.short	(.L_399 - .L_398)
.L_398:
        /*0004*/ 	.word	0x00000082


	//----- nvinfo : EIATTR_KPARAM_INFO
	.align		4
.L_399:
        /*0008*/ 	.byte	0x04, 0x17
        /*000a*/ 	.short	(.L_401 - .L_400)
.L_400:
        /*000c*/ 	.word	0x00000000
        /*0010*/ 	.short	0x0005
        /*0012*/ 	.short	0x0020
        /*0014*/ 	.byte	0x00, 0xf0, 0x11, 0x00


	//----- nvinfo : EIATTR_KPARAM_INFO
	.align		4
.L_401:
        /*0018*/ 	.byte	0x04, 0x17
        /*001a*/ 	.short	(.L_403 - .L_402)
.L_402:
        /*001c*/ 	.word	0x00000000
        /*0020*/ 	.short	0x0004
        /*0022*/ 	.short	0x001c
        /*0024*/ 	.byte	0x00, 0xf0, 0x11, 0x00


	//----- nvinfo : EIATTR_KPARAM_INFO
	.align		4
.L_403:
        /*0028*/ 	.byte	0x04, 0x17
        /*002a*/ 	.short	(.L_405 - .L_404)
.L_404:
        /*002c*/ 	.word	0x00000000
        /*0030*/ 	.short	0x0003
        /*0032*/ 	.short	0x0018
        /*0034*/ 	.byte	0x00, 0xf0, 0x11, 0x00


	//----- nvinfo : EIATTR_KPARAM_INFO
	.align		4
.L_405:
        /*0038*/ 	.byte	0x04, 0x17
        /*003a*/ 	.short	(.L_407 - .L_406)
.L_406:
        /*003c*/ 	.word	0x00000000
        /*0040*/ 	.short	0x0002
        /*0042*/ 	.short	0x0010
        /*0044*/ 	.byte	0x00, 0xf5, 0x21, 0x00


	//----- nvinfo : EIATTR_KPARAM_INFO
	.align		4
.L_407:
        /*0048*/ 	.byte	0x04, 0x17
        /*004a*/ 	.short	(.L_409 - .L_408)
.L_408:
        /*004c*/ 	.word	0x00000000
        /*0050*/ 	.short	0x0001
        /*0052*/ 	.short	0x0008
        /*0054*/ 	.byte	0x00, 0xf0, 0x11, 0x00


	//----- nvinfo : EIATTR_KPARAM_INFO
	.align		4
.L_409:
        /*0058*/ 	.byte	0x04, 0x17
        /*005a*/ 	.short	(.L_411 - .L_410)
.L_410:
        /*005c*/ 	.word	0x00000000
        /*0060*/ 	.short	0x0000
        /*0062*/ 	.short	0x0000
        /*0064*/ 	.byte	0x00, 0xf5, 0x21, 0x00


	//----- nvinfo : EIATTR_SPARSE_MMA_MASK
	.align		4
.L_411:
        /*0068*/ 	.byte	0x03, 0x50
        /*006a*/ 	.short	0x0000


	//----- nvinfo : EIATTR_MAXREG_COUNT
	.align		4
        /*006c*/ 	.byte	0x03, 0x1b
        /*006e*/ 	.short	0x00ff


	//----- nvinfo : EIATTR_MERCURY_ISA_VERSION
	.align		4
        /*0070*/ 	.byte	0x03, 0x5f
        /*0072*/ 	.short	0x0101


	//----- nvinfo : EIATTR_VRC_CTA_INIT_COUNT
	.align		4
        /*0074*/ 	.byte	0x02, 0x4a
	.zero		1
	.zero		1


	//----- nvinfo : EIATTR_EXIT_INSTR_OFFSETS
	.align		4
        /*0078*/ 	.byte	0x04, 0x1c
        /*007a*/ 	.short	(.L_413 - .L_412)


	//   ....[0]....
.L_412:
        /*007c*/ 	.word	0x000000d0


	//   ....[1]....
        /*0080*/ 	.word	0x00000d70


	//----- nvinfo : EIATTR_CRS_STACK_SIZE
	.align		4
.L_413:
        /*0084*/ 	.byte	0x04, 0x1e
        /*0086*/ 	.short	(.L_415 - .L_414)
.L_414:
        /*0088*/ 	.word	0x00000000


	//----- nvinfo : EIATTR_CBANK_PARAM_SIZE
	.align		4
.L_415:
        /*008c*/ 	.byte	0x03, 0x19
        /*008e*/ 	.short	0x0024


	//----- nvinfo : EIATTR_PARAM_CBANK
	.align		4
        /*0090*/ 	.byte	0x04, 0x0a
        /*0092*/ 	.short	(.L_417 - .L_416)
	.align		4
.L_416:
        /*0094*/ 	.word	index@(.nv.constant0._Z21bgr_to_hls_ac4_kernelPKhiPhiii)
        /*0098*/ 	.short	0x0380
        /*009a*/ 	.short	0x0024


	//----- nvinfo : EIATTR_SW_WAR
	.align		4
.L_417:
        /*009c*/ 	.byte	0x04, 0x36
        /*009e*/ 	.short	(.L_419 - .L_418)
.L_418:
        /*00a0*/ 	.word	0x00000008
.L_419:


//--------------------- .nv.info._Z20bgr_to_hls_p3_kernelPKhS0_S0_iPhS1_S1_iii --------------------------
	.section	.nv.info._Z20bgr_to_hls_p3_kernelPKhS0_S0_iPhS1_S1_iii,"",@"SHT_CUDA_INFO"
	.sectionflags	@""
	.align	4


	//----- nvinfo : EIATTR_CUDA_API_VERSION
	.align		4
        /*0000*/ 	.byte	0x04, 0x37
        /*0002*/ 	.short	(.L_421 - .L_420)
.L_420:
        /*0004*/ 	.word	0x00000082


	//----- nvinfo : EIATTR_KPARAM_INFO
	.align		4
.L_421:
        /*0008*/ 	.byte	0x04, 0x17
        /*000a*/ 	.short	(.L_423 - .L_422)
.L_422:
        /*000c*/ 	.word	0x00000000
        /*0010*/ 	.short	0x0009
        /*0012*/ 	.short	0x0040
        /*0014*/ 	.byte	0x00, 0xf0, 0x11, 0x00


	//----- nvinfo : EIATTR_KPARAM_INFO
	.align		4
.L_423:
        /*0018*/ 	.byte	0x04, 0x17
        /*001a*/ 	.short	(.L_425 - .L_424)
.L_424:
        /*001c*/ 	.word	0x00000000
        /*0020*/ 	.short	0x0008
        /*0022*/ 	.short	0x003c
        /*0024*/ 	.byte	0x00, 0xf0, 0x11, 0x00


	//----- nvinfo : EIATTR_KPARAM_INFO
	.align		4
.L_425:
        /*0028*/ 	.byte	0x04, 0x17
        /*002a*/ 	.short	(.L_427 - .L_426)
.L_426:
        /*002c*/ 	.word	0x00000000
        /*0030*/ 	.short	0x0007
        /*0032*/ 	.short	0x0038
        /*0034*/ 	.byte	0x00, 0xf0, 0x11, 0x00


	//----- nvinfo : EIATTR_KPARAM_INFO
	.align		4
.L_427:
        /*0038*/ 	.byte	0x04, 0x17
        /*003a*/ 	.short	(.L_429 - .L_428)
.L_428:
        /*003c*/ 	.word	0x00000000
        /*0040*/ 	.short	0x0006
        /*0042*/ 	.short	0x0030
        /*0044*/ 	.byte	0x00, 0xf5, 0x21, 0x00


	//----- nvinfo : EIATTR_KPARAM_INFO
	.align		4
.L_429:
        /*0048*/ 	.byte	0x04, 0x17
        /*004a*/ 	.short	(.L_431 - .L_430)
.L_430:
        /*004c*/ 	.word	0x00000000
        /*0050*/ 	.short	0x0005
        /*0052*/ 	.short	0x0028
        /*0054*/ 	.byte	0x00, 0xf5, 0x21, 0x00


	//----- nvinfo : EIATTR_KPARAM_INFO
	.align		4
.L_431:
        /*0058*/ 	.byte	0x04, 0x17
        /*005a*/ 	.short	(.L_433 - .L_432)
.L_432:
        /*005c*/ 	.word	0x00000000
        /*0060*/ 	.short	0x0004
        /*0062*/ 	.short	0x0020
        /*0064*/ 	.byte	0x00, 0xf5, 0x21, 0x00


	//----- nvinfo : EIATTR_KPARAM_INFO
	.align		4
.L_433:
        /*0068*/ 	.byte	0x04, 0x17
        /*006a*/ 	.short	(.L_435 - .L_434)
.L_434:
        /*006c*/ 	.word	0x00000000
        /*0070*/ 	.short	0x0003
        /*0072*/ 	.short	0x0018
        /*0074*/ 	.byte	0x00, 0xf0, 0x11, 0x00


	//----- nvinfo : EIATTR_KPARAM_INFO
	.align		4
.L_435:
        /*0078*/ 	.byte	0x04, 0x17
        /*007a*/ 	.short	(.L_437 - .L_436)
.L_436:
        /*007c*/ 	.word	0x00000000
        /*0080*/ 	.short	0x0002
        /*0082*/ 	.short	0x0010
        /*0084*/ 	.byte	0x00, 0xf5, 0x21, 0x00


	//----- nvinfo : EIATTR_KPARAM_INFO
	.align		4
.L_437:
        /*0088*/ 	.byte	0x04, 0x17
        /*008a*/ 	.short	(.L_439 - .L_438)
.L_438:
        /*008c*/ 	.word	0x00000000
        /*0090*/ 	.short	0x0001
        /*0092*/ 	.short	0x0008
        /*0094*/ 	.byte	0x00, 0xf5, 0x21, 0x00


	//----- nvinfo : EIATTR_KPARAM_INFO
	.align		4
.L_439:
        /*0098*/ 	.byte	0x04, 0x17
        /*009a*/ 	.short	(.L_441 - .L_440)
.L_440:
        /*009c*/ 	.word	0x00000000
        /*00a0*/ 	.short	0x0000
        /*00a2*/ 	.short	0x0000
        /*00a4*/ 	.byte	0x00, 0xf5, 0x21, 0x00


	//----- nvinfo : EIATTR_SPARSE_MMA_MASK
	.align		4
.L_441:
        /*00a8*/ 	.byte	0x03, 0x50
        /*00aa*/ 	.short	0x0000


	//----- nvinfo : EIATTR_MAXREG_COUNT
	.align		4
        /*00ac*/ 	.byte	0x03, 0x1b
        /*00ae*/ 	.short	0x00ff


	//----- nvinfo : EIATTR_MERCURY_ISA_VERSION
	.align		4
        /*00b0*/ 	.byte	0x03, 0x5f
        /*00b2*/ 	.short	0x0101


	//----- nvinfo : EIATTR_VRC_CTA_INIT_COUNT
	.align		4
        /*00b4*/ 	.byte	0x02, 0x4a
	.zero		1
	.zero		1


	//----- nvinfo : EIATTR_EXIT_INSTR_OFFSETS
	.align		4
        /*00b8*/ 	.byte	0x04, 0x1c
        /*00ba*/ 	.short	(.L_443 - .L_442)


	//   ....[0]....
.L_442:
        /*00bc*/ 	.word	0x000000d0


	//   ....[1]....
        /*00c0*/ 	.word	0x00000e10


	//----- nvinfo : EIATTR_CRS_STACK_SIZE
	.align		4
.L_443:
        /*00c4*/ 	.byte	0x04, 0x1e
        /*00c6*/ 	.short	(.L_445 - .L_444)
.L_444:
        /*00c8*/ 	.word	0x00000000


	//----- nvinfo : EIATTR_CBANK_PARAM_SIZE
	.align		4
.L_445:
        /*00cc*/ 	.byte	0x03, 0x19
        /*00ce*/ 	.short	0x0044


	//----- nvinfo : EIATTR_PARAM_CBANK
	.align		4
        /*00d0*/ 	.byte	0x04, 0x0a
        /*00d2*/ 	.short	(.L_447 - .L_446)
	.align		4
.L_446:
        /*00d4*/ 	.word	index@(.nv.constant0._Z20bgr_to_hls_p3_kernelPKhS0_S0_iPhS1_S1_iii)
        /*00d8*/ 	.short	0x0380
        /*00da*/ 	.short	0x0044


	//----- nvinfo : EIATTR_SW_WAR
	.align		4
.L_447:
        /*00dc*/ 	.byte	0x04, 0x36
        /*00de*/ 	.short	(.L_449 - .L_448)
.L_448:
        /*00e0*/ 	.word	0x00000008
.L_449:


//--------------------- .nv.info._Z22bgr_to_hls_p3c3_kernelPKhS0_S0_iPhiii --------------------------
	.section	.nv.info._Z22bgr_to_hls_p3c3_kernelPKhS0_S0_iPhiii,"",@"SHT_CUDA_INFO"
	.sectionflags	@""
	.align	4


	//----- nvinfo : EIATTR_CUDA_API_VERSION
	.align		4
        /*0000*/ 	.byte	0x04, 0x37
        /*0002*/ 	.short	(.L_451 - .L_450)
.L_450:
        /*0004*/ 	.word	0x00000082


	//----- nvinfo : EIATTR_KPARAM_INFO
	.align		4
.L_451:
        /*0008*/ 	.byte	0x04, 0x17
        /*000a*/ 	.short	(.L_453 - .L_452)
.L_452:
        /*000c*/ 	.word	0x00000000
        /*0010*/ 	.short	0x0007
        /*0012*/ 	.short	0x0030
        /*0014*/ 	.byte	0x00, 0xf0, 0x11, 0x00


	//----- nvinfo : EIATTR_KPARAM_INFO
	.align		4
.L_453:
        /*0018*/ 	.byte	0x04, 0x17
        /*001a*/ 	.short	(.L_455 - .L_454)
.L_454:
        /*001c*/ 	.word	0x00000000
        /*0020*/ 	.short	0x0006
        /*0022*/ 	.short	0x002c
        /*0024*/ 	.byte	0x00, 0xf0, 0x11, 0x00


	//----- nvinfo : EIATTR_KPARAM_INFO
	.align		4
.L_455:
        /*0028*/ 	.byte	0x04, 0x17
        /*002a*/ 	.short	(.L_457 - .L_456)
.L_456:
        /*002c*/ 	.word	0x00000000
        /*0030*/ 	.short	0x0005
        /*0032*/ 	.short	0x0028
        /*0034*/ 	.byte	0x00, 0xf0, 0x11, 0x00


	//----- nvinfo : EIATTR_KPARAM_INFO
	.align		4
.L_457:
        /*0038*/ 	.byte	0x04, 0x17
        /*003a*/ 	.short	(.L_459 - .L_458)
.L_458:
        /*003c*/ 	.word	0x00000000
        /*0040*/ 	.short	0x0004
        /*0042*/ 	.short	0x0020
        /*0044*/ 	.byte	0x00, 0xf5, 0x21, 0x00


	//----- nvinfo : EIATTR_KPARAM_INFO
	.align		4
.L_459:
        /*0048*/ 	.byte	0x04, 0x17
        /*004a*/ 	.short	(.L_461 - .L_460)
.L_460:
        /*004c*/ 	.word	0x00000000
        /*0050*/ 	.short	0x0003
        /*0052*/ 	.short	0x0018
        /*0054*/ 	.byte	0x00, 0xf0, 0x11, 0x00


	//----- nvinfo : EIATTR_KPARAM_INFO
	.align		4
.L_461:
        /*0058*/ 	.byte	0x04, 0x17
        /*005a*/ 	.short	(.L_463 - .L_462)
.L_462:
        /*005c*/ 	.word	0x00000000
        /*0060*/ 	.short	0x0002
        /*0062*/ 	.short	0x0010
        /*0064*/ 	.byte	0x00, 0xf5, 0x21, 0x00


	//----- nvinfo : EIATTR_KPARAM_INFO
	.align		4
.L_463:
        /*0068*/ 	.byte	0x04, 0x17
        /*006a*/ 	.short	(.L_465 - .L_464)
.L_464:
        /*006c*/ 	.word	0x00000000
        /*0070*/ 	.short	0x0001
        /*0072*/ 	.short	0x0008
        /*0074*/ 	.byte	0x00, 0xf5, 0x21, 0x00


	//----- nvinfo : EIATTR_KPARAM_INFO
	.align		4
.L_465:
        /*0078*/ 	.byte	0x04, 0x17
        /*007a*/ 	.short	(.L_467 - .L_466)
.L_466:
        /*007c*/ 	.word	0x00000000
        /*0080*/ 	.short	0x0000
        /*0082*/ 	.short	0x0000
        /*0084*/ 	.byte	0x00, 0xf5, 0x21, 0x00


	//----- nvinfo : EIATTR_SPARSE_MMA_MASK
	.align		4
.L_467:
        /*0088*/ 	.byte	0x03, 0x50
        /*008a*/ 	.short	0x0000


	//----- nvinfo : EIATTR_MAXREG_COUNT
	.align		4
        /*008c*/ 	.byte	0x03, 0x1b
        /*008e*/ 	.short	0x00ff


	//----- nvinfo : EIATTR_MERCURY_ISA_VERSION
	.align		4
        /*0090*/ 	.byte	0x03, 0x5f
        /*0092*/ 	.short	0x0101


	//----- nvinfo : EIATTR_VRC_CTA_INIT_COUNT
	.align		4
        /*0094*/ 	.byte	0x02, 0x4a
	.zero		1
	.zero		1


	//----- nvinfo : EIATTR_EXIT_INSTR_OFFSETS
	.align		4
        /*0098*/ 	.byte	0x04, 0x1c
        /*009a*/ 	.short	(.L_469 - .L_468)


	//   ....[0]....
.L_468:
        /*009c*/ 	.word	0x000000d0


	//   ....[1]....
        /*00a0*/ 	.word	0x00000dd0


	//----- nvinfo : EIATTR_CRS_STACK_SIZE
	.align		4
.L_469:
        /*00a4*/ 	.byte	0x04, 0x1e
        /*00a6*/ 	.short	(.L_471 - .L_470)
.L_470:
        /*00a8*/ 	.word	0x00000000


	//----- nvinfo : EIATTR_CBANK_PARAM_SIZE
	.align		4
.L_471:
        /*00ac*/ 	.byte	0x03, 0x19
        /*00ae*/ 	.short	0x0034


	//----- nvinfo : EIATTR_PARAM_CBANK
	.align		4
        /*00b0*/ 	.byte	0x04, 0x0a
        /*00b2*/ 	.short	(.L_473 - .L_472)
	.align		4
.L_472:
        /*00b4*/ 	.word	index@(.nv.constant0._Z22bgr_to_hls_p3c3_kernelPKhS0_S0_iPhiii)
        /*00b8*/ 	.short	0x0380
        /*00ba*/ 	.short	0x0034


	//----- nvinfo : EIATTR_SW_WAR
	.align		4
.L_473:
        /*00bc*/ 	.byte	0x04, 0x36
        /*00be*/ 	.short	(.L_475 - .L_474)
.L_474:
        /*00c0*/ 	.word	0x00000008
.L_475:


//--------------------- .nv.info._Z22bgr_to_hls_c3p3_kernelPKhiPhS1_S1_iii --------------------------
	.section	.nv.info._Z22bgr_to_hls_c3p3_kernelPKhiPhS1_S1_iii,"",@"SHT_CUDA_INFO"
	.sectionflags	@""
	.align	4


	//----- nvinfo : EIATTR_CUDA_API_VERSION
	.align		4
        /*0000*/ 	.byte	0x04, 0x37
        /*0002*/ 	.short	(.L_477 - .L_476)
.L_476:
        /*0004*/ 	.word	0x00000082


	//----- nvinfo : EIATTR_KPARAM_INFO
	.align		4
.L_477:
        /*0008*/ 	.byte	0x04, 0x17
        /*000a*/ 	.short	(.L_479 - .L_478)
.L_478:
        /*000c*/ 	.word	0x00000000
        /*0010*/ 	.short	0x0007
        /*0012*/ 	.short	0x0030
        /*0014*/ 	.byte	0x00, 0xf0, 0x11, 0x00


	//----- nvinfo : EIATTR_KPARAM_INFO
	.align		4
.L_479:
        /*0018*/ 	.byte	0x04, 0x17
        /*001a*/ 	.short	(.L_481 - .L_480)
.L_480:
        /*001c*/ 	.word	0x00000000
        /*0020*/ 	.short	0x0006
        /*0022*/ 	.short	0x002c
        /*0024*/ 	.byte	0x00, 0xf0, 0x11, 0x00


	//----- nvinfo : EIATTR_KPARAM_INFO
	.align		4
.L_481:
        /*0028*/ 	.byte	0x04, 0x17
        /*002a*/ 	.short	(.L_483 - .L_482)
.L_482:
        /*002c*/ 	.word	0x00000000
        /*0030*/ 	.short	0x0005
        /*0032*/ 	.short	0x0028
        /*0034*/ 	.byte	0x00, 0xf0, 0x11, 0x00


	//----- nvinfo : EIATTR_KPARAM_INFO
	.align		4
.L_483:
        /*0038*/ 	.byte	0x04, 0x17
        /*003a*/ 	.short	(.L_485 - .L_484)
.L_484:
        /*003c*/ 	.word	0x00000000
        /*0040*/ 	.short	0x0004
        /*0042*/ 	.short	0x0020
        /*0044*/ 	.byte	0x00, 0xf5, 0x21, 0x00


	//----- nvinfo : EIATTR_KPARAM_INFO
	.align		4
.L_485:
        /*0048*/ 	.byte	0x04, 0x17
        /*004a*/ 	.short	(.L_487 - .L_486)
.L_486:
        /*004c*/ 	.word	0x00000000
        /*0050*/ 	.short	0x0003
        /*0052*/ 	.short	0x0018
        /*0054*/ 	.byte	0x00, 0xf5, 0x21, 0x00


	//----- nvinfo : EIATTR_KPARAM_INFO
	.align		4
.L_487:
        /*0058*/ 	.byte	0x04, 0x17
        /*005a*/ 	.short	(.L_489 - .L_488)
.L_488:
        /*005c*/ 	.word	0x00000000
        /*0060*/ 	.short	0x0002
        /*0062*/ 	.short	0x0010
        /*0064*/ 	.byte	0x00, 0xf5, 0x21, 0x00


	//----- nvinfo : EIATTR_KPARAM_INFO
	.align		4
.L_489:
        /*0068*/ 	.byte	0x04, 0x17
        /*006a*/ 	.short	(.L_491 - .L_490)
.L_490:
        /*006c*/ 	.word	0x00000000
        /*0070*/ 	.short	0x0001
        /*0072*/ 	.short	0x0008
        /*0074*/ 	.byte	0x00, 0xf0, 0x11, 0x00


	//----- nvinfo : EIATTR_KPARAM_INFO
	.align		4
.L_491:
        /*0078*/ 	.byte	0x04, 0x17
        /*007a*/ 	.short	(.L_493 - .L_492)
.L_492:
        /*007c*/ 	.word	0x00000000
        /*0080*/ 	.short	0x0000
        /*0082*/ 	.short	0x0000
        /*0084*/ 	.byte	0x00, 0xf5, 0x21, 0x00


	//----- nvinfo : EIATTR_SPARSE_MMA_MASK
	.align		4
.L_493:
        /*0088*/ 	.byte	0x03, 0x50
        /*008a*/ 	.short	0x0000


	//----- nvinfo : EIATTR_MAXREG_COUNT
	.align		4
        /*008c*/ 	.byte	0x03, 0x1b
        /*008e*/ 	.short	0x00ff


	//----- nvinfo : EIATTR_MERCURY_ISA_VERSION
	.align		4
        /*0090*/ 	.byte	0x03, 0x5f
        /*0092*/ 	.short	0x0101


	//----- nvinfo : EIATTR_VRC_CTA_INIT_COUNT
	.align		4
        /*0094*/ 	.byte	0x02, 0x4a
	.zero		1
	.zero		1


	//----- nvinfo : EIATTR_EXIT_INSTR_OFFSETS
	.align		4
        /*0098*/ 	.byte	0x04, 0x1c
        /*009a*/ 	.short	(.L_495 - .L_494)


	//   ....[0]....
.L_494:
        /*009c*/ 	.word	0x000000d0


	//   ....[1]....
        /*00a0*/ 	.word	0x00000dd0


	//----- nvinfo : EIATTR_CRS_STACK_SIZE
	.align		4
.L_495:
        /*00a4*/ 	.byte	0x04, 0x1e
        /*00a6*/ 	.short	(.L_497 - .L_496)
.L_496:
        /*00a8*/ 	.word	0x00000000


	//----- nvinfo : EIATTR_CBANK_PARAM_SIZE
	.align		4
.L_497:
        /*00ac*/ 	.byte	0x03, 0x19
        /*00ae*/ 	.short	0x0034


	//----- nvinfo : EIATTR_PARAM_CBANK
	.align		4
        /*00b0*/ 	.byte	0x04, 0x0a
        /*00b2*/ 	.short	(.L_499 - .L_498)
	.align		4
.L_498:
        /*00b4*/ 	.word	index@(.nv.constant0._Z22bgr_to_hls_c3p3_kernelPKhiPhS1_S1_iii)
        /*00b8*/ 	.short	0x0380
        /*00ba*/ 	.short	0x0034


	//----- nvinfo : EIATTR_SW_WAR
	.align		4
.L_499:
        /*00bc*/ 	.byte	0x04, 0x36
        /*00be*/ 	.short	(.L_501 - .L_500)
.L_500:
        /*00c0*/ 	.word	0x00000008
.L_501:


//--------------------- .nv.info._Z21hls_to_rgb_ac4_kernelPKhiPhiii --------------------------
	.section	.nv.info._Z21hls_to_rgb_ac4_kernelPKhiPhiii,"",@"SHT_CUDA_INFO"
	.sectionflags	@""
	.align	4


	//----- nvinfo : EIATTR_CUDA_API_VERSION
	.align		4
        /*0000*/ 	.byte	0x04, 0x37
        /*0002*/ 	.short	(.L_503 - .L_502)
.L_502:
        /*0004*/ 	.word	0x00000082


	//----- nvinfo : EIATTR_KPARAM_INFO
	.align		4
.L_503:
        /*0008*/ 	.byte	0x04, 0x17
        /*000a*/ 	.short	(.L_505 - .L_504)
.L_504:
        /*000c*/ 	.word	0x00000000
        /*0010*/ 	.short	0x0005
        /*0012*/ 	.short	0x0020
        /*0014*/ 	.byte	0x00, 0xf0, 0x11, 0x00


	//----- nvinfo : EIATTR_KPARAM_INFO
	.align		4
.L_505:
        /*0018*/ 	.byte	0x04, 0x17
        /*001a*/ 	.short	(.L_507 - .L_506)
.L_506:
        /*001c*/ 	.word	0x00000000
        /*0020*/ 	.short	0x0004
        /*0022*/ 	.short	0x001c
        /*0024*/ 	.byte	0x00, 0xf0, 0x11, 0x00


	//----- nvinfo : EIATTR_KPARAM_INFO
	.align		4
.L_507:
        /*0028*/ 	.byte	0x04, 0x17
        /*002a*/ 	.short	(.L_509 - .L_508)
.L_508:
        /*002c*/ 	.word	0x00000000
        /*0030*/ 	.short	0x0003
        /*0032*/ 	.short	0x0018
        /*0034*/ 	.byte	0x00, 0xf0, 0x11, 0x00


	//----- nvinfo : EIATTR_KPARAM_INFO
	.align		4
.L_509:
        /*0038*/ 	.byte	0x04, 0x17
        /*003a*/ 	.short	(.L_511 - .L_510)
.L_510:
        /*003c*/ 	.word	0x00000000
        /*0040*/ 	.short	0x0002
        /*0042*/ 	.short	0x0010
        /*0044*/ 	.byte	0x00, 0xf5, 0x21, 0x00


	//----- nvinfo : EIATTR_KPARAM_INFO
	.align		4
.L_511:
        /*0048*/ 	.byte	0x04, 0x17
        /*004a*/ 	.short	(.L_513 - .L_512)
.L_512:
        /*004c*/ 	.word	0x00000000
        /*0050*/ 	.short	0x0001
        /*0052*/ 	.short	0x0008
        /*0054*/ 	.byte	0x00, 0xf0, 0x11, 0x00


	//----- nvinfo : EIATTR_KPARAM_INFO
	.align		4
.L_513:
        /*0058*/ 	.byte	0x04, 0x17
        /*005a*/ 	.short	(.L_515 - .L_514)
.L_514:
        /*005c*/ 	.word	0x00000000
        /*0060*/ 	.short	0x0000
        /*0062*/ 	.short	0x0000
        /*0064*/ 	.byte	0x00, 0xf5, 0x21, 0x00


	//----- nvinfo : EIATTR_SPARSE_MMA_MASK
	.align		4
.L_515:
        /*0068*/ 	.byte	0x03, 0x50
        /*006a*/ 	.short	0x0000


	//----- nvinfo : EIATTR_MAXREG_COUNT
	.align		4
        /*006c*/ 	.byte	0x03, 0x1b
        /*006e*/ 	.short	0x00ff


	//----- nvinfo : EIATTR_MERCURY_ISA_VERSION
	.align		4
        /*0070*/ 	.byte	0x03, 0x5f
        /*0072*/ 	.short	0x0101


	//----- nvinfo : EIATTR_VRC_CTA_INIT_COUNT
	.align		4
        /*0074*/ 	.byte	0x02, 0x4a
	.zero		1
	.zero		1


	//----- nvinfo : EIATTR_EXIT_INSTR_OFFSETS
	.align		4
        /*0078*/ 	.byte	0x04, 0x1c
        /*007a*/ 	.short	(.L_517 - .L_516)


	//   ....[0]....
.L_516:
        /*007c*/ 	.word	0x000000d0


	//   ....[1]....
        /*0080*/ 	.word	0x00000b50


	//----- nvinfo : EIATTR_CRS_STACK_SIZE
	.align		4
.L_517:
        /*0084*/ 	.byte	0x04, 0x1e
        /*0086*/ 	.short	(.L_519 - .L_518)
.L_518:
        /*0088*/ 	.word	0x00000000


	//----- nvinfo : EIATTR_CBANK_PARAM_SIZE
	.align		4
.L_519:
        /*008c*/ 	.byte	0x03, 0x19
        /*008e*/ 	.short	0x0024


	//----- nvinfo : EIATTR_PARAM_CBANK
	.align		4
        /*0090*/ 	.byte	0x04, 0x0a
        /*0092*/ 	.short	(.L_521 - .L_520)
	.align		4
.L_520:
        /*0094*/ 	.word	index@(.nv.constant0._Z21hls_to_rgb_ac4_kernelPKhiPhiii)
        /*0098*/ 	.short	0x0380
        /*009a*/ 	.short	0x0024


	//----- nvinfo : EIATTR_SW_WAR
	.align		4
.L_521:
        /*009c*/ 	.byte	0x04, 0x36
        /*009e*/ 	.short	(.L_523 - .L_522)
.L_522:
        /*00a0*/ 	.word	0x00000008
.L_523:


//--------------------- .nv.info._Z20hls_to_rgb_c3_kernelPKhiPhiii --------------------------
	.section	.nv.info._Z20hls_to_rgb_c3_kernelPKhiPhiii,"",@"SHT_CUDA_INFO"
	.sectionflags	@""
	.align	4


	//----- nvinfo : EIATTR_CUDA_API_VERSION
	.align		4
        /*0000*/ 	.byte	0x04, 0x37
        /*0002*/ 	.short	(.L_525 - .L_524)
.L_524:
        /*0004*/ 	.word	0x00000082


	//----- nvinfo : EIATTR_KPARAM_INFO
	.align		4
.L_525:
        /*0008*/ 	.byte	0x04, 0x17
        /*000a*/ 	.short	(.L_527 - .L_526)
.L_526:
        /*000c*/ 	.word	0x00000000
        /*0010*/ 	.short	0x0005
        /*0012*/ 	.short	0x0020
        /*0014*/ 	.byte	0x00, 0xf0, 0x11, 0x00


	//----- nvinfo : EIATTR_KPARAM_INFO
	.align		4
.L_527:
        /*0018*/ 	.byte	0x04, 0x17
        /*001a*/ 	.short	(.L_529 - .L_528)
.L_528:
        /*001c*/ 	.word	0x00000000
        /*0020*/ 	.short	0x0004
        /*0022*/ 	.short	0x001c
        /*0024*/ 	.byte	0x00, 0xf0, 0x11, 0x00


	//----- nvinfo : EIATTR_KPARAM_INFO
	.align		4
.L_529:
        /*0028*/ 	.byte	0x04, 0x17
        /*002a*/ 	.short	(.L_531 - .L_530)
.L_530:
        /*002c*/ 	.word	0x00000000
        /*0030*/ 	.short	0x0003
        /*0032*/ 	.short	0x0018
        /*0034*/ 	.byte	0x00, 0xf0, 0x11, 0x00


	//----- nvinfo : EIATTR_KPARAM_INFO
	.align		4
.L_531:
        /*0038*/ 	.byte	0x04, 0x17
        /*003a*/ 	.short	(.L_533 - .L_532)
.L_532:
        /*003c*/ 	.word	0x00000000
        /*0040*/ 	.short	0x0002
        /*0042*/ 	.short	0x0010
        /*0044*/ 	.byte	0x00, 0xf5, 0x21, 0x00


	//----- nvinfo : EIATTR_KPARAM_INFO
	.align		4
.L_533:
        /*0048*/ 	.byte	0x04, 0x17
        /*004a*/ 	.short	(.L_535 - .L_534)
.L_534:
        /*004c*/ 	.word	0x00000000
        /*0050*/ 	.short	0x0001
        /*0052*/ 	.short	0x0008
        /*0054*/ 	.byte	0x00, 0xf0, 0x11, 0x00


	//----- nvinfo : EIATTR_KPARAM_INFO
	.align		4
.L_535:
        /*0058*/ 	.byte	0x04, 0x17
        /*005a*/ 	.short	(.L_537 - .L_536)
.L_536:
        /*005c*/ 	.word	0x00000000
        /*0060*/ 	.short	0x0000
        /*0062*/ 	.short	0x0000
        /*0064*/ 	.byte	0x00, 0xf5, 0x21, 0x00


	//----- nvinfo : EIATTR_SPARSE_MMA_MASK
	.align		4
.L_537:
        /*0068*/ 	.byte	0x03, 0x50
        /*006a*/ 	.short	0x0000


	//----- nvinfo : EIATTR_MAXREG_COUNT
	.align		4
        /*006c*/ 	.byte	0x03, 0x1b
        /*006e*/ 	.short	0x00ff


	//----- nvinfo : EIATTR_MERCURY_ISA_VERSION
	.align		4
        /*0070*/ 	.byte	0x03, 0x5f
        /*0072*/ 	.short	0x0101


	//----- nvinfo : EIATTR_VRC_CTA_INIT_COUNT
	.align		4
        /*0074*/ 	.byte	0x02, 0x4a
	.zero		1
	.zero		1


	//----- nvinfo : EIATTR_EXIT_INSTR_OFFSETS
	.align		4
        /*0078*/ 	.byte	0x04, 0x1c
        /*007a*/ 	.short	(.L_539 - .L_538)


	//   ....[0]....
.L_538:
        /*007c*/ 	.word	0x000000d0


	//   ....[1]....
        /*0080*/ 	.word	0x00000b40


	//----- nvinfo : EIATTR_CRS_STACK_SIZE
	.align		4
.L_539:
        /*0084*/ 	.byte	0x04, 0x1e
        /*0086*/ 	.short	(.L_541 - .L_540)
.L_540:
        /*0088*/ 	.word	0x00000000


	//----- nvinfo : EIATTR_CBANK_PARAM_SIZE
	.align		4
.L_541:
        /*008c*/ 	.byte	0x03, 0x19
        /*008e*/ 	.short	0x0024


	//----- nvinfo : EIATTR_PARAM_CBANK
	.align		4
        /*0090*/ 	.byte	0x04, 0x0a
        /*0092*/ 	.short	(.L_543 - .L_542)
	.align		4
.L_542:
        /*0094*/ 	.word	index@(.nv.constant0._Z20hls_to_rgb_c3_kernelPKhiPhiii)
        /*0098*/ 	.short	0x0380
        /*009a*/ 	.short	0x0024


	//----- nvinfo : EIATTR_SW_WAR
	.align		4
.L_543:
        /*009c*/ 	.byte	0x04, 0x36
        /*009e*/ 	.short	(.L_545 - .L_544)
.L_544:
        /*00a0*/ 	.word	0x00000008
.L_545:


//--------------------- .nv.info._Z21rgb_to_hls_ac4_kernelPKhiPhiii --------------------------
	.section	.nv.info._Z21rgb_to_hls_ac4_kernelPKhiPhiii,"",@"SHT_CUDA_INFO"
	.sectionflags	@""
	.align	4


	//----- nvinfo : EIATTR_CUDA_API_VERSION
	.align		4
        /*0000*/ 	.byte	0x04, 0x37
        /*0002*/ 	.short	(.L_547 - .L_546)
.L_546:
        /*0004*/ 	.word	0x00000082


	//----- nvinfo : EIATTR_KPARAM_INFO
	.align		4
.L_547:
        /*0008*/ 	.byte	0x04, 0x17
        /*000a*/ 	.short	(.L_549 - .L_548)
.L_548:
        /*000c*/ 	.word	0x00000000
        /*0010*/ 	.short	0x0005
        /*0012*/ 	.short	0x0020
        /*0014*/ 	.byte	0x00, 0xf0, 0x11, 0x00


	//----- nvinfo : EIATTR_KPARAM_INFO
	.align		4
.L_549:
        /*0018*/ 	.byte	0x04, 0x17
        /*001a*/ 	.short	(.L_551 - .L_550)
.L_550:
        /*001c*/ 	.word	0x00000000
        /*0020*/ 	.short	0x0004
        /*0022*/ 	.short	0x001c
        /*0024*/ 	.byte	0x00, 0xf0, 0x11, 0x00


	//----- nvinfo : EIATTR_KPARAM_INFO
	.align		4
.L_551:
        /*0028*/ 	.byte	0x04, 0x17
        /*002a*/ 	.short	(.L_553 - .L_552)
.L_552:
        /*002c*/ 	.word	0x00000000
        /*0030*/ 	.short	0x0003
        /*0032*/ 	.short	0x0018
        /*0034*/ 	.byte	0x00, 0xf0, 0x11, 0x00


	//----- nvinfo : EIATTR_KPARAM_INFO
	.align		4
.L_553:
        /*0038*/ 	.byte	0x04, 0x17
        /*003a*/ 	.short	(.L_555 - .L_554)
.L_554:
        /*003c*/ 	.word	0x00000000
        /*0040*/ 	.short	0x0002
        /*0042*/ 	.short	0x0010
        /*0044*/ 	.byte	0x00, 0xf5, 0x21, 0x00


	//----- nvinfo : EIATTR_KPARAM_INFO
	.align		4
.L_555:
        /*0048*/ 	.byte	0x04, 0x17
        /*004a*/ 	.short	(.L_557 - .L_556)
.L_556:
        /*004c*/ 	.word	0x00000000
        /*0050*/ 	.short	0x0001
        /*0052*/ 	.short	0x0008
        /*0054*/ 	.byte	0x00, 0xf0, 0x11, 0x00


	//----- nvinfo : EIATTR_KPARAM_INFO
	.align		4
.L_557:
        /*0058*/ 	.byte	0x04, 0x17
        /*005a*/ 	.short	(.L_559 - .L_558)
.L_558:
        /*005c*/ 	.word	0x00000000
        /*0060*/ 	.short	0x0000
        /*0062*/ 	.short	0x0000
        /*0064*/ 	.byte	0x00, 0xf5, 0x21, 0x00


	//----- nvinfo : EIATTR_SPARSE_MMA_MASK
	.align		4
.L_559:
        /*0068*/ 	.byte	0x03, 0x50
        /*006a*/ 	.short	0x0000


	//----- nvinfo : EIATTR_MAXREG_COUNT
	.align		4
        /*006c*/ 	.byte	0x03, 0x1b
        /*006e*/ 	.short	0x00ff


	//----- nvinfo : EIATTR_MERCURY_ISA_VERSION
	.align		4
        /*0070*/ 	.byte	0x03, 0x5f
        /*0072*/ 	.short	0x0101


	//----- nvinfo : EIATTR_VRC_CTA_INIT_COUNT
	.align		4
        /*0074*/ 	.byte	0x02, 0x4a
	.zero		1
	.zero		1


	//----- nvinfo : EIATTR_EXIT_INSTR_OFFSETS
	.align		4
        /*0078*/ 	.byte	0x04, 0x1c
        /*007a*/ 	.short	(.L_561 - .L_560)


	//   ....[0]....
.L_560:
        /*007c*/ 	.word	0x000000d0


	//   ....[1]....
        /*0080*/ 	.word	0x00000d70


	//----- nvinfo : EIATTR_CRS_STACK_SIZE
	.align		4
.L_561:
        /*0084*/ 	.byte	0x04, 0x1e
        /*0086*/ 	.short	(.L_563 - .L_562)
.L_562:
        /*0088*/ 	.word	0x00000000


	//----- nvinfo : EIATTR_CBANK_PARAM_SIZE
	.align		4
.L_563:
        /*008c*/ 	.byte	0x03, 0x19
        /*008e*/ 	.short	0x0024


	//----- nvinfo : EIATTR_PARAM_CBANK
	.align		4
        /*0090*/ 	.byte	0x04, 0x0a
        /*0092*/ 	.short	(.L_565 - .L_564)
	.align		4
.L_564:
        /*0094*/ 	.word	index@(.nv.constant0._Z21rgb_to_hls_ac4_kernelPKhiPhiii)
        /*0098*/ 	.short	0x0380
        /*009a*/ 	.short	0x0024


	//----- nvinfo : EIATTR_SW_WAR
	.align		4
.L_565:
        /*009c*/ 	.byte	0x04, 0x36
        /*009e*/ 	.short	(.L_567 - .L_566)
.L_566:
        /*00a0*/ 	.word	0x00000008
.L_567:


//--------------------- .nv.info._Z20rgb_to_hls_c3_kernelPKhiPhiii --------------------------
	.section	.nv.info._Z20rgb_to_hls_c3_kernelPKhiPhiii,"",@"SHT_CUDA_INFO"
	.sectionflags	@""
	.align	4


	//----- nvinfo : EIATTR_CUDA_API_VERSION
	.align		4
        /*0000*/ 	.byte	0x04, 0x37
        /*0002*/ 	.short	(.L_569 - .L_568)
.L_568:
        /*0004*/ 	.word	0x00000082


	//----- nvinfo : EIATTR_KPARAM_INFO
	.align		4
.L_569:
        /*0008*/ 	.byte	0x04, 0x17
        /*000a*/ 	.short	(.L_571 - .L_570)
.L_570:
        /*000c*/ 	.word	0x00000000
        /*0010*/ 	.short	0x0005
        /*0012*/ 	.short	0x0020
        /*0014*/ 	.byte	0x00, 0xf0, 0x11, 0x00


	//----- nvinfo : EIATTR_KPARAM_INFO
	.align		4
.L_571:
        /*0018*/ 	.byte	0x04, 0x17
        /*001a*/ 	.short	(.L_573 - .L_572)
.L_572:
        /*001c*/ 	.word	0x00000000
        /*0020*/ 	.short	0x0004
        /*0022*/ 	.short	0x001c
        /*0024*/ 	.byte	0x00, 0xf0, 0x11, 0x00


	//----- nvinfo : EIATTR_KPARAM_INFO
	.align		4
.L_573:
        /*0028*/ 	.byte	0x04, 0x17
        /*002a*/ 	.short	(.L_575 - .L_574)
.L_574:
        /*002c*/ 	.word	0x00000000
        /*0030*/ 	.short	0x0003
        /*0032*/ 	.short	0x0018
        /*0034*/ 	.byte	0x00, 0xf0, 0x11, 0x00


	//----- nvinfo : EIATTR_KPARAM_INFO
	.align		4
.L_575:
        /*0038*/ 	.byte	0x04, 0x17
        /*003a*/ 	.short	(.L_577 - .L_576)
.L_576:
        /*003c*/ 	.word	0x00000000
        /*0040*/ 	.short	0x0002
        /*0042*/ 	.short	0x0010
        /*0044*/ 	.byte	0x00, 0xf5, 0x21, 0x00


	//----- nvinfo : EIATTR_KPARAM_INFO
	.align		4
.L_577:
        /*0048*/ 	.byte	0x04, 0x17
        /*004a*/ 	.short	(.L_579 - .L_578)
.L_578:
        /*004c*/ 	.word	0x00000000
        /*0050*/ 	.short	0x0001
        /*0052*/ 	.short	0x0008
        /*0054*/ 	.byte	0x00, 0xf0, 0x11, 0x00


	//----- nvinfo : EIATTR_KPARAM_INFO
	.align		4
.L_579:
        /*0058*/ 	.byte	0x04, 0x17
        /*005a*/ 	.short	(.L_581 - .L_580)
.L_580:
        /*005c*/ 	.word	0x00000000
        /*0060*/ 	.short	0x0000
        /*0062*/ 	.short	0x0000
        /*0064*/ 	.byte	0x00, 0xf5, 0x21, 0x00


	//----- nvinfo : EIATTR_SPARSE_MMA_MASK
	.align		4
.L_581:
        /*0068*/ 	.byte	0x03, 0x50
        /*006a*/ 	.short	0x0000


	//----- nvinfo : EIATTR_MAXREG_COUNT
	.align		4
        /*006c*/ 	.byte	0x03, 0x1b
        /*006e*/ 	.short	0x00ff


	//----- nvinfo : EIATTR_MERCURY_ISA_VERSION
	.align		4
        /*0070*/ 	.byte	0x03, 0x5f
        /*0072*/ 	.short	0x0101


	//----- nvinfo : EIATTR_VRC_CTA_INIT_COUNT
	.align		4
        /*0074*/ 	.byte	0x02, 0x4a
	.zero		1
	.zero		1


	//----- nvinfo : EIATTR_EXIT_INSTR_OFFSETS
	.align		4
        /*0078*/ 	.byte	0x04, 0x1c
        /*007a*/ 	.short	(.L_583 - .L_582)


	//   ....[0]....
.L_582:
        /*007c*/ 	.word	0x000000d0


	//   ....[1]....
        /*0080*/ 	.word	0x00000d60


	//----- nvinfo : EIATTR_CRS_STACK_SIZE
	.align		4
.L_583:
        /*0084*/ 	.byte	0x04, 0x1e
        /*0086*/ 	.short	(.L_585 - .L_584)
.L_584:
        /*0088*/ 	.word	0x00000000


	//----- nvinfo : EIATTR_CBANK_PARAM_SIZE
	.align		4
.L_585:
        /*008c*/ 	.byte	0x03, 0x19
        /*008e*/ 	.short	0x0024


	//----- nvinfo : EIATTR_PARAM_CBANK
	.align		4
        /*0090*/ 	.byte	0x04, 0x0a
        /*0092*/ 	.short	(.L_587 - .L_586)
	.align		4
.L_586:
        /*0094*/ 	.word	index@(.nv.constant0._Z20rgb_to_hls_c3_kernelPKhiPhiii)
        /*0098*/ 	.short	0x0380
        /*009a*/ 	.short	0x0024


	//----- nvinfo : EIATTR_SW_WAR
	.align		4
.L_587:
        /*009c*/ 	.byte	0x04, 0x36
        /*009e*/ 	.short	(.L_589 - .L_588)
.L_588:
        /*00a0*/ 	.word	0x00000008
.L_589:


//--------------------- .nv.callgraph             --------------------------
	.section	.nv.callgraph,"",@"SHT_CUDA_CALLGRAPH"
	.align	4
	.sectionentsize	8
	.align		4
        /*0000*/ 	.word	0x00000000
	.align		4
        /*0004*/ 	.word	0xffffffff
	.align		4
        /*0008*/ 	.word	0x00000000
	.align		4
        /*000c*/ 	.word	0xfffffffe
	.align		4
        /*0010*/ 	.word	0x00000000
	.align		4
        /*0014*/ 	.word	0xfffffffd
	.align		4
        /*0018*/ 	.word	0x00000000
	.align		4
        /*001c*/ 	.word	0xfffffffc


//--------------------- .text._Z21hls_to_bgr_ap4_kernelPKhS0_S0_S0_iPhS1_S1_S1_iii --------------------------
	.section	.text._Z21hls_to_bgr_ap4_kernelPKhS0_S0_S0_iPhS1_S1_S1_iii,"ax",@progbits
	.align	128
        .global         _Z21hls_to_bgr_ap4_kernelPKhS0_S0_S0_iPhS1_S1_S1_iii
        .type           _Z21hls_to_bgr_ap4_kernelPKhS0_S0_S0_iPhS1_S1_S1_iii,@function
        .size           _Z21hls_to_bgr_ap4_kernelPKhS0_S0_S0_iPhS1_S1_S1_iii,(.L_x_600 - _Z21hls_to_bgr_ap4_kernelPKhS0_S0_S0_iPhS1_S1_S1_iii)
        .other          _Z21hls_to_bgr_ap4_kernelPKhS0_S0_S0_iPhS1_S1_S1_iii,@"STO_CUDA_ENTRY STV_DEFAULT"
_Z21hls_to_bgr_ap4_kernelPKhS0_S0_S0_iPhS1_S1_S1_iii:
.text._Z21hls_to_bgr_ap4_kernelPKhS0_S0_S0_iPhS1_S1_S1_iii:
[----:B------:R-:W-:Y:S01]  /*0000*/  LDC R1, c[0x0][0x37c] ;  /* 0x0000df00ff017b82 */ /* 0x000fe20000000800 */
[----:B------:R-:W0:Y:S07]  /*0010*/  S2R R0, SR_TID.Y ;  /* 0x0000000000007919 */ /* 0x000e2e0000002200 */
[----:B------:R-:W1:Y:S01]  /*0020*/  LDC R2, c[0x0][0x360] ;  /* 0x0000d800ff027b82 */ /* 0x000e620000000800 */
[----:B------:R-:W2:Y:S01]  /*0030*/  LDCU UR6, c[0x0][0x3d0] ;  /* 0x00007a00ff0677ac */ /* 0x000ea20008000800 */
[----:B------:R-:W1:Y:S01]  /*0040*/  S2R R3, SR_TID.X ;  /* 0x0000000000037919 */ /* 0x000e620000002100 */
[----:B------:R-:W3:Y:S05]  /*0050*/  LDCU UR7, c[0x0][0x3cc] ;  /* 0x00007980ff0777ac */ /* 0x000eea0008000800 */
[----:B------:R-:W0:Y:S08]  /*0060*/  S2UR UR5, SR_CTAID.Y ;  /* 0x00000000000579c3 */ /* 0x000e300000002600 */
[----:B------:R-:W0:Y:S08]  /*0070*/  LDC R5, c[0x0][0x364] ;  /* 0x0000d900ff057b82 */ /* 0x000e300000000800 */
[----:B------:R-:W1:Y:S01]  /*0080*/  S2UR UR4, SR_CTAID.X ;  /* 0x00000000000479c3 */ /* 0x000e620000002500 */
[----:B0-----:R-:W-:-:S05]  /*0090*/  IMAD R5, R5, UR5, R0 ;  /* 0x0000000505057c24 */ /* 0x001fca000f8e0200 */
[----:B--2---:R-:W-:Y:S01]  /*00a0*/  ISETP.GE.AND P0, PT, R5, UR6, PT ;  /* 0x0000000605007c0c */ /* 0x004fe2000bf06270 */
[----:B-1----:R-:W-:-:S05]  /*00b0*/  IMAD R2, R2, UR4, R3 ;  /* 0x0000000402027c24 */ /* 0x002fca000f8e0203 */
[----:B---3--:R-:W-:-:S13]  /*00c0*/  ISETP.GE.OR P0, PT, R2, UR7, P0 ;  /* 0x0000000702007c0c */ /* 0x008fda0008706670 */
[----:B------:R-:W-:Y:S05]  /*00d0*/  @P0 EXIT ;  /* 0x000000000000094d */ /* 0x000fea0003800000 */
[----:B------:R-:W0:Y:S01]  /*00e0*/  LDCU UR4, c[0x0][0x3a0] ;  /* 0x00007400ff0477ac */ /* 0x000e220008000800 */
[----:B------:R-:W-:Y:S01]  /*00f0*/  SHF.R.S32.HI R4, RZ, 0x1f, R2 ;  /* 0x0000001fff047819 */ /* 0x000fe20000011402 */
[----:B------:R-:W1:Y:S01]  /*0100*/  LDCU.128 UR8, c[0x0][0x380] ;  /* 0x00007000ff0877ac */ /* 0x000e620008000c00 */
[----:B------:R-:W2:Y:S01]  /*0110*/  LDCU.64 UR6, c[0x0][0x390] ;  /* 0x00007200ff0677ac */ /* 0x000ea20008000a00 */
[----:B0-----:R-:W-:Y:S01]  /*0120*/  IMAD R3, R5, UR4, RZ ;  /* 0x0000000405037c24 */ /* 0x001fe2000f8e02ff */
[----:B------:R-:W0:Y:S04]  /*0130*/  LDCU.64 UR4, c[0x0][0x358] ;  /* 0x00006b00ff0477ac */ /* 0x000e280008000a00 */
[----:B------:R-:W-:-:S04]  /*0140*/  IADD3 R14, P0, PT, R2, R3, RZ ;  /* 0x00000003020e7210 */ /* 0x000fc80007f1e0ff */
[----:B-1----:R-:W-:Y:S02]  /*0150*/  IADD3 R10, P1, PT, R14, UR8, RZ ;  /* 0x000000080e0a7c10 */ /* 0x002fe4000ff3e0ff */
[----:B------:R-:W-:-:S04]  /*0160*/  LEA.HI.X.SX32 R3, R3, R4, 0x1, P0 ;  /* 0x0000000403037211 */ /* 0x000fc800000f0eff */
[----:B------:R-:W-:-:S05]  /*0170*/  IADD3.X R11, PT, PT, R3, UR9, RZ, P1, !PT ;  /* 0x00000009030b7c10 */ /* 0x000fca0008ffe4ff */
[----:B0-----:R-:W3:Y:S01]  /*0180*/  LDG.E.U8 R0, desc[UR4][R10.64] ;  /* 0x000000040a007981 */ /* 0x001ee2000c1e1100 */
[C---:B------:R-:W-:Y:S02]  /*0190*/  IADD3 R12, P0, PT, R14.reuse, UR10, RZ ;  /* 0x0000000a0e0c7c10 */ /* 0x040fe4000ff1e0ff */
[----:B--2---:R-:W-:Y:S01]  /*01a0*/  IADD3 R14, P1, PT, R14, UR6, RZ ;  /* 0x000000060e0e7c10 */ /* 0x004fe2000ff3e0ff */
[----:B------:R-:W0:Y:S01]  /*01b0*/  LDCU UR6, c[0x0][0x3c8] ;  /* 0x00007900ff0677ac */ /* 0x000e220008000800 */
[C---:B------:R-:W-:Y:S02]  /*01c0*/  IADD3.X R13, PT, PT, R3.reuse, UR11, RZ, P0, !PT ;  /* 0x0000000b030d7c10 */ /* 0x040fe400087fe4ff */
[----:B------:R-:W-:-:S03]  /*01d0*/  IADD3.X R15, PT, PT, R3, UR7, RZ, P1, !PT ;  /* 0x00000007030f7c10 */ /* 0x000fc60008ffe4ff */
[----:B------:R1:W5:Y:S04]  /*01e0*/  LDG.E.U8 R9, desc[UR4][R12.64] ;  /* 0x000000040c097981 */ /* 0x000368000c1e1100 */
[----:B------:R1:W5:Y:S01]  /*01f0*/  LDG.E.U8 R8, desc[UR4][R14.64] ;  /* 0x000000040e087981 */ /* 0x000362000c1e1100 */
[----:B------:R-:W-:Y:S01]  /*0200*/  IMAD.MOV.U32 R7, RZ, RZ, 0x3b808081 ;  /* 0x3b808081ff077424 */ /* 0x000fe200078e00ff */
[----:B------:R-:W-:Y:S01]  /*0210*/  BSSY.RECONVERGENT B0, `(.L_x_0) ;  /* 0x000000f000007945 */ /* 0x000fe20003800200 */
[----:B------:R-:W-:-:S04]  /*0220*/  IMAD.MOV.U32 R6, RZ, RZ, 0x437f0000 ;  /* 0x437f0000ff067424 */ /* 0x000fc800078e00ff */
[----:B------:R-:W-:Y:S01]  /*0230*/  FFMA R3, R7, -R6, 1 ;  /* 0x3f80000007037423 */ /* 0x000fe20000000806 */
[----:B0-----:R-:W-:-:S03]  /*0240*/  IMAD R5, R5, UR6, RZ ;  /* 0x0000000605057c24 */ /* 0x001fc6000f8e02ff */
[----:B------:R-:W-:Y:S01]  /*0250*/  FFMA R3, R3, R7, 0.0039215688593685626984 ;  /* 0x3b80808103037423 */ /* 0x000fe20000000007 */
[----:B---3--:R-:W-:-:S04]  /*0260*/  I2FP.F32.U32 R0, R0 ;  /* 0x0000000000007245 */ /* 0x008fc80000201000 */
[----:B------:R-:W0:Y:S01]  /*0270*/  FCHK P0, R0, 255 ;  /* 0x437f000000007902 */ /* 0x000e220000000000 */
[----:B------:R-:W-:-:S04]  /*0280*/  FFMA R7, R0, R3, RZ ;  /* 0x0000000300077223 */ /* 0x000fc800000000ff */
[----:B------:R-:W-:-:S04]  /*0290*/  FFMA R10, R7, -255, R0 ;  /* 0xc37f0000070a7823 */ /* 0x000fc80000000000 */
[----:B------:R-:W-:Y:S01]  /*02a0*/  FFMA R7, R3, R10, R7 ;  /* 0x0000000a03077223 */ /* 0x000fe20000000007 */
[----:B01----:R-:W-:Y:S06]  /*02b0*/  @!P0 BRA `(.L_x_1) ;  /* 0x0000000000108947 */ /* 0x003fec0003800000 */
[----:B------:R-:W-:Y:S01]  /*02c0*/  IMAD.MOV.U32 R3, RZ, RZ, R0 ;  /* 0x000000ffff037224 */ /* 0x000fe200078e0000 */
[----:B------:R-:W-:-:S07]  /*02d0*/  MOV R10, 0x2f0 ;  /* 0x000002f0000a7802 */ /* 0x000fce0000000f00 */
[----:B-----5:R-:W-:Y:S05]  /*02e0*/  CALL.REL.NOINC `($__internal_0_$__cuda_sm3x_div_rn_noftz_f32_slowpath) ;  /* 0x0000000800547944 */ /* 0x020fea0003c00000 */
[----:B------:R-:W-:-:S07]  /*02f0*/  IMAD.MOV.U32 R7, RZ, RZ, R0 ;  /* 0x000000ffff077224 */ /* 0x000fce00078e0000 */
.L_x_1:
[----:B------:R-:W-:Y:S05]  /*0300*/  BSYNC.RECONVERGENT B0 ;  /* 0x0000000000007941 */ /* 0x000fea0003800200 */
.L_x_0:
[----:B-----5:R-:W-:Y:S01]  /*0310*/  I2FP.F32.U32 R3, R9 ;  /* 0x0000000900037245 */ /* 0x020fe20000201000 */
[----:B------:R-:W-:Y:S01]  /*0320*/  IMAD.MOV.U32 R11, RZ, RZ, 0x3b808081 ;  /* 0x3b808081ff0b7424 */ /* 0x000fe200078e00ff */
[----:B------:R-:W-:Y:S02]  /*0330*/  BSSY.RECONVERGENT B0, `(.L_x_2) ;  /* 0x000000b000007945 */ /* 0x000fe40003800200 */
[----:B------:R-:W0:Y:S01]  /*0340*/  FCHK P0, R3, 255 ;  /* 0x437f000003007902 */ /* 0x000e220000000000 */
[----:B------:R-:W-:-:S04]  /*0350*/  FFMA R0, R11, -R6, 1 ;  /* 0x3f8000000b007423 */ /* 0x000fc80000000806 */
[----:B------:R-:W-:-:S04]  /*0360*/  FFMA R0, R0, R11, 0.0039215688593685626984 ;  /* 0x3b80808100007423 */ /* 0x000fc8000000000b */
[----:B------:R-:W-:-:S04]  /*0370*/  FFMA R10, R0, R3, RZ ;  /* 0x00000003000a7223 */ /* 0x000fc800000000ff */
[----:B------:R-:W-:-:S04]  /*0380*/  FFMA R9, R10, -255, R3 ;  /* 0xc37f00000a097823 */ /* 0x000fc80000000003 */
[----:B------:R-:W-:Y:S01]  /*0390*/  FFMA R9, R0, R9, R10 ;  /* 0x0000000900097223 */ /* 0x000fe2000000000a */
[----:B0-----:R-:W-:Y:S06]  /*03a0*/  @!P0 BRA `(.L_x_3) ;  /* 0x00000000000c8947 */ /* 0x001fec0003800000 */
[----:B------:R-:W-:-:S07]  /*03b0*/  MOV R10, 0x3d0 ;  /* 0x000003d0000a7802 */ /* 0x000fce0000000f00 */
[----:B------:R-:W-:Y:S05]  /*03c0*/  CALL.REL.NOINC `($__internal_0_$__cuda_sm3x_div_rn_noftz_f32_slowpath) ;  /* 0x00000008001c7944 */ /* 0x000fea0003c00000 */
[----:B------:R-:W-:-:S07]  /*03d0*/  IMAD.MOV.U32 R9, RZ, RZ, R0 ;  /* 0x000000ffff097224 */ /* 0x000fce00078e0000 */
.L_x_3:
[----:B------:R-:W-:Y:S05]  /*03e0*/  BSYNC.RECONVERGENT B0 ;  /* 0x0000000000007941 */ /* 0x000fea0003800200 */
.L_x_2:
[----:B------:R-:W-:Y:S01]  /*03f0*/  I2FP.F32.U32 R3, R8 ;  /* 0x0000000800037245 */ /* 0x000fe20000201000 */
[----:B------:R-:W-:Y:S01]  /*0400*/  IMAD.MOV.U32 R11, RZ, RZ, 0x3b808081 ;  /* 0x3b808081ff0b7424 */ /* 0x000fe200078e00ff */
[----:B------:R-:W-:Y:S01]  /*0410*/  BSSY.RECONVERGENT B0, `(.L_x_4) ;  /* 0x000000c000007945 */ /* 0x000fe20003800200 */
[----:B------:R-:W-:Y:S01]  /*0420*/  IMAD.MOV.U32 R8, RZ, RZ, R9 ;  /* 0x000000ffff087224 */ /* 0x000fe200078e0009 */
        /* <DEDUP_REMOVED lines=10> */
.L_x_5:
[----:B------:R-:W-:Y:S05]  /*04d0*/  BSYNC.RECONVERGENT B0 ;  /* 0x0000000000007941 */ /* 0x000fea0003800200 */
.L_x_4:
[----:B------:R-:W-:Y:S01]  /*04e0*/  FSETP.GTU.AND P0, PT, R11, RZ, PT ;  /* 0x000000ff0b00720b */ /* 0x000fe20003f0c000 */
[----:B------:R-:W-:Y:S01]  /*04f0*/  BSSY.RECONVERGENT B0, `(.L_x_6) ;  /* 0x0000044000007945 */ /* 0x000fe20003800200 */
[----:B------:R-:W-:Y:S01]  /*0500*/  MOV R3, R8 ;  /* 0x0000000800037202 */ /* 0x000fe20000000f00 */
[----:B------:R-:W-:-:S10]  /*0510*/  IMAD.MOV.U32 R6, RZ, RZ, R8 ;  /* 0x000000ffff067224 */ /* 0x000fd400078e0008 */
[----:B------:R-:W-:Y:S05]  /*0520*/  @!P0 BRA `(.L_x_7) ;  /* 0x0000000400008947 */ /* 0x000fea0003800000 */
[C---:B------:R-:W-:Y:S01]  /*0530*/  FSETP.GEU.AND P0, PT, R7.reuse, 0.3333333432674407959, PT ;  /* 0x3eaaaaab0700780b */ /* 0x040fe20003f0e000 */
[C---:B------:R-:W-:Y:S01]  /*0540*/  FADD R0, R7.reuse, -0.3333333432674407959 ;  /* 0xbeaaaaab07007421 */ /* 0x040fe20000000000 */
[C---:B------:R-:W-:Y:S01]  /*0550*/  FADD R10, R7.reuse, 0.3333333432674407959 ;  /* 0x3eaaaaab070a7421 */ /* 0x040fe20000000000 */
[C---:B------:R-:W-:Y:S01]  /*0560*/  FADD R6, R7.reuse, -1 ;  /* 0xbf80000007067421 */ /* 0x040fe20000000000 */
[----:B------:R-:W-:Y:S01]  /*0570*/  FSETP.GT.AND P2, PT, R7, 1, PT ;  /* 0x3f8000000700780b */ /* 0x000fe20003f44000 */
[----:B------:R-:W-:Y:S02]  /*0580*/  BSSY.RECONVERGENT B1, `(.L_x_8) ;  /* 0x0000023000017945 */ /* 0x000fe40003800200 */
[----:B------:R-:W-:Y:S02]  /*0590*/  FSETP.GT.AND P1, PT, R10, 1, PT ;  /* 0x3f8000000a00780b */ /* 0x000fe40003f24000 */
[----:B------:R-:W-:Y:S01]  /*05a0*/  FSEL R12, R6, R7, P2 ;  /* 0x00000007060c7208 */ /* 0x000fe20001000000 */
[----:B------:R-:W-:-:S03]  /*05b0*/  FADD R6, R8, R8 ;  /* 0x0000000808067221 */ /* 0x000fc60000000000 */
[----:B------:R-:W-:Y:S01]  /*05c0*/  @!P0 FADD R0, R0, 1 ;  /* 0x3f80000000008421 */ /* 0x000fe20000000000 */
[----:B------:R-:W-:-:S04]  /*05d0*/  FSETP.GEU.AND P0, PT, R8, 0.5, PT ;  /* 0x3f0000000800780b */ /* 0x000fc80003f0e000 */
[----:B------:R-:W-:Y:S02]  /*05e0*/  FSETP.GT.AND P3, PT, R0, 1, PT ;  /* 0x3f8000000000780b */ /* 0x000fe40003f64000 */
[----:B------:R-:W-:Y:S01]  /*05f0*/  @P1 FADD R10, R10, -1 ;  /* 0xbf8000000a0a1421 */ /* 0x000fe20000000000 */
[----:B------:R-:W-:-:S06]  /*0600*/  FSETP.GEU.AND P1, PT, R12, 0.16666667163372039795, PT ;  /* 0x3e2aaaab0c00780b */ /* 0x000fcc0003f2e000 */
[----:B------:R-:W-:Y:S01]  /*0610*/  @!P0 FADD R3, R11, 1 ;  /* 0x3f8000000b038421 */ /* 0x000fe20000000000 */
[----:B------:R-:W-:-:S03]  /*0620*/  @P0 FADD R9, R8, R11 ;  /* 0x0000000b08090221 */ /* 0x000fc60000000000 */
[----:B------:R-:W-:Y:S01]  /*0630*/  @P3 FADD R0, R0, -1 ;  /* 0xbf80000000003421 */ /* 0x000fe20000000000 */
[----:B------:R-:W-:Y:S01]  /*0640*/  FSETP.GEU.AND P3, PT, R10, 0.16666667163372039795, PT ;  /* 0x3e2aaaab0a00780b */ /* 0x000fe20003f6e000 */
[C---:B------:R-:W-:Y:S01]  /*0650*/  @!P0 FMUL R7, R8.reuse, R3 ;  /* 0x0000000308078220 */ /* 0x040fe20000400000 */
[----:B------:R-:W-:Y:S02]  /*0660*/  @P0 FFMA R7, -R8, R11, R9 ;  /* 0x0000000b08070223 */ /* 0x000fe40000000109 */
[----:B------:R-:W-:Y:S02]  /*0670*/  FSETP.GEU.AND P2, PT, R0, 0.16666667163372039795, PT ;  /* 0x3e2aaaab0000780b */ /* 0x000fe40003f4e000 */
[----:B------:R-:W-:-:S04]  /*0680*/  FADD R11, R6, -R7 ;  /* 0x80000007060b7221 */ /* 0x000fc80000000000 */
[----:B------:R-:W-:-:S03]  /*0690*/  @!P1 FADD R6, -R11, R7 ;  /* 0x000000070b069221 */ /* 0x000fc60000000100 */
[----:B------:R-:W-:Y:S01]  /*06a0*/  @!P3 FADD R3, -R11, R7 ;  /* 0x000000070b03b221 */ /* 0x000fe20000000100 */
[----:B------:R-:W-:-:S03]  /*06b0*/  @!P1 FMUL R6, R6, 6 ;  /* 0x40c0000006069820 */ /* 0x000fc60000400000 */
[----:B------:R-:W-:Y:S01]  /*06c0*/  @!P2 FADD R8, -R11, R7 ;  /* 0x000000070b08a221 */ /* 0x000fe20000000100 */
[----:B------:R-:W-:Y:S01]  /*06d0*/  @!P3 FMUL R9, R3, 6 ;  /* 0x40c000000309b820 */ /* 0x000fe20000400000 */
[--C-:B------:R-:W-:Y:S02]  /*06e0*/  @!P1 FFMA R3, R6, R12, R11.reuse ;  /* 0x0000000c06039223 */ /* 0x100fe4000000000b */
[----:B------:R-:W-:Y:S01]  /*06f0*/  @!P2 FMUL R14, R8, 6 ;  /* 0x40c00000080ea820 */ /* 0x000fe20000400000 */
[----:B------:R-:W-:Y:S01]  /*0700*/  @!P3 FFMA R8, R10, R9, R11 ;  /* 0x000000090a08b223 */ /* 0x000fe2000000000b */
[----:B------:R-:W-:Y:S06]  /*0710*/  @!P3 BRA `(.L_x_9) ;  /* 0x000000000024b947 */ /* 0x000fec0003800000 */
[----:B------:R-:W-:Y:S01]  /*0720*/  FSETP.GEU.AND P0, PT, R10, 0.5, PT ;  /* 0x3f0000000a00780b */ /* 0x000fe20003f0e000 */
[----:B------:R-:W-:-:S12]  /*0730*/  IMAD.MOV.U32 R8, RZ, RZ, R7 ;  /* 0x000000ffff087224 */ /* 0x000fd800078e0007 */
[----:B------:R-:W-:Y:S05]  /*0740*/  @!P0 BRA `(.L_x_9) ;  /* 0x0000000000188947 */ /* 0x000fea0003800000 */
[----:B------:R-:W-:Y:S01]  /*0750*/  FSETP.GEU.AND P0, PT, R10, 0.6666666865348815918, PT ;  /* 0x3f2aaaab0a00780b */ /* 0x000fe20003f0e000 */
[----:B------:R-:W-:-:S12]  /*0760*/  IMAD.MOV.U32 R8, RZ, RZ, R11 ;  /* 0x000000ffff087224 */ /* 0x000fd800078e000b */
[----:B------:R-:W-:Y:S01]  /*0770*/  @!P0 FADD R10, -R10, 0.6666666865348815918 ;  /* 0x3f2aaaab0a0a8421 */ /* 0x000fe20000000100 */
[----:B------:R-:W-:-:S04]  /*0780*/  @!P0 FADD R9, -R11, R7 ;  /* 0x000000070b098221 */ /* 0x000fc80000000100 */
[----:B------:R-:W-:-:S04]  /*0790*/  @!P0 FMUL R10, R9, R10 ;  /* 0x0000000a090a8220 */ /* 0x000fc80000400000 */
[----:B------:R-:W-:-:S07]  /*07a0*/  @!P0 FFMA R8, R10, 6, R11 ;  /* 0x40c000000a088823 */ /* 0x000fce000000000b */
.L_x_9:
[----:B------:R-:W-:Y:S05]  /*07b0*/  BSYNC.RECONVERGENT B1 ;  /* 0x0000000000017941 */ /* 0x000fea0003800200 */
.L_x_8:
[----:B------:R-:W-:Y:S04]  /*07c0*/  BSSY.RECONVERGENT B1, `(.L_x_10) ;  /* 0x000000b000017945 */ /* 0x000fe80003800200 */
[----:B------:R-:W-:Y:S05]  /*07d0*/  @!P1 BRA `(.L_x_11) ;  /* 0x0000000000249947 */ /* 0x000fea0003800000 */
        /* <DEDUP_REMOVED lines=9> */
.L_x_11:
[----:B------:R-:W-:Y:S05]  /*0870*/  BSYNC.RECONVERGENT B1 ;  /* 0x0000000000017941 */ /* 0x000fea0003800200 */
.L_x_10:
[----:B------:R-:W-:Y:S01]  /*0880*/  @!P2 FFMA R6, R14, R0, R11 ;  /* 0x000000000e06a223 */ /* 0x000fe2000000000b */
[----:B------:R-:W-:Y:S06]  /*0890*/  @!P2 BRA `(.L_x_7) ;  /* 0x000000000024a947 */ /* 0x000fec0003800000 */
[----:B------:R-:W-:Y:S01]  /*08a0*/  FSETP.GEU.AND P0, PT, R0, 0.5, PT ;  /* 0x3f0000000000780b */ /* 0x000fe20003f0e000 */
[----:B------:R-:W-:-:S12]  /*08b0*/  IMAD.MOV.U32 R6, RZ, RZ, R7 ;  /* 0x000000ffff067224 */ /* 0x000fd800078e0007 */
[----:B------:R-:W-:Y:S05]  /*08c0*/  @!P0 BRA `(.L_x_7) ;  /* 0x0000000000188947 */ /* 0x000fea0003800000 */
[----:B------:R-:W-:Y:S01]  /*08d0*/  FSETP.GEU.AND P0, PT, R0, 0.6666666865348815918, PT ;  /* 0x3f2aaaab0000780b */ /* 0x000fe20003f0e000 */
[----:B------:R-:W-:-:S12]  /*08e0*/  IMAD.MOV.U32 R6, RZ, RZ, R11 ;  /* 0x000000ffff067224 */ /* 0x000fd800078e000b */
[----:B------:R-:W-:Y:S01]  /*08f0*/  @!P0 FADD R7, -R11, R7 ;  /* 0x000000070b078221 */ /* 0x000fe20000000100 */
[----:B------:R-:W-:-:S04]  /*0900*/  @!P0 FADD R0, -R0, 0.6666666865348815918 ;  /* 0x3f2aaaab00008421 */ /* 0x000fc80000000100 */
[----:B------:R-:W-:-:S04]  /*0910*/  @!P0 FMUL R0, R7, R0 ;  /* 0x0000000007008220 */ /* 0x000fc80000400000 */
[----:B------:R-:W-:-:S07]  /*0920*/  @!P0 FFMA R6, R0, 6, R11 ;  /* 0x40c0000000068823 */ /* 0x000fce000000000b */
.L_x_7:
[----:B------:R-:W-:Y:S05]  /*0930*/  BSYNC.RECONVERGENT B0 ;  /* 0x0000000000007941 */ /* 0x000fea0003800200 */
.L_x_6:
[----:B------:R-:W-:Y:S01]  /*0940*/  FMUL R7, R8, 255 ;  /* 0x437f000008077820 */ /* 0x000fe20000400000 */
[----:B------:R-:W-:Y:S01]  /*0950*/  FMUL R3, R3, 255 ;  /* 0x437f000003037820 */ /* 0x000fe20000400000 */
[----:B------:R-:W-:Y:S01]  /*0960*/  FMUL R8, R6, 255 ;  /* 0x437f000006087820 */ /* 0x000fe20000400000 */
[----:B------:R-:W-:Y:S01]  /*0970*/  BSSY.RECONVERGENT B0, `(.L_x_12) ;  /* 0x000000a000007945 */ /* 0x000fe20003800200 */
[----:B------:R-:W-:Y:S02]  /*0980*/  PRMT R0, RZ, 0x7610, R0 ;  /* 0x00007610ff007816 */ /* 0x000fe40000000000 */
[----:B------:R-:W-:Y:S02]  /*0990*/  FSETP.GEU.AND P1, PT, R7, RZ, PT ;  /* 0x000000ff0700720b */ /* 0x000fe40003f2e000 */
[----:B------:R-:W-:Y:S02]  /*09a0*/  FSETP.GEU.AND P2, PT, R3, RZ, PT ;  /* 0x000000ff0300720b */ /* 0x000fe40003f4e000 */
[----:B------:R-:W-:-:S09]  /*09b0*/  FSETP.GEU.AND P0, PT, R8, RZ, PT ;  /* 0x000000ff0800720b */ /* 0x000fd20003f0e000 */
[----:B------:R-:W-:Y:S05]  /*09c0*/  @!P1 BRA `(.L_x_13) ;  /* 0x0000000000109947 */ /* 0x000fea0003800000 */
[----:B------:R-:W-:Y:S01]  /*09d0*/  FSETP.GT.AND P1, PT, R7, 255, PT ;  /* 0x437f00000700780b */ /* 0x000fe20003f24000 */
[----:B------:R-:W-:-:S12]  /*09e0*/  HFMA2 R0, -RZ, RZ, 0, 1.5199184417724609375e-05 ;  /* 0x000000ffff007431 */ /* 0x000fd800000001ff */
[----:B------:R-:W0:Y:S02]  /*09f0*/  @!P1 F2I.S64 R6, R7 ;  /* 0x0000000700069311 */ /* 0x000e240000201900 */
[----:B0-----:R-:W-:-:S07]  /*0a00*/  @!P1 PRMT R0, R6, 0x7610, R0 ;  /* 0x0000761006009816 */ /* 0x001fce0000000000 */
.L_x_13:
[----:B------:R-:W-:Y:S05]  /*0a10*/  BSYNC.RECONVERGENT B0 ;  /* 0x0000000000007941 */ /* 0x000fea0003800200 */
.L_x_12:
[----:B------:R-:W-:Y:S01]  /*0a20*/  BSSY.RECONVERGENT B0, `(.L_x_14) ;  /* 0x0000008000007945 */ /* 0x000fe20003800200 */
[----:B------:R-:W-:Y:S02]  /*0a30*/  PRMT R11, RZ, 0x7610, R11 ;  /* 0x00007610ff0b7816 */ /* 0x000fe4000000000b */
[----:B------:R-:W-:Y:S01]  /*0a40*/  PRMT R10, RZ, 0x7610, R10 ;  /* 0x00007610ff0a7816 */ /* 0x000fe2000000000a */
[----:B------:R-:W-:Y:S06]  /*0a50*/  @!P2 BRA `(.L_x_15) ;  /* 0x000000000010a947 */ /* 0x000fec0003800000 */
[----:B------:R-:W-:Y:S01]  /*0a60*/  FSETP.GT.AND P1, PT, R3, 255, PT ;  /* 0x437f00000300780b */ /* 0x000fe20003f24000 */
[----:B------:R-:W-:-:S12]  /*0a70*/  IMAD.MOV.U32 R10, RZ, RZ, 0xff ;  /* 0x000000ffff0a7424 */ /* 0x000fd800078e00ff */
[----:B------:R-:W0:Y:S02]  /*0a80*/  @!P1 F2I.S64 R6, R3 ;  /* 0x0000000300069311 */ /* 0x000e240000201900 */
[----:B0-----:R-:W-:-:S07]  /*0a90*/  @!P1 PRMT R10, R6, 0x7610, R10 ;  /* 0x00007610060a9816 */ /* 0x001fce000000000a */
.L_x_15:
[----:B------:R-:W-:Y:S05]  /*0aa0*/  BSYNC.RECONVERGENT B0 ;  /* 0x0000000000007941 */ /* 0x000fea0003800200 */
.L_x_14:
[----:B------:R-:W-:Y:S04]  /*0ab0*/  BSSY.RECONVERGENT B0, `(.L_x_16) ;  /* 0x0000006000007945 */ /* 0x000fe80003800200 */
[----:B------:R-:W-:Y:S05]  /*0ac0*/  @!P0 BRA `(.L_x_17) ;  /* 0x0000000000108947 */ /* 0x000fea0003800000 */
[----:B------:R-:W-:Y:S01]  /*0ad0*/  FSETP.GT.AND P0, PT, R8, 255, PT ;  /* 0x437f00000800780b */ /* 0x000fe20003f04000 */
[----:B------:R-:W-:-:S12]  /*0ae0*/  IMAD.MOV.U32 R11, RZ, RZ, 0xff ;  /* 0x000000ffff0b7424 */ /* 0x000fd800078e00ff */
[----:B------:R-:W0:Y:S02]  /*0af0*/  @!P0 F2I.S64 R6, R8 ;  /* 0x0000000800068311 */ /* 0x000e240000201900 */
[----:B0-----:R-:W-:-:S07]  /*0b00*/  @!P0 PRMT R11, R6, 0x7610, R11 ;  /* 0x00007610060b8816 */ /* 0x001fce000000000b */
.L_x_17:
[----:B------:R-:W-:Y:S05]  /*0b10*/  BSYNC.RECONVERGENT B0 ;  /* 0x0000000000007941 */ /* 0x000fea0003800200 */
.L_x_16:
[----:B------:R-:W0:Y:S01]  /*0b20*/  LDCU.64 UR6, c[0x0][0x3a8] ;  /* 0x00007500ff0677ac */ /* 0x000e220008000a00 */
[----:B------:R-:W-:Y:S01]  /*0b30*/  IADD3 R8, P0, PT, R2, R5, RZ ;  /* 0x0000000502087210 */ /* 0x000fe20007f1e0ff */
[----:B------:R-:W1:Y:S03]  /*0b40*/  LDCU.128 UR8, c[0x0][0x3b0] ;  /* 0x00007600ff0877ac */ /* 0x000e660008000c00 */
[----:B------:R-:W-:Y:S01]  /*0b50*/  LEA.HI.X.SX32 R9, R5, R4, 0x1, P0 ;  /* 0x0000000405097211 */ /* 0x000fe200000f0eff */
[----:B------:R-:W2:Y:S01]  /*0b60*/  LDCU.64 UR12, c[0x0][0x3c0] ;  /* 0x00007800ff0c77ac */ /* 0x000ea20008000a00 */
[C---:B0-----:R-:W-:Y:S02]  /*0b70*/  IADD3 R2, P0, PT, R8.reuse, UR6, RZ ;  /* 0x0000000608027c10 */ /* 0x041fe4000ff1e0ff */
[----:B-1----:R-:W-:Y:S02]  /*0b80*/  IADD3 R4, P1, PT, R8, UR8, RZ ;  /* 0x0000000808047c10 */ /* 0x002fe4000ff3e0ff */
[----:B------:R-:W-:-:S02]  /*0b90*/  IADD3.X R3, PT, PT, R9, UR7, RZ, P0, !PT ;  /* 0x0000000709037c10 */ /* 0x000fc400087fe4ff */
[C---:B------:R-:W-:Y:S02]  /*0ba0*/  IADD3 R6, P0, PT, R8.reuse, UR10, RZ ;  /* 0x0000000a08067c10 */ /* 0x040fe4000ff1e0ff */
[----:B--2---:R-:W-:Y:S01]  /*0bb0*/  IADD3 R8, P2, PT, R8, UR12, RZ ;  /* 0x0000000c08087c10 */ /* 0x004fe2000ff5e0ff */
[----:B------:R-:W-:Y:S01]  /*0bc0*/  STG.E.U8 desc[UR4][R2.64], R11 ;  /* 0x0000000b02007986 */ /* 0x000fe2000c101104 */
[C---:B------:R-:W-:Y:S02]  /*0bd0*/  IADD3.X R5, PT, PT, R9.reuse, UR9, RZ, P1, !PT ;  /* 0x0000000909057c10 */ /* 0x040fe40008ffe4ff */
[C---:B------:R-:W-:Y:S02]  /*0be0*/  IADD3.X R7, PT, PT, R9.reuse, UR11, RZ, P0, !PT ;  /* 0x0000000b09077c10 */ /* 0x040fe400087fe4ff */
[----:B------:R-:W-:Y:S01]  /*0bf0*/  IADD3.X R9, PT, PT, R9, UR13, RZ, P2, !PT ;  /* 0x0000000d09097c10 */ /* 0x000fe200097fe4ff */
[----:B------:R-:W-:Y:S04]  /*0c00*/  STG.E.U8 desc[UR4][R4.64], R10 ;  /* 0x0000000a04007986 */ /* 0x000fe8000c101104 */
[----:B------:R-:W-:Y:S04]  /*0c10*/  STG.E.U8 desc[UR4][R6.64], R0 ;  /* 0x0000000006007986 */ /* 0x000fe8000c101104 */
[----:B------:R-:W-:Y:S01]  /*0c20*/  STG.E.U8 desc[UR4][R8.64], RZ ;  /* 0x000000ff08007986 */ /* 0x000fe2000c101104 */
[----:B------:R-:W-:Y:S05]  /*0c30*/  EXIT ;  /* 0x000000000000794d */ /* 0x000fea0003800000 */
        .weak           $__internal_0_$__cuda_sm3x_div_rn_noftz_f32_slowpath
        .type           $__internal_0_$__cuda_sm3x_div_rn_noftz_f32_slowpath,@function
        .size           $__internal_0_$__cuda_sm3x_div_rn_noftz_f32_slowpath,(.L_x_600 - $__internal_0_$__cuda_sm3x_div_rn_noftz_f32_slowpath)
$__internal_0_$__cuda_sm3x_div_rn_noftz_f32_slowpath:
[----:B------:R-:W-:Y:S01]  /*0c40*/  SHF.R.U32.HI R12, RZ, 0x17, R6 ;  /* 0x00000017ff0c7819 */ /* 0x000fe20000011606 */
[----:B------:R-:W-:Y:S01]  /*0c50*/  BSSY.RECONVERGENT B1, `(.L_x_18) ;  /* 0x0000064000017945 */ /* 0x000fe20003800200 */
[----:B------:R-:W-:Y:S01]  /*0c60*/  SHF.R.U32.HI R0, RZ, 0x17, R3 ;  /* 0x00000017ff007819 */ /* 0x000fe20000011603 */
[----:B------:R-:W-:Y:S01]  /*0c70*/  IMAD.MOV.U32 R14, RZ, RZ, 0x437f0000 ;  /* 0x437f0000ff0e7424 */ /* 0x000fe200078e00ff */
[----:B------:R-:W-:Y:S02]  /*0c80*/  LOP3.LUT R12, R12, 0xff, RZ, 0xc0, !PT ;  /* 0x000000ff0c0c7812 */ /* 0x000fe400078ec0ff */
[----:B------:R-:W-:-:S03]  /*0c90*/  LOP3.LUT R16, R0, 0xff, RZ, 0xc0, !PT ;  /* 0x000000ff00107812 */ /* 0x000fc600078ec0ff */
[----:B------:R-:W-:Y:S02]  /*0ca0*/  VIADD R13, R12, 0xffffffff ;  /* 0xffffffff0c0d7836 */ /* 0x000fe40000000000 */
[----:B------:R-:W-:-:S03]  /*0cb0*/  VIADD R15, R16, 0xffffffff ;  /* 0xffffffff100f7836 */ /* 0x000fc60000000000 */
[----:B------:R-:W-:-:S04]  /*0cc0*/  ISETP.GT.U32.AND P0, PT, R13, 0xfd, PT ;  /* 0x000000fd0d00780c */ /* 0x000fc80003f04070 */
[----:B------:R-:W-:-:S13]  /*0cd0*/  ISETP.GT.U32.OR P0, PT, R15, 0xfd, P0 ;  /* 0x000000fd0f00780c */ /* 0x000fda0000704470 */
[----:B------:R-:W-:Y:S01]  /*0ce0*/  @!P0 IMAD.MOV.U32 R11, RZ, RZ, RZ ;  /* 0x000000ffff0b8224 */ /* 0x000fe200078e00ff */
[----:B------:R-:W-:Y:S06]  /*0cf0*/  @!P0 BRA `(.L_x_19) ;  /* 0x0000000000608947 */ /* 0x000fec0003800000 */
[----:B------:R-:W-:Y:S01]  /*0d00*/  IMAD.MOV.U32 R0, RZ, RZ, 0x437f0000 ;  /* 0x437f0000ff007424 */ /* 0x000fe200078e00ff */
[----:B------:R-:W-:-:S04]  /*0d10*/  FSETP.GTU.FTZ.AND P0, PT, |R3|, +INF , PT ;  /* 0x7f8000000300780b */ /* 0x000fc80003f1c200 */
[----:B------:R-:W-:-:S04]  /*0d20*/  FSETP.GTU.FTZ.AND P1, PT, |R0|, +INF , PT ;  /* 0x7f8000000000780b */ /* 0x000fc80003f3c200 */
[----:B------:R-:W-:-:S13]  /*0d30*/  PLOP3.LUT P0, PT, P0, P1, PT, 0xf8, 0x8f ;  /* 0x00000000008f781c */ /* 0x000fda0000703f70 */
[----:B------:R-:W-:Y:S05]  /*0d40*/  @P0 BRA `(.L_x_20) ;  /* 0x00000004004c0947 */ /* 0x000fea0003800000 */
[----:B------:R-:W-:-:S13]  /*0d50*/  LOP3.LUT P0, RZ, R14, 0x7fffffff, R3, 0xc8, !PT ;  /* 0x7fffffff0eff7812 */ /* 0x000fda000780c803 */
[----:B------:R-:W-:Y:S05]  /*0d60*/  @!P0 BRA `(.L_x_21) ;  /* 0x00000004003c8947 */ /* 0x000fea0003800000 */
[C---:B------:R-:W-:Y:S02]  /*0d70*/  FSETP.NEU.FTZ.AND P2, PT, |R3|.reuse, +INF , PT ;  /* 0x7f8000000300780b */ /* 0x040fe40003f5d200 */
[----:B------:R-:W-:Y:S02]  /*0d80*/  FSETP.NEU.FTZ.AND P1, PT, |R0|, +INF , PT ;  /* 0x7f8000000000780b */ /* 0x000fe40003f3d200 */
[----:B------:R-:W-:-:S11]  /*0d90*/  FSETP.NEU.FTZ.AND P0, PT, |R3|, +INF , PT ;  /* 0x7f8000000300780b */ /* 0x000fd60003f1d200 */
[----:B------:R-:W-:Y:S05]  /*0da0*/  @!P1 BRA !P2, `(.L_x_21) ;  /* 0x00000004002c9947 */ /* 0x000fea0005000000 */
[----:B------:R-:W-:-:S04]  /*0db0*/  LOP3.LUT P2, RZ, R3, 0x7fffffff, RZ, 0xc0, !PT ;  /* 0x7fffffff03ff7812 */ /* 0x000fc8000784c0ff */
[----:B------:R-:W-:-:S13]  /*0dc0*/  PLOP3.LUT P1, PT, P1, P2, PT, 0x2f, 0xf2 ;  /* 0x0000000000f2781c */ /* 0x000fda0000f24577 */
[----:B------:R-:W-:Y:S05]  /*0dd0*/  @P1 BRA `(.L_x_22) ;  /* 0x0000000400181947 */ /* 0x000fea0003800000 */
[----:B------:R-:W-:-:S04]  /*0de0*/  LOP3.LUT P1, RZ, R14, 0x7fffffff, RZ, 0xc0, !PT ;  /* 0x7fffffff0eff7812 */ /* 0x000fc8000782c0ff */
[----:B------:R-:W-:-:S13]  /*0df0*/  PLOP3.LUT P0, PT, P0, P1, PT, 0x2f, 0xf2 ;  /* 0x0000000000f2781c */ /* 0x000fda0000702577 */
[----:B------:R-:W-:Y:S05]  /*0e00*/  @P0 BRA `(.L_x_23) ;  /* 0x0000000400000947 */ /* 0x000fea0003800000 */
[----:B------:R-:W-:Y:S02]  /*0e10*/  ISETP.GE.AND P0, PT, R15, RZ, PT ;  /* 0x000000ff0f00720c */ /* 0x000fe40003f06270 */
[----:B------:R-:W-:-:S11]  /*0e20*/  ISETP.GE.AND P1, PT, R13, RZ, PT ;  /* 0x000000ff0d00720c */ /* 0x000fd60003f26270 */
[----:B------:R-:W-:Y:S01]  /*0e30*/  @P0 MOV R11, RZ ;  /* 0x000000ff000b0202 */ /* 0x000fe20000000f00 */
[----:B------:R-:W-:Y:S02]  /*0e40*/  @!P0 IMAD.MOV.U32 R11, RZ, RZ, -0x40 ;  /* 0xffffffc0ff0b8424 */ /* 0x000fe400078e00ff */
[----:B------:R-:W-:Y:S01]  /*0e50*/  @!P0 FFMA R3, R3, 1.84467440737095516160e+19, RZ ;  /* 0x5f80000003038823 */ /* 0x000fe200000000ff */
[----:B------:R-:W-:Y:S01]  /*0e60*/  @!P1 FFMA R14, R0, 1.84467440737095516160e+19, RZ ;  /* 0x5f800000000e9823 */ /* 0x000fe200000000ff */
[----:B------:R-:W-:-:S07]  /*0e70*/  @!P1 VIADD R11, R11, 0x40 ;  /* 0x000000400b0b9836 */ /* 0x000fce0000000000 */
.L_x_19:
[----:B------:R-:W-:Y:S01]  /*0e80*/  LEA R13, R12, 0xc0800000, 0x17 ;  /* 0xc08000000c0d7811 */ /* 0x000fe200078eb8ff */
[----:B------:R-:W-:Y:S04]  /*0e90*/  BSSY.RECONVERGENT B2, `(.L_x_24) ;  /* 0x0000036000027945 */ /* 0x000fe80003800200 */
[----:B------:R-:W-:Y:S02]  /*0ea0*/  IMAD.IADD R14, R14, 0x1, -R13 ;  /* 0x000000010e0e7824 */ /* 0x000fe400078e0a0d */
[----:B------:R-:W-:Y:S02]  /*0eb0*/  VIADD R13, R16, 0xffffff81 ;  /* 0xffffff81100d7836 */ /* 0x000fe40000000000 */
[----:B------:R-:W0:Y:S01]  /*0ec0*/  MUFU.RCP R15, R14 ;  /* 0x0000000e000f7308 */ /* 0x000e220000001000 */
[----:B------:R-:W-:Y:S01]  /*0ed0*/  FADD.FTZ R17, -R14, -RZ ;  /* 0x800000ff0e117221 */ /* 0x000fe20000010100 */
[C---:B------:R-:W-:Y:S01]  /*0ee0*/  IMAD R0, R13.reuse, -0x800000, R3 ;  /* 0xff8000000d007824 */ /* 0x040fe200078e0203 */
[----:B------:R-:W-:-:S05]  /*0ef0*/  IADD3 R12, PT, PT, R13, 0x7f, -R12 ;  /* 0x0000007f0d0c7810 */ /* 0x000fca0007ffe80c */
[----:B------:R-:W-:Y:S02]  /*0f00*/  IMAD.IADD R12, R12, 0x1, R11 ;  /* 0x000000010c0c7824 */ /* 0x000fe400078e020b */
[----:B0-----:R-:W-:-:S04]  /*0f10*/  FFMA R16, R15, R17, 1 ;  /* 0x3f8000000f107423 */ /* 0x001fc80000000011 */
[----:B------:R-:W-:-:S04]  /*0f20*/  FFMA R18, R15, R16, R15 ;  /* 0x000000100f127223 */ /* 0x000fc8000000000f */
[----:B------:R-:W-:-:S04]  /*0f30*/  FFMA R3, R0, R18, RZ ;  /* 0x0000001200037223 */ /* 0x000fc800000000ff */
[----:B------:R-:W-:-:S04]  /*0f40*/  FFMA R16, R17, R3, R0 ;  /* 0x0000000311107223 */ /* 0x000fc80000000000 */
[----:B------:R-:W-:-:S04]  /*0f50*/  FFMA R15, R18, R16, R3 ;  /* 0x00000010120f7223 */ /* 0x000fc80000000003 */
[----:B------:R-:W-:-:S04]  /*0f60*/  FFMA R16, R17, R15, R0 ;  /* 0x0000000f11107223 */ /* 0x000fc80000000000 */
[----:B------:R-:W-:-:S05]  /*0f70*/  FFMA R0, R18, R16, R15 ;  /* 0x0000001012007223 */ /* 0x000fca000000000f */
[----:B------:R-:W-:-:S04]  /*0f80*/  SHF.R.U32.HI R3, RZ, 0x17, R0 ;  /* 0x00000017ff037819 */ /* 0x000fc80000011600 */
[----:B------:R-:W-:-:S05]  /*0f90*/  LOP3.LUT R3, R3, 0xff, RZ, 0xc0, !PT ;  /* 0x000000ff03037812 */ /* 0x000fca00078ec0ff */
[----:B------:R-:W-:-:S05]  /*0fa0*/  IMAD.IADD R13, R3, 0x1, R12 ;  /* 0x00000001030d7824 */ /* 0x000fca00078e020c */
[----:B------:R-:W-:-:S04]  /*0fb0*/  IADD3 R3, PT, PT, R13, -0x1, RZ ;  /* 0xffffffff0d037810 */ /* 0x000fc80007ffe0ff */
[----:B------:R-:W-:-:S13]  /*0fc0*/  ISETP.GE.U32.AND P0, PT, R3, 0xfe, PT ;  /* 0x000000fe0300780c */ /* 0x000fda0003f06070 */
[----:B------:R-:W-:Y:S05]  /*0fd0*/  @!P0 BRA `(.L_x_25) ;  /* 0x0000000000808947 */ /* 0x000fea0003800000 */
[----:B------:R-:W-:-:S13]  /*0fe0*/  ISETP.GT.AND P0, PT, R13, 0xfe, PT ;  /* 0x000000fe0d00780c */ /* 0x000fda0003f04270 */
[----:B------:R-:W-:Y:S05]  /*0ff0*/  @P0 BRA `(.L_x_26) ;  /* 0x00000000006c0947 */ /* 0x000fea0003800000 */
[----:B------:R-:W-:-:S13]  /*1000*/  ISETP.GE.AND P0, PT, R13, 0x1, PT ;  /* 0x000000010d00780c */ /* 0x000fda0003f06270 */
[----:B------:R-:W-:Y:S05]  /*1010*/  @P0 BRA `(.L_x_27) ;  /* 0x0000000000740947 */ /* 0x000fea0003800000 */
[----:B------:R-:W-:Y:S02]  /*1020*/  ISETP.GE.AND P0, PT, R13, -0x18, PT ;  /* 0xffffffe80d00780c */ /* 0x000fe40003f06270 */
[----:B------:R-:W-:-:S11]  /*1030*/  LOP3.LUT R0, R0, 0x80000000, RZ, 0xc0, !PT ;  /* 0x8000000000007812 */ /* 0x000fd600078ec0ff */
[----:B------:R-:W-:Y:S05]  /*1040*/  @!P0 BRA `(.L_x_27) ;  /* 0x0000000000688947 */ /* 0x000fea0003800000 */
[CCC-:B------:R-:W-:Y:S01]  /*1050*/  FFMA.RZ R3, R18.reuse, R16.reuse, R15.reuse ;  /* 0x0000001012037223 */ /* 0x1c0fe2000000c00f */
[C---:B------:R-:W-:Y:S02]  /*1060*/  VIADD R14, R13.reuse, 0x20 ;  /* 0x000000200d0e7836 */ /* 0x040fe40000000000 */
[CCC-:B------:R-:W-:Y:S01]  /*1070*/  FFMA.RM R12, R18.reuse, R16.reuse, R15.reuse ;  /* 0x00000010120c7223 */ /* 0x1c0fe2000000400f */
[----:B------:R-:W-:Y:S02]  /*1080*/  ISETP.NE.AND P2, PT, R13, RZ, PT ;  /* 0x000000ff0d00720c */ /* 0x000fe40003f45270 */
[----:B------:R-:W-:Y:S01]  /*1090*/  LOP3.LUT R11, R3, 0x7fffff, RZ, 0xc0, !PT ;  /* 0x007fffff030b7812 */ /* 0x000fe200078ec0ff */
[----:B------:R-:W-:Y:S01]  /*10a0*/  FFMA.RP R3, R18, R16, R15 ;  /* 0x0000001012037223 */ /* 0x000fe2000000800f */
[----:B------:R-:W-:Y:S01]  /*10b0*/  ISETP.NE.AND P1, PT, R13, RZ, PT ;  /* 0x000000ff0d00720c */ /* 0x000fe20003f25270 */
[----:B------:R-:W-:Y:S01]  /*10c0*/  IMAD.MOV R13, RZ, RZ, -R13 ;  /* 0x000000ffff0d7224 */ /* 0x000fe200078e0a0d */
[----:B------:R-:W-:-:S02]  /*10d0*/  LOP3.LUT R11, R11, 0x800000, RZ, 0xfc, !PT ;  /* 0x008000000b0b7812 */ /* 0x000fc400078efcff */
[----:B------:R-:W-:Y:S02]  /*10e0*/  FSETP.NEU.FTZ.AND P0, PT, R3, R12, PT ;  /* 0x0000000c0300720b */ /* 0x000fe40003f1d000 */
[----:B------:R-:W-:Y:S02]  /*10f0*/  SHF.L.U32 R14, R11, R14, RZ ;  /* 0x0000000e0b0e7219 */ /* 0x000fe400000006ff */
[----:B------:R-:W-:Y:S02]  /*1100*/  SEL R12, R13, RZ, P2 ;  /* 0x000000ff0d0c7207 */ /* 0x000fe40001000000 */
[----:B------:R-:W-:Y:S02]  /*1110*/  ISETP.NE.AND P1, PT, R14, RZ, P1 ;  /* 0x000000ff0e00720c */ /* 0x000fe40000f25270 */
[----:B------:R-:W-:Y:S02]  /*1120*/  SHF.R.U32.HI R12, RZ, R12, R11 ;  /* 0x0000000cff0c7219 */ /* 0x000fe4000001160b */
[----:B------:R-:W-:-:S02]  /*1130*/  PLOP3.LUT P0, PT, P0, P1, PT, 0xf8, 0x8f ;  /* 0x00000000008f781c */ /* 0x000fc40000703f70 */
[----:B------:R-:W-:Y:S02]  /*1140*/  SHF.R.U32.HI R14, RZ, 0x1, R12 ;  /* 0x00000001ff0e7819 */ /* 0x000fe4000001160c */
[----:B------:R-:W-:-:S04]  /*1150*/  SEL R3, RZ, 0x1, !P0 ;  /* 0x00000001ff037807 */ /* 0x000fc80004000000 */
[----:B------:R-:W-:-:S04]  /*1160*/  LOP3.LUT R3, R3, 0x1, R14, 0xf8, !PT ;  /* 0x0000000103037812 */ /* 0x000fc800078ef80e */
[----:B------:R-:W-:-:S05]  /*1170*/  LOP3.LUT R3, R3, R12, RZ, 0xc0, !PT ;  /* 0x0000000c03037212 */ /* 0x000fca00078ec0ff */
[----:B------:R-:W-:-:S05]  /*1180*/  IMAD.IADD R3, R14, 0x1, R3 ;  /* 0x000000010e037824 */ /* 0x000fca00078e0203 */
[----:B------:R-:W-:Y:S01]  /*1190*/  LOP3.LUT R0, R3, R0, RZ, 0xfc, !PT ;  /* 0x0000000003007212 */ /* 0x000fe200078efcff */
[----:B------:R-:W-:Y:S06]  /*11a0*/  BRA `(.L_x_27) ;  /* 0x0000000000107947 */ /* 0x000fec0003800000 */
.L_x_26:
[----:B------:R-:W-:-:S04]  /*11b0*/  LOP3.LUT R0, R0, 0x80000000, RZ, 0xc0, !PT ;  /* 0x8000000000007812 */ /* 0x000fc800078ec0ff */
[----:B------:R-:W-:Y:S01]  /*11c0*/  LOP3.LUT R0, R0, 0x7f800000, RZ, 0xfc, !PT ;  /* 0x7f80000000007812 */ /* 0x000fe200078efcff */
[----:B------:R-:W-:Y:S06]  /*11d0*/  BRA `(.L_x_27) ;  /* 0x0000000000047947 */ /* 0x000fec0003800000 */
.L_x_25:
[----:B------:R-:W-:-:S07]  /*11e0*/  IMAD R0, R12, 0x800000, R0 ;  /* 0x008000000c007824 */ /* 0x000fce00078e0200 */
.L_x_27:
[----:B------:R-:W-:Y:S05]  /*11f0*/  BSYNC.RECONVERGENT B2 ;  /* 0x0000000000027941 */ /* 0x000fea0003800200 */
.L_x_24:
[----:B------:R-:W-:Y:S05]  /*1200*/  BRA `(.L_x_28) ;  /* 0x0000000000207947 */ /* 0x000fea0003800000 */
.L_x_23:
[----:B------:R-:W-:-:S04]  /*1210*/  LOP3.LUT R0, R14, 0x80000000, R3, 0x48, !PT ;  /* 0x800000000e007812 */ /* 0x000fc800078e4803 */
[----:B------:R-:W-:Y:S01]  /*1220*/  LOP3.LUT R0, R0, 0x7f800000, RZ, 0xfc, !PT ;  /* 0x7f80000000007812 */ /* 0x000fe200078efcff */
[----:B------:R-:W-:Y:S06]  /*1230*/  BRA `(.L_x_28) ;  /* 0x0000000000147947 */ /* 0x000fec0003800000 */
.L_x_22:
[----:B------:R-:W-:Y:S01]  /*1240*/  LOP3.LUT R0, R14, 0x80000000, R3, 0x48, !PT ;  /* 0x800000000e007812 */ /* 0x000fe200078e4803 */
[----:B------:R-:W-:Y:S06]  /*1250*/  BRA `(.L_x_28) ;  /* 0x00000000000c7947 */ /* 0x000fec0003800000 */
.L_x_21:
[----:B------:R-:W0:Y:S01]  /*1260*/  MUFU.RSQ R0, -QNAN ;  /* 0xffc0000000007908 */ /* 0x000e220000001400 */
[----:B------:R-:W-:Y:S05]  /*1270*/  BRA `(.L_x_28) ;  /* 0x0000000000047947 */ /* 0x000fea0003800000 */
.L_x_20:
[----:B------:R-:W-:-:S07]  /*1280*/  FADD.FTZ R0, R3, R0 ;  /* 0x0000000003007221 */ /* 0x000fce0000010000 */
.L_x_28:
[----:B------:R-:W-:Y:S05]  /*1290*/  BSYNC.RECONVERGENT B1 ;  /* 0x0000000000017941 */ /* 0x000fea0003800200 */
.L_x_18:
[----:B------:R-:W-:-:S04]  /*12a0*/  IMAD.MOV.U32 R11, RZ, RZ, 0x0 ;  /* 0x00000000ff0b7424 */ /* 0x000fc800078e00ff */
[----:B0-----:R-:W-:Y:S05]  /*12b0*/  RET.REL.NODEC R10 `(_Z21hls_to_bgr_ap4_kernelPKhS0_S0_S0_iPhS1_S1_S1_iii) ;  /* 0xffffffec0a507950 */ /* 0x001fea0003c3ffff */
.L_x_29:
[----:B------:R-:W-:-:S00]  /*12c0*/  BRA `(.L_x_29) ;  /* 0xfffffffc00fc7947 */ /* 0x000fc0000383ffff */
[----:B------:R-:W-:-:S00]  /*12d0*/  NOP ;  /* 0x0000000000007918 */ /* 0x000fc00000000000 */
        /* <DEDUP_REMOVED lines=10> */
.L_x_600:


//--------------------- .text._Z23hls_to_bgr_ap4c4_kernelPKhS0_S0_S0_iPhiii --------------------------
	.section	.text._Z23hls_to_bgr_ap4c4_kernelPKhS0_S0_S0_iPhiii,"ax",@progbits
	.align	128
        .global         _Z23hls_to_bgr_ap4c4_kernelPKhS0_S0_S0_iPhiii
        .type           _Z23hls_to_bgr_ap4c4_kernelPKhS0_S0_S0_iPhiii,@function
        .size           _Z23hls_to_bgr_ap4c4_kernelPKhS0_S0_S0_iPhiii,(.L_x_601 - _Z23hls_to_bgr_ap4c4_kernelPKhS0_S0_S0_iPhiii)
        .other          _Z23hls_to_bgr_ap4c4_kernelPKhS0_S0_S0_iPhiii,@"STO_CUDA_ENTRY STV_DEFAULT"
_Z23hls_to_bgr_ap4c4_kernelPKhS0_S0_S0_iPhiii:
.text._Z23hls_to_bgr_ap4c4_kernelPKhS0_S0_S0_iPhiii:
        /* <DEDUP_REMOVED lines=21> */
[----:B------:R-:W-:Y:S02]  /*0150*/  LEA.HI.X.SX32 R3, R3, R0, 0x1, P0 ;  /* 0x0000000003037211 */ /* 0x000fe400000f0eff */
[----:B-1----:R-:W-:-:S04]  /*0160*/  IADD3 R10, P0, PT, R12, UR8, RZ ;  /* 0x000000080c0a7c10 */ /* 0x002fc8000ff1e0ff */
        /* <DEDUP_REMOVED lines=23> */
[----:B-----5:R-:W-:Y:S05]  /*02e0*/  CALL.REL.NOINC `($__internal_1_$__cuda_sm3x_div_rn_noftz_f32_slowpath) ;  /* 0x0000000800347944 */ /* 0x020fea0003c00000 */
[----:B------:R-:W-:-:S07]  /*02f0*/  IMAD.MOV.U32 R6, RZ, RZ, R0 ;  /* 0x000000ffff067224 */ /* 0x000fce00078e0000 */
.L_x_31:
[----:B------:R-:W-:Y:S05]  /*0300*/  BSYNC.RECONVERGENT B0 ;  /* 0x0000000000007941 */ /* 0x000fea0003800200 */
.L_x_30:
        /* <DEDUP_REMOVED lines=11> */
[----:B------:R-:W-:Y:S05]  /*03c0*/  CALL.REL.NOINC `($__internal_1_$__cuda_sm3x_div_rn_noftz_f32_slowpath) ;  /* 0x0000000400fc7944 */ /* 0x000fea0003c00000 */
[----:B------:R-:W-:-:S07]  /*03d0*/  MOV R8, R0 ;  /* 0x0000000000087202 */ /* 0x000fce0000000f00 */
.L_x_33:
[----:B------:R-:W-:Y:S05]  /*03e0*/  BSYNC.RECONVERGENT B0 ;  /* 0x0000000000007941 */ /* 0x000fea0003800200 */
.L_x_32:
        /* <DEDUP_REMOVED lines=13> */
.L_x_35:
[----:B------:R-:W-:Y:S05]  /*04c0*/  BSYNC.RECONVERGENT B0 ;  /* 0x0000000000007941 */ /* 0x000fea0003800200 */
.L_x_34:
[----:B------:R-:W-:Y:S01]  /*04d0*/  FSETP.GTU.AND P0, PT, R0, RZ, PT ;  /* 0x000000ff0000720b */ /* 0x000fe20003f0c000 */
[----:B------:R-:W-:Y:S01]  /*04e0*/  BSSY.RECONVERGENT B0, `(.L_x_36) ;  /* 0x0000044000007945 */ /* 0x000fe20003800200 */
[--C-:B------:R-:W-:Y:S02]  /*04f0*/  IMAD.MOV.U32 R3, RZ, RZ, R7.reuse ;  /* 0x000000ffff037224 */ /* 0x100fe400078e0007 */
[----:B------:R-:W-:-:S09]  /*0500*/  IMAD.MOV.U32 R5, RZ, RZ, R7 ;  /* 0x000000ffff057224 */ /* 0x000fd200078e0007 */
        /* <DEDUP_REMOVED lines=32> */
[----:B------:R-:W-:Y:S02]  /*0710*/  FSETP.GEU.AND P0, PT, R5, 0.5, PT ;  /* 0x3f0000000500780b */ /* 0x000fe40003f0e000 */
[----:B------:R-:W-:-:S11]  /*0720*/  MOV R7, R6 ;  /* 0x0000000600077202 */ /* 0x000fd60000000f00 */
[----:B------:R-:W-:Y:S05]  /*0730*/  @!P0 BRA `(.L_x_39) ;  /* 0x0000000000188947 */ /* 0x000fea0003800000 */
[----:B------:R-:W-:Y:S01]  /*0740*/  FSETP.GEU.AND P0, PT, R5, 0.6666666865348815918, PT ;  /* 0x3f2aaaab0500780b */ /* 0x000fe20003f0e000 */
[----:B------:R-:W-:-:S12]  /*0750*/  IMAD.MOV.U32 R7, RZ, RZ, R8 ;  /* 0x000000ffff077224 */ /* 0x000fd800078e0008 */
[----:B------:R-:W-:Y:S01]  /*0760*/  @!P0 FADD R5, -R5, 0.6666666865348815918 ;  /* 0x3f2aaaab05058421 */ /* 0x000fe20000000100 */
[----:B------:R-:W-:-:S04]  /*0770*/  @!P0 FADD R0, -R8, R6 ;  /* 0x0000000608008221 */ /* 0x000fc80000000100 */
[----:B------:R-:W-:-:S04]  /*0780*/  @!P0 FMUL R5, R0, R5 ;  /* 0x0000000500058220 */ /* 0x000fc80000400000 */
[----:B------:R-:W-:-:S07]  /*0790*/  @!P0 FFMA R7, R5, 6, R8 ;  /* 0x40c0000005078823 */ /* 0x000fce0000000008 */
.L_x_39:
[----:B------:R-:W-:Y:S05]  /*07a0*/  BSYNC.RECONVERGENT B1 ;  /* 0x0000000000017941 */ /* 0x000fea0003800200 */
.L_x_38:
        /* <DEDUP_REMOVED lines=11> */
.L_x_41:
[----:B------:R-:W-:Y:S05]  /*0860*/  BSYNC.RECONVERGENT B1 ;  /* 0x0000000000017941 */ /* 0x000fea0003800200 */
.L_x_40:
[----:B------:R-:W-:Y:S01]  /*0870*/  @!P2 FFMA R5, R13, R9, R8 ;  /* 0x000000090d05a223 */ /* 0x000fe20000000008 */
[----:B------:R-:W-:Y:S06]  /*0880*/  @!P2 BRA `(.L_x_37) ;  /* 0x000000000024a947 */ /* 0x000fec0003800000 */
[----:B------:R-:W-:Y:S01]  /*0890*/  FSETP.GEU.AND P0, PT, R9, 0.5, PT ;  /* 0x3f0000000900780b */ /* 0x000fe20003f0e000 */
[----:B------:R-:W-:-:S12]  /*08a0*/  IMAD.MOV.U32 R5, RZ, RZ, R6 ;  /* 0x000000ffff057224 */ /* 0x000fd800078e0006 */
[----:B------:R-:W-:Y:S05]  /*08b0*/  @!P0 BRA `(.L_x_37) ;  /* 0x0000000000188947 */ /* 0x000fea0003800000 */
[----:B------:R-:W-:Y:S02]  /*08c0*/  FSETP.GEU.AND P0, PT, R9, 0.6666666865348815918, PT ;  /* 0x3f2aaaab0900780b */ /* 0x000fe40003f0e000 */
[----:B------:R-:W-:-:S11]  /*08d0*/  MOV R5, R8 ;  /* 0x0000000800057202 */ /* 0x000fd60000000f00 */
[----:B------:R-:W-:Y:S01]  /*08e0*/  @!P0 FADD R0, -R8, R6 ;  /* 0x0000000608008221 */ /* 0x000fe20000000100 */
[----:B------:R-:W-:-:S04]  /*08f0*/  @!P0 FADD R9, -R9, 0.6666666865348815918 ;  /* 0x3f2aaaab09098421 */ /* 0x000fc80000000100 */
[----:B------:R-:W-:-:S04]  /*0900*/  @!P0 FMUL R9, R0, R9 ;  /* 0x0000000900098220 */ /* 0x000fc80000400000 */
[----:B------:R-:W-:-:S07]  /*0910*/  @!P0 FFMA R5, R9, 6, R8 ;  /* 0x40c0000009058823 */ /* 0x000fce0000000008 */
.L_x_37:
[----:B------:R-:W-:Y:S05]  /*0920*/  BSYNC.RECONVERGENT B0 ;  /* 0x0000000000007941 */ /* 0x000fea0003800200 */
.L_x_36:
        /* <DEDUP_REMOVED lines=10> */
[----:B------:R-:W-:-:S12]  /*09d0*/  IMAD.MOV.U32 R0, RZ, RZ, 0xff ;  /* 0x000000ffff007424 */ /* 0x000fd800078e00ff */
[----:B------:R-:W0:Y:S02]  /*09e0*/  @!P1 F2I.S64 R6, R7 ;  /* 0x0000000700069311 */ /* 0x000e240000201900 */
[----:B0-----:R-:W-:-:S07]  /*09f0*/  @!P1 PRMT R0, R6, 0x7610, R0 ;  /* 0x0000761006009816 */ /* 0x001fce0000000000 */
.L_x_43:
[----:B------:R-:W-:Y:S05]  /*0a00*/  BSYNC.RECONVERGENT B0 ;  /* 0x0000000000007941 */ /* 0x000fea0003800200 */
.L_x_42:
        /* <DEDUP_REMOVED lines=8> */
.L_x_45:
[----:B------:R-:W-:Y:S05]  /*0a90*/  BSYNC.RECONVERGENT B0 ;  /* 0x0000000000007941 */ /* 0x000fea0003800200 */
.L_x_44:
[----:B------:R-:W-:Y:S04]  /*0aa0*/  BSSY.RECONVERGENT B0, `(.L_x_46) ;  /* 0x0000006000007945 */ /* 0x000fe80003800200 */
[----:B------:R-:W-:Y:S05]  /*0ab0*/  @!P0 BRA `(.L_x_47) ;  /* 0x0000000000108947 */ /* 0x000fea0003800000 */
[----:B------:R-:W-:Y:S01]  /*0ac0*/  FSETP.GT.AND P0, PT, R5, 255, PT ;  /* 0x437f00000500780b */ /* 0x000fe20003f04000 */
[----:B------:R-:W-:-:S12]  /*0ad0*/  IMAD.MOV.U32 R8, RZ, RZ, 0xff ;  /* 0x000000ffff087424 */ /* 0x000fd800078e00ff */
[----:B------:R-:W0:Y:S02]  /*0ae0*/  @!P0 F2I.S64 R6, R5 ;  /* 0x0000000500068311 */ /* 0x000e240000201900 */
[----:B0-----:R-:W-:-:S07]  /*0af0*/  @!P0 PRMT R8, R6, 0x7610, R8 ;  /* 0x0000761006088816 */ /* 0x001fce0000000008 */
.L_x_47:
[----:B------:R-:W-:Y:S05]  /*0b00*/  BSYNC.RECONVERGENT B0 ;  /* 0x0000000000007941 */ /* 0x000fea0003800200 */
.L_x_46:
[----:B------:R-:W0:Y:S01]  /*0b10*/  LDCU.64 UR6, c[0x0][0x3a8] ;  /* 0x00007500ff0677ac */ /* 0x000e220008000a00 */
[----:B------:R-:W-:Y:S01]  /*0b20*/  IMAD.SHL.U32 R5, R2, 0x4, RZ ;  /* 0x0000000402057824 */ /* 0x000fe200078e00ff */
[----:B------:R-:W-:-:S04]  /*0b30*/  SHF.R.S32.HI R7, RZ, 0x1f, R4 ;  /* 0x0000001fff077819 */ /* 0x000fc80000011404 */
[--C-:B------:R-:W-:Y:S02]  /*0b40*/  SHF.R.S32.HI R2, RZ, 0x1f, R5.reuse ;  /* 0x0000001fff027819 */ /* 0x100fe40000011405 */
[----:B0-----:R-:W-:-:S04]  /*0b50*/  IADD3 R4, P0, P1, R4, UR6, R5 ;  /* 0x0000000604047c10 */ /* 0x001fc8000f91e005 */
[----:B------:R-:W-:-:S05]  /*0b60*/  IADD3.X R5, PT, PT, R7, UR7, R2, P0, P1 ;  /* 0x0000000707057c10 */ /* 0x000fca00087e2402 */
[----:B------:R-:W-:Y:S04]  /*0b70*/  STG.E.U8 desc[UR4][R4.64], R8 ;  /* 0x0000000804007986 */ /* 0x000fe8000c101104 */
[----:B------:R-:W-:Y:S04]  /*0b80*/  STG.E.U8 desc[UR4][R4.64+0x1], R3 ;  /* 0x0000010304007986 */ /* 0x000fe8000c101104 */
[----:B------:R-:W-:Y:S04]  /*0b90*/  STG.E.U8 desc[UR4][R4.64+0x2], R0 ;  /* 0x0000020004007986 */ /* 0x000fe8000c101104 */
[----:B------:R-:W-:Y:S01]  /*0ba0*/  STG.E.U8 desc[UR4][R4.64+0x3], RZ ;  /* 0x000003ff04007986 */ /* 0x000fe2000c101104 */
[----:B------:R-:W-:Y:S05]  /*0bb0*/  EXIT ;  /* 0x000000000000794d */ /* 0x000fea0003800000 */
        .weak           $__internal_1_$__cuda_sm3x_div_rn_noftz_f32_slowpath
        .type           $__internal_1_$__cuda_sm3x_div_rn_noftz_f32_slowpath,@function
        .size           $__internal_1_$__cuda_sm3x_div_rn_noftz_f32_slowpath,(.L_x_601 - $__internal_1_$__cuda_sm3x_div_rn_noftz_f32_slowpath)
$__internal_1_$__cuda_sm3x_div_rn_noftz_f32_slowpath:
[----:B------:R-:W-:Y:S01]  /*0bc0*/  SHF.R.U32.HI R11, RZ, 0x17, R5 ;  /* 0x00000017ff0b7819 */ /* 0x000fe20000011605 */
[----:B------:R-:W-:Y:S01]  /*0bd0*/  BSSY.RECONVERGENT B1, `(.L_x_48) ;  /* 0x0000064000017945 */ /* 0x000fe20003800200 */
[----:B------:R-:W-:Y:S01]  /*0be0*/  SHF.R.U32.HI R0, RZ, 0x17, R3 ;  /* 0x00000017ff007819 */ /* 0x000fe20000011603 */
[----:B------:R-:W-:Y:S01]  /*0bf0*/  IMAD.MOV.U32 R12, RZ, RZ, 0x437f0000 ;  /* 0x437f0000ff0c7424 */ /* 0x000fe200078e00ff */
[----:B------:R-:W-:Y:S02]  /*0c00*/  LOP3.LUT R11, R11, 0xff, RZ, 0xc0, !PT ;  /* 0x000000ff0b0b7812 */ /* 0x000fe400078ec0ff */
[----:B------:R-:W-:Y:S02]  /*0c10*/  LOP3.LUT R16, R0, 0xff, RZ, 0xc0, !PT ;  /* 0x000000ff00107812 */ /* 0x000fe400078ec0ff */
[----:B------:R-:W-:-:S03]  /*0c20*/  IADD3 R13, PT, PT, R11, -0x1, RZ ;  /* 0xffffffff0b0d7810 */ /* 0x000fc60007ffe0ff */
[----:B------:R-:W-:Y:S01]  /*0c30*/  VIADD R14, R16, 0xffffffff ;  /* 0xffffffff100e7836 */ /* 0x000fe20000000000 */
        /* <DEDUP_REMOVED lines=28> */
.L_x_49:
[----:B------:R-:W-:Y:S01]  /*0e00*/  LEA R13, R11, 0xc0800000, 0x17 ;  /* 0xc08000000b0d7811 */ /* 0x000fe200078eb8ff */
[----:B------:R-:W-:Y:S04]  /*0e10*/  BSSY.RECONVERGENT B2, `(.L_x_54) ;  /* 0x0000036000027945 */ /* 0x000fe80003800200 */
[----:B------:R-:W-:Y:S02]  /*0e20*/  IMAD.IADD R13, R12, 0x1, -R13 ;  /* 0x000000010c0d7824 */ /* 0x000fe400078e0a0d */
[----:B------:R-:W-:Y:S02]  /*0e30*/  VIADD R12, R16, 0xffffff81 ;  /* 0xffffff81100c7836 */ /* 0x000fe40000000000 */
[----:B------:R-:W0:Y:S01]  /*0e40*/  MUFU.RCP R14, R13 ;  /* 0x0000000d000e7308 */ /* 0x000e220000001000 */
[----:B------:R-:W-:Y:S01]  /*0e50*/  FADD.FTZ R15, -R13, -RZ ;  /* 0x800000ff0d0f7221 */ /* 0x000fe20000010100 */
[C---:B------:R-:W-:Y:S01]  /*0e60*/  IMAD R0, R12.reuse, -0x800000, R3 ;  /* 0xff8000000c007824 */ /* 0x040fe200078e0203 */
[----:B------:R-:W-:-:S04]  /*0e70*/  IADD3 R12, PT, PT, R12, 0x7f, -R11 ;  /* 0x0000007f0c0c7810 */ /* 0x000fc80007ffe80b */
[----:B------:R-:W-:Y:S01]  /*0e80*/  IADD3 R12, PT, PT, R12, R9, RZ ;  /* 0x000000090c0c7210 */ /* 0x000fe20007ffe0ff */
        /* <DEDUP_REMOVED lines=9> */
[----:B------:R-:W-:-:S04]  /*0f20*/  IMAD.IADD R11, R3, 0x1, R12 ;  /* 0x00000001030b7824 */ /* 0x000fc800078e020c */
[----:B------:R-:W-:-:S05]  /*0f30*/  VIADD R3, R11, 0xffffffff ;  /* 0xffffffff0b037836 */ /* 0x000fca0000000000 */
        /* <DEDUP_REMOVED lines=10> */
[CCC-:B------:R-:W-:Y:S01]  /*0fe0*/  FFMA.RM R12, R16.reuse, R14.reuse, R17.reuse ;  /* 0x0000000e100c7223 */ /* 0x1c0fe20000004011 */
[C---:B------:R-:W-:Y:S02]  /*0ff0*/  ISETP.NE.AND P2, PT, R11.reuse, RZ, PT ;  /* 0x000000ff0b00720c */ /* 0x040fe40003f45270 */
[----:B------:R-:W-:Y:S02]  /*1000*/  ISETP.NE.AND P1, PT, R11, RZ, PT ;  /* 0x000000ff0b00720c */ /* 0x000fe40003f25270 */
[----:B------:R-:W-:Y:S01]  /*1010*/  LOP3.LUT R9, R3, 0x7fffff, RZ, 0xc0, !PT ;  /* 0x007fffff03097812 */ /* 0x000fe200078ec0ff */
[----:B------:R-:W-:Y:S01]  /*1020*/  FFMA.RP R3, R16, R14, R17 ;  /* 0x0000000e10037223 */ /* 0x000fe20000008011 */
[----:B------:R-:W-:Y:S02]  /*1030*/  VIADD R14, R11, 0x20 ;  /* 0x000000200b0e7836 */ /* 0x000fe40000000000 */
[----:B------:R-:W-:Y:S01]  /*1040*/  LOP3.LUT R9, R9, 0x800000, RZ, 0xfc, !PT ;  /* 0x0080000009097812 */ /* 0x000fe200078efcff */
[----:B------:R-:W-:Y:S01]  /*1050*/  IMAD.MOV R11, RZ, RZ, -R11 ;  /* 0x000000ffff0b7224 */ /* 0x000fe200078e0a0b */
[----:B------:R-:W-:-:S02]  /*1060*/  FSETP.NEU.FTZ.AND P0, PT, R3, R12, PT ;  /* 0x0000000c0300720b */ /* 0x000fc40003f1d000 */
[----:B------:R-:W-:Y:S02]  /*1070*/  SHF.L.U32 R14, R9, R14, RZ ;  /* 0x0000000e090e7219 */ /* 0x000fe400000006ff */
[----:B------:R-:W-:Y:S02]  /*1080*/  SEL R12, R11, RZ, P2 ;  /* 0x000000ff0b0c7207 */ /* 0x000fe40001000000 */
[----:B------:R-:W-:Y:S02]  /*1090*/  ISETP.NE.AND P1, PT, R14, RZ, P1 ;  /* 0x000000ff0e00720c */ /* 0x000fe40000f25270 */
[----:B------:R-:W-:Y:S02]  /*10a0*/  SHF.R.U32.HI R12, RZ, R12, R9 ;  /* 0x0000000cff0c7219 */ /* 0x000fe40000011609 */
[----:B------:R-:W-:Y:S02]  /*10b0*/  PLOP3.LUT P0, PT, P0, P1, PT, 0xf8, 0x8f ;  /* 0x00000000008f781c */ /* 0x000fe40000703f70 */
[----:B------:R-:W-:-:S02]  /*10c0*/  SHF.R.U32.HI R14, RZ, 0x1, R12 ;  /* 0x00000001ff0e7819 */ /* 0x000fc4000001160c */
[----:B------:R-:W-:-:S04]  /*10d0*/  SEL R3, RZ, 0x1, !P0 ;  /* 0x00000001ff037807 */ /* 0x000fc80004000000 */
[----:B------:R-:W-:-:S04]  /*10e0*/  LOP3.LUT R3, R3, 0x1, R14, 0xf8, !PT ;  /* 0x0000000103037812 */ /* 0x000fc800078ef80e */
[----:B------:R-:W-:-:S04]  /*10f0*/  LOP3.LUT R3, R3, R12, RZ, 0xc0, !PT ;  /* 0x0000000c03037212 */ /* 0x000fc800078ec0ff */
[----:B------:R-:W-:-:S04]  /*1100*/  IADD3 R3, PT, PT, R14, R3, RZ ;  /* 0x000000030e037210 */ /* 0x000fc80007ffe0ff */
[----:B------:R-:W-:Y:S01]  /*1110*/  LOP3.LUT R0, R3, R0, RZ, 0xfc, !PT ;  /* 0x0000000003007212 */ /* 0x000fe200078efcff */
[----:B------:R-:W-:Y:S06]  /*1120*/  BRA `(.L_x_57) ;  /* 0x0000000000107947 */ /* 0x000fec0003800000 */
.L_x_56:
[----:B------:R-:W-:-:S04]  /*1130*/  LOP3.LUT R0, R0, 0x80000000, RZ, 0xc0, !PT ;  /* 0x8000000000007812 */ /* 0x000fc800078ec0ff */
[----:B------:R-:W-:Y:S01]  /*1140*/  LOP3.LUT R0, R0, 0x7f800000, RZ, 0xfc, !PT ;  /* 0x7f80000000007812 */ /* 0x000fe200078efcff */
[----:B------:R-:W-:Y:S06]  /*1150*/  BRA `(.L_x_57) ;  /* 0x0000000000047947 */ /* 0x000fec0003800000 */
.L_x_55:
[----:B------:R-:W-:-:S07]  /*1160*/  IMAD R0, R12, 0x800000, R0 ;  /* 0x008000000c007824 */ /* 0x000fce00078e0200 */
.L_x_57:
[----:B------:R-:W-:Y:S05]  /*1170*/  BSYNC.RECONVERGENT B2 ;  /* 0x0000000000027941 */ /* 0x000fea0003800200 */
.L_x_54:
[----:B------:R-:W-:Y:S05]  /*1180*/  BRA `(.L_x_58) ;  /* 0x0000000000207947 */ /* 0x000fea0003800000 */
.L_x_53:
[----:B------:R-:W-:-:S04]  /*1190*/  LOP3.LUT R0, R12, 0x80000000, R3, 0x48, !PT ;  /* 0x800000000c007812 */ /* 0x000fc800078e4803 */
[----:B------:R-:W-:Y:S01]  /*11a0*/  LOP3.LUT R0, R0, 0x7f800000, RZ, 0xfc, !PT ;  /* 0x7f80000000007812 */ /* 0x000fe200078efcff */
[----:B------:R-:W-:Y:S06]  /*11b0*/  BRA `(.L_x_58) ;  /* 0x0000000000147947 */ /* 0x000fec0003800000 */
.L_x_52:
[----:B------:R-:W-:Y:S01]  /*11c0*/  LOP3.LUT R0, R12, 0x80000000, R3, 0x48, !PT ;  /* 0x800000000c007812 */ /* 0x000fe200078e4803 */
[----:B------:R-:W-:Y:S06]  /*11d0*/  BRA `(.L_x_58) ;  /* 0x00000000000c7947 */ /* 0x000fec0003800000 */
.L_x_51:
[----:B------:R-:W0:Y:S01]  /*11e0*/  MUFU.RSQ R0, -QNAN ;  /* 0xffc0000000007908 */ /* 0x000e220000001400 */
[----:B------:R-:W-:Y:S05]  /*11f0*/  BRA `(.L_x_58) ;  /* 0x0000000000047947 */ /* 0x000fea0003800000 */
.L_x_50:
[----:B------:R-:W-:-:S07]  /*1200*/  FADD.FTZ R0, R3, R0 ;  /* 0x0000000003007221 */ /* 0x000fce0000010000 */
.L_x_58:
[----:B------:R-:W-:Y:S05]  /*1210*/  BSYNC.RECONVERGENT B1 ;  /* 0x0000000000017941 */ /* 0x000fea0003800200 */
.L_x_48:
[----:B------:R-:W-:-:S04]  /*1220*/  IMAD.MOV.U32 R11, RZ, RZ, 0x0 ;  /* 0x00000000ff0b7424 */ /* 0x000fc800078e00ff */
[----:B0-----:R-:W-:Y:S05]  /*1230*/  RET.REL.NODEC R10 `(_Z23hls_to_bgr_ap4c4_kernelPKhS0_S0_S0_iPhiii) ;  /* 0xffffffec0a707950 */ /* 0x001fea0003c3ffff */
.L_x_59:
        /* <DEDUP_REMOVED lines=12> */
.L_x_601:


//--------------------- .text._Z23hls_to_bgr_ac4p4_kernelPKhiPhS1_S1_S1_iii --------------------------
	.section	.text._Z23hls_to_bgr_ac4p4_kernelPKhiPhS1_S1_S1_iii,"ax",@progbits
	.align	128
        .global         _Z23hls_to_bgr_ac4p4_kernelPKhiPhS1_S1_S1_iii
        .type           _Z23hls_to_bgr_ac4p4_kernelPKhiPhS1_S1_S1_iii,@function
        .size           _Z23hls_to_bgr_ac4p4_kernelPKhiPhS1_S1_S1_iii,(.L_x_602 - _Z23hls_to_bgr_ac4p4_kernelPKhiPhS1_S1_S1_iii)
        .other          _Z23hls_to_bgr_ac4p4_kernelPKhiPhS1_S1_S1_iii,@"STO_CUDA_ENTRY STV_DEFAULT"
_Z23hls_to_bgr_ac4p4_kernelPKhiPhS1_S1_S1_iii:
.text._Z23hls_to_bgr_ac4p4_kernelPKhiPhS1_S1_S1_iii:
        /* <DEDUP_REMOVED lines=15> */
[----:B------:R-:W-:Y:S01]  /*00f0*/  IMAD.SHL.U32 R11, R2, 0x4, RZ ;  /* 0x00000004020b7824 */ /* 0x000fe200078e00ff */
[----:B------:R-:W1:Y:S04]  /*0100*/  LDCU.64 UR8, c[0x0][0x380] ;  /* 0x00007000ff0877ac */ /* 0x000e680008000a00 */
[--C-:B------:R-:W-:Y:S01]  /*0110*/  SHF.R.S32.HI R3, RZ, 0x1f, R11.reuse ;  /* 0x0000001fff037819 */ /* 0x100fe2000001140b */
[----:B------:R-:W2:Y:S01]  /*0120*/  LDCU.64 UR4, c[0x0][0x358] ;  /* 0x00006b00ff0477ac */ /* 0x000ea20008000a00 */
[----:B0-----:R-:W-:Y:S01]  /*0130*/  IMAD R0, R5, UR6, RZ ;  /* 0x0000000605007c24 */ /* 0x001fe2000f8e02ff */
[----:B------:R-:W0:Y:S04]  /*0140*/  LDCU UR6, c[0x0][0x3b0] ;  /* 0x00007600ff0677ac */ /* 0x000e280008000800 */
[----:B-1----:R-:W-:-:S02]  /*0150*/  IADD3 R10, P0, P1, R0, UR8, R11 ;  /* 0x00000008000a7c10 */ /* 0x002fc4000f91e00b */
[----:B------:R-:W-:-:S04]  /*0160*/  SHF.R.S32.HI R0, RZ, 0x1f, R0 ;  /* 0x0000001fff007819 */ /* 0x000fc80000011400 */
[----:B------:R-:W-:-:S05]  /*0170*/  IADD3.X R11, PT, PT, R0, UR9, R3, P0, P1 ;  /* 0x00000009000b7c10 */ /* 0x000fca00087e2403 */
[----:B--2---:R-:W2:Y:S04]  /*0180*/  LDG.E.U8 R0, desc[UR4][R10.64] ;  /* 0x000000040a007981 */ /* 0x004ea8000c1e1100 */
[----:B------:R1:W5:Y:S04]  /*0190*/  LDG.E.U8 R8, desc[UR4][R10.64+0x1] ;  /* 0x000001040a087981 */ /* 0x000368000c1e1100 */
[----:B------:R1:W5:Y:S01]  /*01a0*/  LDG.E.U8 R7, desc[UR4][R10.64+0x2] ;  /* 0x000002040a077981 */ /* 0x000362000c1e1100 */
[----:B------:R-:W-:Y:S01]  /*01b0*/  IMAD.MOV.U32 R6, RZ, RZ, 0x3b808081 ;  /* 0x3b808081ff067424 */ /* 0x000fe200078e00ff */
[----:B------:R-:W-:Y:S01]  /*01c0*/  BSSY.RECONVERGENT B0, `(.L_x_60) ;  /* 0x000000f000007945 */ /* 0x000fe20003800200 */
[----:B------:R-:W-:-:S02]  /*01d0*/  IMAD.MOV.U32 R4, RZ, RZ, 0x437f0000 ;  /* 0x437f0000ff047424 */ /* 0x000fc400078e00ff */
[----:B0-----:R-:W-:Y:S02]  /*01e0*/  IMAD R5, R5, UR6, RZ ;  /* 0x0000000605057c24 */ /* 0x001fe4000f8e02ff */
[----:B------:R-:W-:-:S04]  /*01f0*/  FFMA R3, R6, -R4, 1 ;  /* 0x3f80000006037423 */ /* 0x000fc80000000804 */
[----:B------:R-:W-:Y:S01]  /*0200*/  FFMA R3, R3, R6, 0.0039215688593685626984 ;  /* 0x3b80808103037423 */ /* 0x000fe20000000006 */
[----:B--2---:R-:W-:-:S04]  /*0210*/  I2FP.F32.U32 R0, R0 ;  /* 0x0000000000007245 */ /* 0x004fc80000201000 */
[----:B------:R-:W0:Y:S01]  /*0220*/  FCHK P0, R0, 255 ;  /* 0x437f000000007902 */ /* 0x000e220000000000 */
[----:B------:R-:W-:-:S04]  /*0230*/  FFMA R6, R0, R3, RZ ;  /* 0x0000000300067223 */ /* 0x000fc800000000ff */
[----:B------:R-:W-:-:S04]  /*0240*/  FFMA R9, R6, -255, R0 ;  /* 0xc37f000006097823 */ /* 0x000fc80000000000 */
[----:B------:R-:W-:Y:S01]  /*0250*/  FFMA R6, R3, R9, R6 ;  /* 0x0000000903067223 */ /* 0x000fe20000000006 */
[----:B01----:R-:W-:Y:S06]  /*0260*/  @!P0 BRA `(.L_x_61) ;  /* 0x0000000000108947 */ /* 0x003fec0003800000 */
[----:B------:R-:W-:Y:S01]  /*0270*/  IMAD.MOV.U32 R3, RZ, RZ, R0 ;  /* 0x000000ffff037224 */ /* 0x000fe200078e0000 */
[----:B------:R-:W-:-:S07]  /*0280*/  MOV R10, 0x2a0 ;  /* 0x000002a0000a7802 */ /* 0x000fce0000000f00 */
[----:B-----5:R-:W-:Y:S05]  /*0290*/  CALL.REL.NOINC `($__internal_2_$__cuda_sm3x_div_rn_noftz_f32_slowpath) ;  /* 0x0000000800507944 */ /* 0x020fea0003c00000 */
[----:B------:R-:W-:-:S07]  /*02a0*/  IMAD.MOV.U32 R6, RZ, RZ, R0 ;  /* 0x000000ffff067224 */ /* 0x000fce00078e0000 */
.L_x_61:
[----:B------:R-:W-:Y:S05]  /*02b0*/  BSYNC.RECONVERGENT B0 ;  /* 0x0000000000007941 */ /* 0x000fea0003800200 */
.L_x_60:
        /* <DEDUP_REMOVED lines=11> */
[----:B------:R-:W-:Y:S05]  /*0370*/  CALL.REL.NOINC `($__internal_2_$__cuda_sm3x_div_rn_noftz_f32_slowpath) ;  /* 0x0000000800187944 */ /* 0x000fea0003c00000 */
[----:B------:R-:W-:-:S07]  /*0380*/  MOV R8, R0 ;  /* 0x0000000000087202 */ /* 0x000fce0000000f00 */
.L_x_63:
[----:B------:R-:W-:Y:S05]  /*0390*/  BSYNC.RECONVERGENT B0 ;  /* 0x0000000000007941 */ /* 0x000fea0003800200 */
.L_x_62:
        /* <DEDUP_REMOVED lines=13> */
.L_x_65:
[----:B------:R-:W-:Y:S05]  /*0470*/  BSYNC.RECONVERGENT B0 ;  /* 0x0000000000007941 */ /* 0x000fea0003800200 */
.L_x_64:
        /* <DEDUP_REMOVED lines=39> */
[----:B------:R-:W-:Y:S02]  /*06f0*/  FSETP.GEU.AND P0, PT, R9, 0.6666666865348815918, PT ;  /* 0x3f2aaaab0900780b */ /* 0x000fe40003f0e000 */
[----:B------:R-:W-:-:S11]  /*0700*/  MOV R7, R11 ;  /* 0x0000000b00077202 */ /* 0x000fd60000000f00 */
[----:B------:R-:W-:Y:S01]  /*0710*/  @!P0 FADD R9, -R9, 0.6666666865348815918 ;  /* 0x3f2aaaab09098421 */ /* 0x000fe20000000100 */
[----:B------:R-:W-:-:S04]  /*0720*/  @!P0 FADD R0, -R11, R6 ;  /* 0x000000060b008221 */ /* 0x000fc80000000100 */
[----:B------:R-:W-:-:S04]  /*0730*/  @!P0 FMUL R9, R0, R9 ;  /* 0x0000000900098220 */ /* 0x000fc80000400000 */
[----:B------:R-:W-:-:S07]  /*0740*/  @!P0 FFMA R7, R9, 6, R11 ;  /* 0x40c0000009078823 */ /* 0x000fce000000000b */
.L_x_69:
[----:B------:R-:W-:Y:S05]  /*0750*/  BSYNC.RECONVERGENT B1 ;  /* 0x0000000000017941 */ /* 0x000fea0003800200 */
.L_x_68:
        /* <DEDUP_REMOVED lines=11> */
.L_x_71:
[----:B------:R-:W-:Y:S05]  /*0810*/  BSYNC.RECONVERGENT B1 ;  /* 0x0000000000017941 */ /* 0x000fea0003800200 */
.L_x_70:
        /* <DEDUP_REMOVED lines=11> */
.L_x_67:
[----:B------:R-:W-:Y:S05]  /*08d0*/  BSYNC.RECONVERGENT B0 ;  /* 0x0000000000007941 */ /* 0x000fea0003800200 */
.L_x_66:
        /* <DEDUP_REMOVED lines=13> */
.L_x_73:
[----:B------:R-:W-:Y:S05]  /*09b0*/  BSYNC.RECONVERGENT B0 ;  /* 0x0000000000007941 */ /* 0x000fea0003800200 */
.L_x_72:
[----:B------:R-:W-:Y:S01]  /*09c0*/  BSSY.RECONVERGENT B0, `(.L_x_74) ;  /* 0x0000008000007945 */ /* 0x000fe20003800200 */
[----:B------:R-:W-:Y:S02]  /*09d0*/  PRMT R11, RZ, 0x7610, R11 ;  /* 0x00007610ff0b7816 */ /* 0x000fe4000000000b */
[----:B------:R-:W-:Y:S01]  /*09e0*/  PRMT R10, RZ, 0x7610, R10 ;  /* 0x00007610ff0a7816 */ /* 0x000fe2000000000a */
[----:B------:R-:W-:Y:S06]  /*09f0*/  @!P2 BRA `(.L_x_75) ;  /* 0x000000000010a947 */ /* 0x000fec0003800000 */
[----:B------:R-:W-:Y:S01]  /*0a00*/  FSETP.GT.AND P1, PT, R3, 255, PT ;  /* 0x437f00000300780b */ /* 0x000fe20003f24000 */
[----:B------:R-:W-:-:S12]  /*0a10*/  HFMA2 R10, -RZ, RZ, 0, 1.5199184417724609375e-05 ;  /* 0x000000ffff0a7431 */ /* 0x000fd800000001ff */
[----:B------:R-:W0:Y:S02]  /*0a20*/  @!P1 F2I.S64 R6, R3 ;  /* 0x0000000300069311 */ /* 0x000e240000201900 */
[----:B0-----:R-:W-:-:S07]  /*0a30*/  @!P1 PRMT R10, R6, 0x7610, R10 ;  /* 0x00007610060a9816 */ /* 0x001fce000000000a */
.L_x_75:
[----:B------:R-:W-:Y:S05]  /*0a40*/  BSYNC.RECONVERGENT B0 ;  /* 0x0000000000007941 */ /* 0x000fea0003800200 */
.L_x_74:
[----:B------:R-:W-:Y:S04]  /*0a50*/  BSSY.RECONVERGENT B0, `(.L_x_76) ;  /* 0x0000006000007945 */ /* 0x000fe80003800200 */
[----:B------:R-:W-:Y:S05]  /*0a60*/  @!P0 BRA `(.L_x_77) ;  /* 0x0000000000108947 */ /* 0x000fea0003800000 */
[----:B------:R-:W-:Y:S01]  /*0a70*/  FSETP.GT.AND P0, PT, R4, 255, PT ;  /* 0x437f00000400780b */ /* 0x000fe20003f04000 */
[----:B------:R-:W-:-:S12]  /*0a80*/  IMAD.MOV.U32 R11, RZ, RZ, 0xff ;  /* 0x000000ffff0b7424 */ /* 0x000fd800078e00ff */
[----:B------:R-:W0:Y:S02]  /*0a90*/  @!P0 F2I.S64 R6, R4 ;  /* 0x0000000400068311 */ /* 0x000e240000201900 */
[----:B0-----:R-:W-:-:S07]  /*0aa0*/  @!P0 PRMT R11, R6, 0x7610, R11 ;  /* 0x00007610060b8816 */ /* 0x001fce000000000b */
.L_x_77:
[----:B------:R-:W-:Y:S05]  /*0ab0*/  BSYNC.RECONVERGENT B0 ;  /* 0x0000000000007941 */ /* 0x000fea0003800200 */
.L_x_76:
[----:B------:R-:W0:Y:S01]  /*0ac0*/  LDCU.128 UR8, c[0x0][0x390] ;  /* 0x00007200ff0877ac */ /* 0x000e220008000c00 */
[----:B------:R-:W-:Y:S02]  /*0ad0*/  SHF.R.S32.HI R3, RZ, 0x1f, R5 ;  /* 0x0000001fff037819 */ /* 0x000fe40000011405 */
[C---:B------:R-:W-:Y:S01]  /*0ae0*/  IADD3 R5, P0, PT, R2.reuse, R5, RZ ;  /* 0x0000000502057210 */ /* 0x040fe20007f1e0ff */
[----:B------:R-:W1:Y:S03]  /*0af0*/  LDCU.128 UR12, c[0x0][0x3a0] ;  /* 0x00007400ff0c77ac */ /* 0x000e660008000c00 */
[----:B------:R-:W-:Y:S02]  /*0b00*/  LEA.HI.X.SX32 R9, R2, R3, 0x1, P0 ;  /* 0x0000000302097211 */ /* 0x000fe400000f0eff */
[C---:B0-----:R-:W-:Y:S02]  /*0b10*/  IADD3 R2, P0, PT, R5.reuse, UR8, RZ ;  /* 0x0000000805027c10 */ /* 0x041fe4000ff1e0ff */
[----:B------:R-:W-:-:S02]  /*0b20*/  IADD3 R4, P1, PT, R5, UR10, RZ ;  /* 0x0000000a05047c10 */ /* 0x000fc4000ff3e0ff */
[C---:B-1----:R-:W-:Y:S02]  /*0b30*/  IADD3 R6, P2, PT, R5.reuse, UR12, RZ ;  /* 0x0000000c05067c10 */ /* 0x042fe4000ff5e0ff */
[----:B------:R-:W-:Y:S02]  /*0b40*/  IADD3 R8, P3, PT, R5, UR14, RZ ;  /* 0x0000000e05087c10 */ /* 0x000fe4000ff7e0ff */
[C---:B------:R-:W-:Y:S02]  /*0b50*/  IADD3.X R3, PT, PT, R9.reuse, UR9, RZ, P0, !PT ;  /* 0x0000000909037c10 */ /* 0x040fe400087fe4ff */
[C---:B------:R-:W-:Y:S02]  /*0b60*/  IADD3.X R5, PT, PT, R9.reuse, UR11, RZ, P1, !PT ;  /* 0x0000000b09057c10 */ /* 0x040fe40008ffe4ff */
[C---:B------:R-:W-:Y:S01]  /*0b70*/  IADD3.X R7, PT, PT, R9.reuse, UR13, RZ, P2, !PT ;  /* 0x0000000d09077c10 */ /* 0x040fe200097fe4ff */
[----:B------:R-:W-:Y:S01]  /*0b80*/  STG.E.U8 desc[UR4][R2.64], R11 ;  /* 0x0000000b02007986 */ /* 0x000fe2000c101104 */
[----:B------:R-:W-:-:S03]  /*0b90*/  IADD3.X R9, PT, PT, R9, UR15, RZ, P3, !PT ;  /* 0x0000000f09097c10 */ /* 0x000fc60009ffe4ff */
[----:B------:R-:W-:Y:S04]  /*0ba0*/  STG.E.U8 desc[UR4][R4.64], R10 ;  /* 0x0000000a04007986 */ /* 0x000fe8000c101104 */
[----:B------:R-:W-:Y:S04]  /*0bb0*/  STG.E.U8 desc[UR4][R6.64], R0 ;  /* 0x0000000006007986 */ /* 0x000fe8000c101104 */
[----:B------:R-:W-:Y:S01]  /*0bc0*/  STG.E.U8 desc[UR4][R8.64], RZ ;  /* 0x000000ff08007986 */ /* 0x000fe2000c101104 */
[----:B------:R-:W-:Y:S05]  /*0bd0*/  EXIT ;  /* 0x000000000000794d */ /* 0x000fea0003800000 */
        .weak           $__internal_2_$__cuda_sm3x_div_rn_noftz_f32_slowpath
        .type           $__internal_2_$__cuda_sm3x_div_rn_noftz_f32_slowpath,@function
        .size           $__internal_2_$__cuda_sm3x_div_rn_noftz_f32_slowpath,(.L_x_602 - $__internal_2_$__cuda_sm3x_div_rn_noftz_f32_slowpath)
$__internal_2_$__cuda_sm3x_div_rn_noftz_f32_slowpath:
        /* <DEDUP_REMOVED lines=12> */
[----:B------:R-:W-:Y:S02]  /*0ca0*/  MOV R0, 0x437f0000 ;  /* 0x437f000000007802 */ /* 0x000fe40000000f00 */
[----:B------:R-:W-:Y:S02]  /*0cb0*/  FSETP.GTU.FTZ.AND P0, PT, |R3|, +INF , PT ;  /* 0x7f8000000300780b */ /* 0x000fe40003f1c200 */
        /* <DEDUP_REMOVED lines=17> */
[----:B------:R-:W-:Y:S02]  /*0dd0*/  @P0 IMAD.MOV.U32 R9, RZ, RZ, RZ ;  /* 0x000000ffff090224 */ /* 0x000fe400078e00ff */
[----:B------:R-:W-:Y:S01]  /*0de0*/  @!P0 FFMA R3, R3, 1.84467440737095516160e+19, RZ ;  /* 0x5f80000003038823 */ /* 0x000fe200000000ff */
[----:B------:R-:W-:Y:S02]  /*0df0*/  @!P0 IMAD.MOV.U32 R9, RZ, RZ, -0x40 ;  /* 0xffffffc0ff098424 */ /* 0x000fe400078e00ff */
[----:B------:R-:W-:Y:S02]  /*0e00*/  @!P1 FFMA R12, R0, 1.84467440737095516160e+19, RZ ;  /* 0x5f800000000c9823 */ /* 0x000fe400000000ff */
[----:B------:R-:W-:-:S07]  /*0e10*/  @!P1 VIADD R9, R9, 0x40 ;  /* 0x0000004009099836 */ /* 0x000fce0000000000 */
.L_x_79:
[----:B------:R-:W-:Y:S01]  /*0e20*/  LEA R13, R11, 0xc0800000, 0x17 ;  /* 0xc08000000b0d7811 */ /* 0x000fe200078eb8ff */
[----:B------:R-:W-:Y:S04]  /*0e30*/  BSSY.RECONVERGENT B2, `(.L_x_84) ;  /* 0x0000036000027945 */ /* 0x000fe80003800200 */
[----:B------:R-:W-:Y:S01]  /*0e40*/  IMAD.IADD R13, R12, 0x1, -R13 ;  /* 0x000000010c0d7824 */ /* 0x000fe200078e0a0d */
[----:B------:R-:W-:-:S03]  /*0e50*/  IADD3 R12, PT, PT, R16, -0x7f, RZ ;  /* 0xffffff81100c7810 */ /* 0x000fc60007ffe0ff */
        /* <DEDUP_REMOVED lines=31> */
[C---:B------:R-:W-:Y:S01]  /*1050*/  VIADD R14, R11.reuse, 0x20 ;  /* 0x000000200b0e7836 */ /* 0x040fe20000000000 */
[----:B------:R-:W-:Y:S02]  /*1060*/  IADD3 R11, PT, PT, -R11, RZ, RZ ;  /* 0x000000ff0b0b7210 */ /* 0x000fe40007ffe1ff */
        /* <DEDUP_REMOVED lines=14> */
.L_x_86:
[----:B------:R-:W-:-:S04]  /*1150*/  LOP3.LUT R0, R0, 0x80000000, RZ, 0xc0, !PT ;  /* 0x8000000000007812 */ /* 0x000fc800078ec0ff */
[----:B------:R-:W-:Y:S01]  /*1160*/  LOP3.LUT R0, R0, 0x7f800000, RZ, 0xfc, !PT ;  /* 0x7f80000000007812 */ /* 0x000fe200078efcff */
[----:B------:R-:W-:Y:S06]  /*1170*/  BRA `(.L_x_87) ;  /* 0x0000000000047947 */ /* 0x000fec0003800000 */
.L_x_85:
[----:B------:R-:W-:-:S07]  /*1180*/  IMAD R0, R12, 0x800000, R0 ;  /* 0x008000000c007824 */ /* 0x000fce00078e0200 */
.L_x_87:
[----:B------:R-:W-:Y:S05]  /*1190*/  BSYNC.RECONVERGENT B2 ;  /* 0x0000000000027941 */ /* 0x000fea0003800200 */
.L_x_84:
[----:B------:R-:W-:Y:S05]  /*11a0*/  BRA `(.L_x_88) ;  /* 0x0000000000207947 */ /* 0x000fea0003800000 */
.L_x_83:
[----:B------:R-:W-:-:S04]  /*11b0*/  LOP3.LUT R0, R12, 0x80000000, R3, 0x48, !PT ;  /* 0x800000000c007812 */ /* 0x000fc800078e4803 */
[----:B------:R-:W-:Y:S01]  /*11c0*/  LOP3.LUT R0, R0, 0x7f800000, RZ, 0xfc, !PT ;  /* 0x7f80000000007812 */ /* 0x000fe200078efcff */
[----:B------:R-:W-:Y:S06]  /*11d0*/  BRA `(.L_x_88) ;  /* 0x0000000000147947 */ /* 0x000fec0003800000 */
.L_x_82:
[----:B------:R-:W-:Y:S01]  /*11e0*/  LOP3.LUT R0, R12, 0x80000000, R3, 0x48, !PT ;  /* 0x800000000c007812 */ /* 0x000fe200078e4803 */
[----:B------:R-:W-:Y:S06]  /*11f0*/  BRA `(.L_x_88) ;  /* 0x00000000000c7947 */ /* 0x000fec0003800000 */
.L_x_81:
[----:B------:R-:W0:Y:S01]  /*1200*/  MUFU.RSQ R0, -QNAN ;  /* 0xffc0000000007908 */ /* 0x000e220000001400 */
[----:B------:R-:W-:Y:S05]  /*1210*/  BRA `(.L_x_88) ;  /* 0x0000000000047947 */ /* 0x000fea0003800000 */
.L_x_80:
[----:B------:R-:W-:-:S07]  /*1220*/  FADD.FTZ R0, R3, R0 ;  /* 0x0000000003007221 */ /* 0x000fce0000010000 */
.L_x_88:
[----:B------:R-:W-:Y:S05]  /*1230*/  BSYNC.RECONVERGENT B1 ;  /* 0x0000000000017941 */ /* 0x000fea0003800200 */
.L_x_78:
[----:B------:R-:W-:-:S04]  /*1240*/  IMAD.MOV.U32 R11, RZ, RZ, 0x0 ;  /* 0x00000000ff0b7424 */ /* 0x000fc800078e00ff */
[----:B0-----:R-:W-:Y:S05]  /*1250*/  RET.REL.NODEC R10 `(_Z23hls_to_bgr_ac4p4_kernelPKhiPhS1_S1_S1_iii) ;  /* 0xffffffec0a687950 */ /* 0x001fea0003c3ffff */
.L_x_89:
        /* <DEDUP_REMOVED lines=10> */
.L_x_602:


//--------------------- .text._Z20hls_to_bgr_p3_kernelPKhS0_S0_iPhS1_S1_iii --------------------------
	.section	.text._Z20hls_to_bgr_p3_kernelPKhS0_S0_iPhS1_S1_iii,"ax",@progbits
	.align	128
        .global         _Z20hls_to_bgr_p3_kernelPKhS0_S0_iPhS1_S1_iii
        .type           _Z20hls_to_bgr_p3_kernelPKhS0_S0_iPhS1_S1_iii,@function
        .size           _Z20hls_to_bgr_p3_kernelPKhS0_S0_iPhS1_S1_iii,(.L_x_603 - _Z20hls_to_bgr_p3_kernelPKhS0_S0_iPhS1_S1_iii)
        .other          _Z20hls_to_bgr_p3_kernelPKhS0_S0_iPhS1_S1_iii,@"STO_CUDA_ENTRY STV_DEFAULT"
_Z20hls_to_bgr_p3_kernelPKhS0_S0_iPhS1_S1_iii:
.text._Z20hls_to_bgr_p3_kernelPKhS0_S0_iPhS1_S1_iii:
        /* <DEDUP_REMOVED lines=46> */
[----:B-----5:R-:W-:Y:S05]  /*02e0*/  CALL.REL.NOINC `($__internal_3_$__cuda_sm3x_div_rn_noftz_f32_slowpath) ;  /* 0x0000000800447944 */ /* 0x020fea0003c00000 */
[----:B------:R-:W-:-:S07]  /*02f0*/  IMAD.MOV.U32 R7, RZ, RZ, R0 ;  /* 0x000000ffff077224 */ /* 0x000fce00078e0000 */
.L_x_91:
[----:B------:R-:W-:Y:S05]  /*0300*/  BSYNC.RECONVERGENT B0 ;  /* 0x0000000000007941 */ /* 0x000fea0003800200 */
.L_x_90:
        /* <DEDUP_REMOVED lines=11> */
[----:B------:R-:W-:Y:S05]  /*03c0*/  CALL.REL.NOINC `($__internal_3_$__cuda_sm3x_div_rn_noftz_f32_slowpath) ;  /* 0x00000008000c7944 */ /* 0x000fea0003c00000 */
[----:B------:R-:W-:-:S07]  /*03d0*/  IMAD.MOV.U32 R9, RZ, RZ, R0 ;  /* 0x000000ffff097224 */ /* 0x000fce00078e0000 */
.L_x_93:
[----:B------:R-:W-:Y:S05]  /*03e0*/  BSYNC.RECONVERGENT B0 ;  /* 0x0000000000007941 */ /* 0x000fea0003800200 */
.L_x_92:
[----:B------:R-:W-:Y:S01]  /*03f0*/  I2FP.F32.U32 R3, R8 ;  /* 0x0000000800037245 */ /* 0x000fe20000201000 */
[----:B------:R-:W-:Y:S01]  /*0400*/  IMAD.MOV.U32 R11, RZ, RZ, 0x3b808081 ;  /* 0x3b808081ff0b7424 */ /* 0x000fe200078e00ff */
[----:B------:R-:W-:Y:S01]  /*0410*/  BSSY.RECONVERGENT B0, `(.L_x_94) ;  /* 0x000000c000007945 */ /* 0x000fe20003800200 */
[----:B------:R-:W-:Y:S01]  /*0420*/  MOV R8, R9 ;  /* 0x0000000900087202 */ /* 0x000fe20000000f00 */
        /* <DEDUP_REMOVED lines=10> */
.L_x_95:
[----:B------:R-:W-:Y:S05]  /*04d0*/  BSYNC.RECONVERGENT B0 ;  /* 0x0000000000007941 */ /* 0x000fea0003800200 */
.L_x_94:
        /* <DEDUP_REMOVED lines=45> */
.L_x_99:
[----:B------:R-:W-:Y:S05]  /*07b0*/  BSYNC.RECONVERGENT B1 ;  /* 0x0000000000017941 */ /* 0x000fea0003800200 */
.L_x_98:
[----:B------:R-:W-:Y:S04]  /*07c0*/  BSSY.RECONVERGENT B1, `(.L_x_100) ;  /* 0x000000b000017945 */ /* 0x000fe80003800200 */
[----:B------:R-:W-:Y:S05]  /*07d0*/  @!P1 BRA `(.L_x_101) ;  /* 0x0000000000249947 */ /* 0x000fea0003800000 */
        /* <DEDUP_REMOVED lines=9> */
.L_x_101:
[----:B------:R-:W-:Y:S05]  /*0870*/  BSYNC.RECONVERGENT B1 ;  /* 0x0000000000017941 */ /* 0x000fea0003800200 */
.L_x_100:
        /* <DEDUP_REMOVED lines=11> */
.L_x_97:
[----:B------:R-:W-:Y:S05]  /*0930*/  BSYNC.RECONVERGENT B0 ;  /* 0x0000000000007941 */ /* 0x000fea0003800200 */
.L_x_96:
        /* <DEDUP_REMOVED lines=13> */
.L_x_103:
[----:B------:R-:W-:Y:S05]  /*0a10*/  BSYNC.RECONVERGENT B0 ;  /* 0x0000000000007941 */ /* 0x000fea0003800200 */
.L_x_102:
        /* <DEDUP_REMOVED lines=8> */
.L_x_105:
[----:B------:R-:W-:Y:S05]  /*0aa0*/  BSYNC.RECONVERGENT B0 ;  /* 0x0000000000007941 */ /* 0x000fea0003800200 */
.L_x_104:
[----:B------:R-:W-:Y:S04]  /*0ab0*/  BSSY.RECONVERGENT B0, `(.L_x_106) ;  /* 0x0000006000007945 */ /* 0x000fe80003800200 */
[----:B------:R-:W-:Y:S05]  /*0ac0*/  @!P0 BRA `(.L_x_107) ;  /* 0x0000000000108947 */ /* 0x000fea0003800000 */
[----:B------:R-:W-:Y:S01]  /*0ad0*/  FSETP.GT.AND P0, PT, R10, 255, PT ;  /* 0x437f00000a00780b */ /* 0x000fe20003f04000 */
[----:B------:R-:W-:-:S12]  /*0ae0*/  IMAD.MOV.U32 R9, RZ, RZ, 0xff ;  /* 0x000000ffff097424 */ /* 0x000fd800078e00ff */
[----:B------:R-:W0:Y:S02]  /*0af0*/  @!P0 F2I.S64 R6, R10 ;  /* 0x0000000a00068311 */ /* 0x000e240000201900 */
[----:B0-----:R-:W-:-:S07]  /*0b00*/  @!P0 PRMT R9, R6, 0x7610, R9 ;  /* 0x0000761006098816 */ /* 0x001fce0000000009 */
.L_x_107:
[----:B------:R-:W-:Y:S05]  /*0b10*/  BSYNC.RECONVERGENT B0 ;  /* 0x0000000000007941 */ /* 0x000fea0003800200 */
.L_x_106:
[----:B------:R-:W0:Y:S01]  /*0b20*/  LDCU.128 UR8, c[0x0][0x3a0] ;  /* 0x00007400ff0877ac */ /* 0x000e220008000c00 */
[----:B------:R-:W-:Y:S01]  /*0b30*/  IADD3 R6, P0, PT, R2, R5, RZ ;  /* 0x0000000502067210 */ /* 0x000fe20007f1e0ff */
[----:B------:R-:W1:Y:S03]  /*0b40*/  LDCU.64 UR6, c[0x0][0x3b0] ;  /* 0x00007600ff0677ac */ /* 0x000e660008000a00 */
[----:B------:R-:W-:Y:S02]  /*0b50*/  LEA.HI.X.SX32 R7, R5, R4, 0x1, P0 ;  /* 0x0000000405077211 */ /* 0x000fe400000f0eff */
[C---:B0-----:R-:W-:Y:S02]  /*0b60*/  IADD3 R2, P0, PT, R6.reuse, UR8, RZ ;  /* 0x0000000806027c10 */ /* 0x041fe4000ff1e0ff */
[C---:B------:R-:W-:Y:S02]  /*0b70*/  IADD3 R4, P1, PT, R6.reuse, UR10, RZ ;  /* 0x0000000a06047c10 */ /* 0x040fe4000ff3e0ff */
[----:B-1----:R-:W-:-:S02]  /*0b80*/  IADD3 R6, P2, PT, R6, UR6, RZ ;  /* 0x0000000606067c10 */ /* 0x002fc4000ff5e0ff */
[C---:B------:R-:W-:Y:S02]  /*0b90*/  IADD3.X R3, PT, PT, R7.reuse, UR9, RZ, P0, !PT ;  /* 0x0000000907037c10 */ /* 0x040fe400087fe4ff */
[C---:B------:R-:W-:Y:S02]  /*0ba0*/  IADD3.X R5, PT, PT, R7.reuse, UR11, RZ, P1, !PT ;  /* 0x0000000b07057c10 */ /* 0x040fe40008ffe4ff */
[----:B------:R-:W-:Y:S01]  /*0bb0*/  IADD3.X R7, PT, PT, R7, UR7, RZ, P2, !PT ;  /* 0x0000000707077c10 */ /* 0x000fe200097fe4ff */
[----:B------:R-:W-:Y:S04]  /*0bc0*/  STG.E.U8 desc[UR4][R2.64], R9 ;  /* 0x0000000902007986 */ /* 0x000fe8000c101104 */
[----:B------:R-:W-:Y:S04]  /*0bd0*/  STG.E.U8 desc[UR4][R4.64], R8 ;  /* 0x0000000804007986 */ /* 0x000fe8000c101104 */
[----:B------:R-:W-:Y:S01]  /*0be0*/  STG.E.U8 desc[UR4][R6.64], R0 ;  /* 0x0000000006007986 */ /* 0x000fe2000c101104 */
[----:B------:R-:W-:Y:S05]  /*0bf0*/  EXIT ;  /* 0x000000000000794d */ /* 0x000fea0003800000 */
        .weak           $__internal_3_$__cuda_sm3x_div_rn_noftz_f32_slowpath
        .type           $__internal_3_$__cuda_sm3x_div_rn_noftz_f32_slowpath,@function
        .size           $__internal_3_$__cuda_sm3x_div_rn_noftz_f32_slowpath,(.L_x_603 - $__internal_3_$__cuda_sm3x_div_rn_noftz_f32_slowpath)
$__internal_3_$__cuda_sm3x_div_rn_noftz_f32_slowpath:
[----:B------:R-:W-:Y:S01]  /*0c00*/  SHF.R.U32.HI R12, RZ, 0x17, R6 ;  /* 0x00000017ff0c7819 */ /* 0x000fe20000011606 */
[----:B------:R-:W-:Y:S01]  /*0c10*/  BSSY.RECONVERGENT B1, `(.L_x_108) ;  /* 0x0000064000017945 */ /* 0x000fe20003800200 */
[----:B------:R-:W-:Y:S01]  /*0c20*/  SHF.R.U32.HI R0, RZ, 0x17, R3 ;  /* 0x00000017ff007819 */ /* 0x000fe20000011603 */
[----:B------:R-:W-:Y:S01]  /*0c30*/  IMAD.MOV.U32 R14, RZ, RZ, 0x437f0000 ;  /* 0x437f0000ff0e7424 */ /* 0x000fe200078e00ff */
[----:B------:R-:W-:Y:S02]  /*0c40*/  LOP3.LUT R12, R12, 0xff, RZ, 0xc0, !PT ;  /* 0x000000ff0c0c7812 */ /* 0x000fe400078ec0ff */
[----:B------:R-:W-:-:S03]  /*0c50*/  LOP3.LUT R16, R0, 0xff, RZ, 0xc0, !PT ;  /* 0x000000ff00107812 */ /* 0x000fc600078ec0ff */
[----:B------:R-:W-:Y:S01]  /*0c60*/  VIADD R13, R12, 0xffffffff ;  /* 0xffffffff0c0d7836 */ /* 0x000fe20000000000 */
[----:B------:R-:W-:-:S04]  /*0c70*/  IADD3 R15, PT, PT, R16, -0x1, RZ ;  /* 0xffffffff100f7810 */ /* 0x000fc80007ffe0ff */
        /* <DEDUP_REMOVED lines=26> */
[----:B------:R-:W-:-:S03]  /*0e20*/  @!P1 FFMA R14, R0, 1.84467440737095516160e+19, RZ ;  /* 0x5f800000000e9823 */ /* 0x000fc600000000ff */
[----:B------:R-:W-:-:S07]  /*0e30*/  @!P1 IADD3 R11, PT, PT, R11, 0x40, RZ ;  /* 0x000000400b0b9810 */ /* 0x000fce0007ffe0ff */
.L_x_109:
        /* <DEDUP_REMOVED lines=30> */
[C---:B------:R-:W-:Y:S01]  /*1020*/  IADD3 R14, PT, PT, R13.reuse, 0x20, RZ ;  /* 0x000000200d0e7810 */ /* 0x040fe20007ffe0ff */
[CCC-:B------:R-:W-:Y:S01]  /*1030*/  FFMA.RM R12, R18.reuse, R16.reuse, R15.reuse ;  /* 0x00000010120c7223 */ /* 0x1c0fe2000000400f */
[----:B------:R-:W-:Y:S02]  /*1040*/  ISETP.NE.AND P2, PT, R13, RZ, PT ;  /* 0x000000ff0d00720c */ /* 0x000fe40003f45270 */
[----:B------:R-:W-:Y:S01]  /*1050*/  LOP3.LUT R11, R3, 0x7fffff, RZ, 0xc0, !PT ;  /* 0x007fffff030b7812 */ /* 0x000fe200078ec0ff */
[----:B------:R-:W-:Y:S01]  /*1060*/  FFMA.RP R3, R18, R16, R15 ;  /* 0x0000001012037223 */ /* 0x000fe2000000800f */
[----:B------:R-:W-:Y:S01]  /*1070*/  ISETP.NE.AND P1, PT, R13, RZ, PT ;  /* 0x000000ff0d00720c */ /* 0x000fe20003f25270 */
[----:B------:R-:W-:Y:S01]  /*1080*/  IMAD.MOV R13, RZ, RZ, -R13 ;  /* 0x000000ffff0d7224 */ /* 0x000fe200078e0a0d */
[----:B------:R-:W-:Y:S02]  /*1090*/  LOP3.LUT R11, R11, 0x800000, RZ, 0xfc, !PT ;  /* 0x008000000b0b7812 */ /* 0x000fe400078efcff */
        /* <DEDUP_REMOVED lines=9> */
[----:B------:R-:W-:-:S05]  /*1130*/  LOP3.LUT R3, R3, R12, RZ, 0xc0, !PT ;  /* 0x0000000c03037212 */ /* 0x000fca00078ec0ff */
[----:B------:R-:W-:-:S05]  /*1140*/  IMAD.IADD R3, R14, 0x1, R3 ;  /* 0x000000010e037824 */ /* 0x000fca00078e0203 */
[----:B------:R-:W-:Y:S01]  /*1150*/  LOP3.LUT R0, R3, R0, RZ, 0xfc, !PT ;  /* 0x0000000003007212 */ /* 0x000fe200078efcff */
[----:B------:R-:W-:Y:S06]  /*1160*/  BRA `(.L_x_117) ;  /* 0x0000000000107947 */ /* 0x000fec0003800000 */
.L_x_116:
[----:B------:R-:W-:-:S04]  /*1170*/  LOP3.LUT R0, R0, 0x80000000, RZ, 0xc0, !PT ;  /* 0x8000000000007812 */ /* 0x000fc800078ec0ff */
[----:B------:R-:W-:Y:S01]  /*1180*/  LOP3.LUT R0, R0, 0x7f800000, RZ, 0xfc, !PT ;  /* 0x7f80000000007812 */ /* 0x000fe200078efcff */
[----:B------:R-:W-:Y:S06]  /*1190*/  BRA `(.L_x_117) ;  /* 0x0000000000047947 */ /* 0x000fec0003800000 */
.L_x_115:
[----:B------:R-:W-:-:S07]  /*11a0*/  IMAD R0, R12, 0x800000, R0 ;  /* 0x008000000c007824 */ /* 0x000fce00078e0200 */
.L_x_117:
[----:B------:R-:W-:Y:S05]  /*11b0*/  BSYNC.RECONVERGENT B2 ;  /* 0x0000000000027941 */ /* 0x000fea0003800200 */
.L_x_114:
[----:B------:R-:W-:Y:S05]  /*11c0*/  BRA `(.L_x_118) ;  /* 0x0000000000207947 */ /* 0x000fea0003800000 */
.L_x_113:
[----:B------:R-:W-:-:S04]  /*11d0*/  LOP3.LUT R0, R14, 0x80000000, R3, 0x48, !PT ;  /* 0x800000000e007812 */ /* 0x000fc800078e4803 */
[----:B------:R-:W-:Y:S01]  /*11e0*/  LOP3.LUT R0, R0, 0x7f800000, RZ, 0xfc, !PT ;  /* 0x7f80000000007812 */ /* 0x000fe200078efcff */
[----:B------:R-:W-:Y:S06]  /*11f0*/  BRA `(.L_x_118) ;  /* 0x0000000000147947 */ /* 0x000fec0003800000 */
.L_x_112:
[----:B------:R-:W-:Y:S01]  /*1200*/  LOP3.LUT R0, R14, 0x80000000, R3, 0x48, !PT ;  /* 0x800000000e007812 */ /* 0x000fe200078e4803 */
[----:B------:R-:W-:Y:S06]  /*1210*/  BRA `(.L_x_118) ;  /* 0x00000000000c7947 */ /* 0x000fec0003800000 */
.L_x_111:
[----:B------:R-:W0:Y:S01]  /*1220*/  MUFU.RSQ R0, -QNAN ;  /* 0xffc0000000007908 */ /* 0x000e220000001400 */
[----:B------:R-:W-:Y:S05]  /*1230*/  BRA `(.L_x_118) ;  /* 0x0000000000047947 */ /* 0x000fea0003800000 */
.L_x_110:
[----:B------:R-:W-:-:S07]  /*1240*/  FADD.FTZ R0, R3, R0 ;  /* 0x0000000003007221 */ /* 0x000fce0000010000 */
.L_x_118:
[----:B------:R-:W-:Y:S05]  /*1250*/  BSYNC.RECONVERGENT B1 ;  /* 0x0000000000017941 */ /* 0x000fea0003800200 */
.L_x_108:
[----:B------:R-:W-:-:S04]  /*1260*/  IMAD.MOV.U32 R11, RZ, RZ, 0x0 ;  /* 0x00000000ff0b7424 */ /* 0x000fc800078e00ff */
[----:B0-----:R-:W-:Y:S05]  /*1270*/  RET.REL.NODEC R10 `(_Z20hls_to_bgr_p3_kernelPKhS0_S0_iPhS1_S1_iii) ;  /* 0xffffffec0a607950 */ /* 0x001fea0003c3ffff */
.L_x_119:
        /* <DEDUP_REMOVED lines=16> */
.L_x_603:


//--------------------- .text._Z22hls_to_bgr_p3c3_kernelPKhS0_S0_iPhiii --------------------------
	.section	.text._Z22hls_to_bgr_p3c3_kernelPKhS0_S0_iPhiii,"ax",@progbits
	.align	128
        .global         _Z22hls_to_bgr_p3c3_kernelPKhS0_S0_iPhiii
        .type           _Z22hls_to_bgr_p3c3_kernelPKhS0_S0_iPhiii,@function
        .size           _Z22hls_to_bgr_p3c3_kernelPKhS0_S0_iPhiii,(.L_x_604 - _Z22hls_to_bgr_p3c3_kernelPKhS0_S0_iPhiii)
        .other          _Z22hls_to_bgr_p3c3_kernelPKhS0_S0_iPhiii,@"STO_CUDA_ENTRY STV_DEFAULT"
_Z22hls_to_bgr_p3c3_kernelPKhS0_S0_iPhiii:
.text._Z22hls_to_bgr_p3c3_kernelPKhS0_S0_iPhiii:
        /* <DEDUP_REMOVED lines=46> */
[----:B-----5:R-:W-:Y:S05]  /*02e0*/  CALL.REL.NOINC `($__internal_4_$__cuda_sm3x_div_rn_noftz_f32_slowpath) ;  /* 0x0000000800307944 */ /* 0x020fea0003c00000 */
[----:B------:R-:W-:-:S07]  /*02f0*/  IMAD.MOV.U32 R6, RZ, RZ, R0 ;  /* 0x000000ffff067224 */ /* 0x000fce00078e0000 */
.L_x_121:
[----:B------:R-:W-:Y:S05]  /*0300*/  BSYNC.RECONVERGENT B0 ;  /* 0x0000000000007941 */ /* 0x000fea0003800200 */
.L_x_120:
        /* <DEDUP_REMOVED lines=11> */
[----:B------:R-:W-:Y:S05]  /*03c0*/  CALL.REL.NOINC `($__internal_4_$__cuda_sm3x_div_rn_noftz_f32_slowpath) ;  /* 0x0000000400f87944 */ /* 0x000fea0003c00000 */
[----:B------:R-:W-:-:S07]  /*03d0*/  MOV R8, R0 ;  /* 0x0000000000087202 */ /* 0x000fce0000000f00 */
.L_x_123:
[----:B------:R-:W-:Y:S05]  /*03e0*/  BSYNC.RECONVERGENT B0 ;  /* 0x0000000000007941 */ /* 0x000fea0003800200 */
.L_x_122:
        /* <DEDUP_REMOVED lines=13> */
.L_x_125:
[----:B------:R-:W-:Y:S05]  /*04c0*/  BSYNC.RECONVERGENT B0 ;  /* 0x0000000000007941 */ /* 0x000fea0003800200 */
.L_x_124:
        /* <DEDUP_REMOVED lines=45> */
.L_x_129:
[----:B------:R-:W-:Y:S05]  /*07a0*/  BSYNC.RECONVERGENT B1 ;  /* 0x0000000000017941 */ /* 0x000fea0003800200 */
.L_x_128:
        /* <DEDUP_REMOVED lines=11> */
.L_x_131:
[----:B------:R-:W-:Y:S05]  /*0860*/  BSYNC.RECONVERGENT B1 ;  /* 0x0000000000017941 */ /* 0x000fea0003800200 */
.L_x_130:
        /* <DEDUP_REMOVED lines=11> */
.L_x_127:
[----:B------:R-:W-:Y:S05]  /*0920*/  BSYNC.RECONVERGENT B0 ;  /* 0x0000000000007941 */ /* 0x000fea0003800200 */
.L_x_126:
        /* <DEDUP_REMOVED lines=13> */
.L_x_133:
[----:B------:R-:W-:Y:S05]  /*0a00*/  BSYNC.RECONVERGENT B0 ;  /* 0x0000000000007941 */ /* 0x000fea0003800200 */
.L_x_132:
        /* <DEDUP_REMOVED lines=8> */
.L_x_135:
[----:B------:R-:W-:Y:S05]  /*0a90*/  BSYNC.RECONVERGENT B0 ;  /* 0x0000000000007941 */ /* 0x000fea0003800200 */
.L_x_134:
[----:B------:R-:W-:Y:S04]  /*0aa0*/  BSSY.RECONVERGENT B0, `(.L_x_136) ;  /* 0x0000006000007945 */ /* 0x000fe80003800200 */
[----:B------:R-:W-:Y:S05]  /*0ab0*/  @!P0 BRA `(.L_x_137) ;  /* 0x0000000000108947 */ /* 0x000fea0003800000 */
[----:B------:R-:W-:Y:S01]  /*0ac0*/  FSETP.GT.AND P0, PT, R5, 255, PT ;  /* 0x437f00000500780b */ /* 0x000fe20003f04000 */
[----:B------:R-:W-:-:S12]  /*0ad0*/  IMAD.MOV.U32 R8, RZ, RZ, 0xff ;  /* 0x000000ffff087424 */ /* 0x000fd800078e00ff */
[----:B------:R-:W0:Y:S02]  /*0ae0*/  @!P0 F2I.S64 R6, R5 ;  /* 0x0000000500068311 */ /* 0x000e240000201900 */
[----:B0-----:R-:W-:-:S07]  /*0af0*/  @!P0 PRMT R8, R6, 0x7610, R8 ;  /* 0x0000761006088816 */ /* 0x001fce0000000008 */
.L_x_137:
[----:B------:R-:W-:Y:S05]  /*0b00*/  BSYNC.RECONVERGENT B0 ;  /* 0x0000000000007941 */ /* 0x000fea0003800200 */
.L_x_136:
[----:B------:R-:W0:Y:S01]  /*0b10*/  LDCU.64 UR6, c[0x0][0x3a0] ;  /* 0x00007400ff0677ac */ /* 0x000e220008000a00 */
[----:B------:R-:W-:Y:S01]  /*0b20*/  IMAD R5, R2, 0x3, RZ ;  /* 0x0000000302057824 */ /* 0x000fe200078e02ff */
[----:B------:R-:W-:-:S04]  /*0b30*/  SHF.R.S32.HI R7, RZ, 0x1f, R4 ;  /* 0x0000001fff077819 */ /* 0x000fc80000011404 */
[--C-:B------:R-:W-:Y:S02]  /*0b40*/  SHF.R.S32.HI R2, RZ, 0x1f, R5.reuse ;  /* 0x0000001fff027819 */ /* 0x100fe40000011405 */
[----:B0-----:R-:W-:-:S04]  /*0b50*/  IADD3 R4, P0, P1, R4, UR6, R5 ;  /* 0x0000000604047c10 */ /* 0x001fc8000f91e005 */
[----:B------:R-:W-:-:S05]  /*0b60*/  IADD3.X R5, PT, PT, R7, UR7, R2, P0, P1 ;  /* 0x0000000707057c10 */ /* 0x000fca00087e2402 */
[----:B------:R-:W-:Y:S04]  /*0b70*/  STG.E.U8 desc[UR4][R4.64], R8 ;  /* 0x0000000804007986 */ /* 0x000fe8000c101104 */
[----:B------:R-:W-:Y:S04]  /*0b80*/  STG.E.U8 desc[UR4][R4.64+0x1], R3 ;  /* 0x0000010304007986 */ /* 0x000fe8000c101104 */
[----:B------:R-:W-:Y:S01]  /*0b90*/  STG.E.U8 desc[UR4][R4.64+0x2], R0 ;  /* 0x0000020004007986 */ /* 0x000fe2000c101104 */
[----:B------:R-:W-:Y:S05]  /*0ba0*/  EXIT ;  /* 0x000000000000794d */ /* 0x000fea0003800000 */
        .weak           $__internal_4_$__cuda_sm3x_div_rn_noftz_f32_slowpath
        .type           $__internal_4_$__cuda_sm3x_div_rn_noftz_f32_slowpath,@function
        .size           $__internal_4_$__cuda_sm3x_div_rn_noftz_f32_slowpath,(.L_x_604 - $__internal_4_$__cuda_sm3x_div_rn_noftz_f32_slowpath)
$__internal_4_$__cuda_sm3x_div_rn_noftz_f32_slowpath:
        /* <DEDUP_REMOVED lines=31> */
[----:B------:R-:W-:Y:S01]  /*0da0*/  @P0 IMAD.MOV.U32 R9, RZ, RZ, RZ ;  /* 0x000000ffff090224 */ /* 0x000fe200078e00ff */
[----:B------:R-:W-:Y:S01]  /*0db0*/  @!P0 MOV R9, 0xffffffc0 ;  /* 0xffffffc000098802 */ /* 0x000fe20000000f00 */
[----:B------:R-:W-:Y:S01]  /*0dc0*/  @!P0 FFMA R3, R3, 1.84467440737095516160e+19, RZ ;  /* 0x5f80000003038823 */ /* 0x000fe200000000ff */
[----:B------:R-:W-:-:S03]  /*0dd0*/  @!P1 FFMA R12, R0, 1.84467440737095516160e+19, RZ ;  /* 0x5f800000000c9823 */ /* 0x000fc600000000ff */
[----:B------:R-:W-:-:S07]  /*0de0*/  @!P1 VIADD R9, R9, 0x40 ;  /* 0x0000004009099836 */ /* 0x000fce0000000000 */
.L_x_139:
        /* <DEDUP_REMOVED lines=17> */
[----:B------:R-:W-:-:S04]  /*0f00*/  LOP3.LUT R3, R3, 0xff, RZ, 0xc0, !PT ;  /* 0x000000ff03037812 */ /* 0x000fc800078ec0ff */
[----:B------:R-:W-:-:S05]  /*0f10*/  IADD3 R11, PT, PT, R3, R12, RZ ;  /* 0x0000000c030b7210 */ /* 0x000fca0007ffe0ff */
        /* <DEDUP_REMOVED lines=32> */
.L_x_146:
[----:B------:R-:W-:-:S04]  /*1120*/  LOP3.LUT R0, R0, 0x80000000, RZ, 0xc0, !PT ;  /* 0x8000000000007812 */ /* 0x000fc800078ec0ff */
[----:B------:R-:W-:Y:S01]  /*1130*/  LOP3.LUT R0, R0, 0x7f800000, RZ, 0xfc, !PT ;  /* 0x7f80000000007812 */ /* 0x000fe200078efcff */
[----:B------:R-:W-:Y:S06]  /*1140*/  BRA `(.L_x_147) ;  /* 0x0000000000047947 */ /* 0x000fec0003800000 */
.L_x_145:
[----:B------:R-:W-:-:S07]  /*1150*/  IMAD R0, R12, 0x800000, R0 ;  /* 0x008000000c007824 */ /* 0x000fce00078e0200 */
.L_x_147:
[----:B------:R-:W-:Y:S05]  /*1160*/  BSYNC.RECONVERGENT B2 ;  /* 0x0000000000027941 */ /* 0x000fea0003800200 */
.L_x_144:
[----:B------:R-:W-:Y:S05]  /*1170*/  BRA `(.L_x_148) ;  /* 0x0000000000207947 */ /* 0x000fea0003800000 */
.L_x_143:
[----:B------:R-:W-:-:S04]  /*1180*/  LOP3.LUT R0, R12, 0x80000000, R3, 0x48, !PT ;  /* 0x800000000c007812 */ /* 0x000fc800078e4803 */
[----:B------:R-:W-:Y:S01]  /*1190*/  LOP3.LUT R0, R0, 0x7f800000, RZ, 0xfc, !PT ;  /* 0x7f80000000007812 */ /* 0x000fe200078efcff */
[----:B------:R-:W-:Y:S06]  /*11a0*/  BRA `(.L_x_148) ;  /* 0x0000000000147947 */ /* 0x000fec0003800000 */
.L_x_142:
[----:B------:R-:W-:Y:S01]  /*11b0*/  LOP3.LUT R0, R12, 0x80000000, R3, 0x48, !PT ;  /* 0x800000000c007812 */ /* 0x000fe200078e4803 */
[----:B------:R-:W-:Y:S06]  /*11c0*/  BRA `(.L_x_148) ;  /* 0x00000000000c7947 */ /* 0x000fec0003800000 */
.L_x_141:
[----:B------:R-:W0:Y:S01]  /*11d0*/  MUFU.RSQ R0, -QNAN ;  /* 0xffc0000000007908 */ /* 0x000e220000001400 */
[----:B------:R-:W-:Y:S05]  /*11e0*/  BRA `(.L_x_148) ;  /* 0x0000000000047947 */ /* 0x000fea0003800000 */
.L_x_140:
[----:B------:R-:W-:-:S07]  /*11f0*/  FADD.FTZ R0, R3, R0 ;  /* 0x0000000003007221 */ /* 0x000fce0000010000 */
.L_x_148:
[----:B------:R-:W-:Y:S05]  /*1200*/  BSYNC.RECONVERGENT B1 ;  /* 0x0000000000017941 */ /* 0x000fea0003800200 */
.L_x_138:
[----:B------:R-:W-:-:S04]  /*1210*/  IMAD.MOV.U32 R11, RZ, RZ, 0x0 ;  /* 0x00000000ff0b7424 */ /* 0x000fc800078e00ff */
[----:B0-----:R-:W-:Y:S05]  /*1220*/  RET.REL.NODEC R10 `(_Z22hls_to_bgr_p3c3_kernelPKhS0_S0_iPhiii) ;  /* 0xffffffec0a747950 */ /* 0x001fea0003c3ffff */
.L_x_149:
        /* <DEDUP_REMOVED lines=13> */
.L_x_604:


//--------------------- .text._Z22hls_to_bgr_c3p3_kernelPKhiPhS1_S1_iii --------------------------
	.section	.text._Z22hls_to_bgr_c3p3_kernelPKhiPhS1_S1_iii,"ax",@progbits
	.align	128
        .global         _Z22hls_to_bgr_c3p3_kernelPKhiPhS1_S1_iii
        .type           _Z22hls_to_bgr_c3p3_kernelPKhiPhS1_S1_iii,@function
        .size           _Z22hls_to_bgr_c3p3_kernelPKhiPhS1_S1_iii,(.L_x_605 - _Z22hls_to_bgr_c3p3_kernelPKhiPhS1_S1_iii)
        .other          _Z22hls_to_bgr_c3p3_kernelPKhiPhS1_S1_iii,@"STO_CUDA_ENTRY STV_DEFAULT"
_Z22hls_to_bgr_c3p3_kernelPKhiPhS1_S1_iii:
.text._Z22hls_to_bgr_c3p3_kernelPKhiPhS1_S1_iii:
        /* <DEDUP_REMOVED lines=15> */
[----:B------:R-:W-:Y:S01]  /*00f0*/  IMAD R11, R2, 0x3, RZ ;  /* 0x00000003020b7824 */ /* 0x000fe200078e02ff */
        /* <DEDUP_REMOVED lines=25> */
[----:B-----5:R-:W-:Y:S05]  /*0290*/  CALL.REL.NOINC `($__internal_5_$__cuda_sm3x_div_rn_noftz_f32_slowpath) ;  /* 0x0000000800447944 */ /* 0x020fea0003c00000 */
[----:B------:R-:W-:-:S07]  /*02a0*/  IMAD.MOV.U32 R6, RZ, RZ, R0 ;  /* 0x000000ffff067224 */ /* 0x000fce00078e0000 */
.L_x_151:
[----:B------:R-:W-:Y:S05]  /*02b0*/  BSYNC.RECONVERGENT B0 ;  /* 0x0000000000007941 */ /* 0x000fea0003800200 */
.L_x_150:
        /* <DEDUP_REMOVED lines=11> */
[----:B------:R-:W-:Y:S05]  /*0370*/  CALL.REL.NOINC `($__internal_5_$__cuda_sm3x_div_rn_noftz_f32_slowpath) ;  /* 0x00000008000c7944 */ /* 0x000fea0003c00000 */
[----:B------:R-:W-:-:S07]  /*0380*/  MOV R8, R0 ;  /* 0x0000000000087202 */ /* 0x000fce0000000f00 */
.L_x_153:
[----:B------:R-:W-:Y:S05]  /*0390*/  BSYNC.RECONVERGENT B0 ;  /* 0x0000000000007941 */ /* 0x000fea0003800200 */
.L_x_152:
        /* <DEDUP_REMOVED lines=13> */
.L_x_155:
[----:B------:R-:W-:Y:S05]  /*0470*/  BSYNC.RECONVERGENT B0 ;  /* 0x0000000000007941 */ /* 0x000fea0003800200 */
.L_x_154:
        /* <DEDUP_REMOVED lines=45> */
.L_x_159:
[----:B------:R-:W-:Y:S05]  /*0750*/  BSYNC.RECONVERGENT B1 ;  /* 0x0000000000017941 */ /* 0x000fea0003800200 */
.L_x_158:
        /* <DEDUP_REMOVED lines=11> */
.L_x_161:
[----:B------:R-:W-:Y:S05]  /*0810*/  BSYNC.RECONVERGENT B1 ;  /* 0x0000000000017941 */ /* 0x000fea0003800200 */
.L_x_160:
        /* <DEDUP_REMOVED lines=11> */
.L_x_157:
[----:B------:R-:W-:Y:S05]  /*08d0*/  BSYNC.RECONVERGENT B0 ;  /* 0x0000000000007941 */ /* 0x000fea0003800200 */
.L_x_156:
        /* <DEDUP_REMOVED lines=13> */
.L_x_163:
[----:B------:R-:W-:Y:S05]  /*09b0*/  BSYNC.RECONVERGENT B0 ;  /* 0x0000000000007941 */ /* 0x000fea0003800200 */
.L_x_162:
        /* <DEDUP_REMOVED lines=8> */
.L_x_165:
[----:B------:R-:W-:Y:S05]  /*0a40*/  BSYNC.RECONVERGENT B0 ;  /* 0x0000000000007941 */ /* 0x000fea0003800200 */
.L_x_164:
[----:B------:R-:W-:Y:S04]  /*0a50*/  BSSY.RECONVERGENT B0, `(.L_x_166) ;  /* 0x0000006000007945 */ /* 0x000fe80003800200 */
[----:B------:R-:W-:Y:S05]  /*0a60*/  @!P0 BRA `(.L_x_167) ;  /* 0x0000000000108947 */ /* 0x000fea0003800000 */
[----:B------:R-:W-:Y:S01]  /*0a70*/  FSETP.GT.AND P0, PT, R4, 255, PT ;  /* 0x437f00000400780b */ /* 0x000fe20003f04000 */
[----:B------:R-:W-:-:S12]  /*0a80*/  IMAD.MOV.U32 R9, RZ, RZ, 0xff ;  /* 0x000000ffff097424 */ /* 0x000fd800078e00ff */
[----:B------:R-:W0:Y:S02]  /*0a90*/  @!P0 F2I.S64 R6, R4 ;  /* 0x0000000400068311 */ /* 0x000e240000201900 */
[----:B0-----:R-:W-:-:S07]  /*0aa0*/  @!P0 PRMT R9, R6, 0x7610, R9 ;  /* 0x0000761006098816 */ /* 0x001fce0000000009 */
.L_x_167:
[----:B------:R-:W-:Y:S05]  /*0ab0*/  BSYNC.RECONVERGENT B0 ;  /* 0x0000000000007941 */ /* 0x000fea0003800200 */
.L_x_166:
[----:B------:R-:W0:Y:S01]  /*0ac0*/  LDCU.128 UR8, c[0x0][0x390] ;  /* 0x00007200ff0877ac */ /* 0x000e220008000c00 */
[----:B------:R-:W-:Y:S02]  /*0ad0*/  SHF.R.S32.HI R3, RZ, 0x1f, R5 ;  /* 0x0000001fff037819 */ /* 0x000fe40000011405 */
[C---:B------:R-:W-:Y:S01]  /*0ae0*/  IADD3 R5, P0, PT, R2.reuse, R5, RZ ;  /* 0x0000000502057210 */ /* 0x040fe20007f1e0ff */
[----:B------:R-:W1:Y:S03]  /*0af0*/  LDCU.64 UR6, c[0x0][0x3a0] ;  /* 0x00007400ff0677ac */ /* 0x000e660008000a00 */
[----:B------:R-:W-:Y:S02]  /*0b00*/  LEA.HI.X.SX32 R7, R2, R3, 0x1, P0 ;  /* 0x0000000302077211 */ /* 0x000fe400000f0eff */
[C---:B0-----:R-:W-:Y:S02]  /*0b10*/  IADD3 R2, P0, PT, R5.reuse, UR8, RZ ;  /* 0x0000000805027c10 */ /* 0x041fe4000ff1e0ff */
[----:B------:R-:W-:-:S02]  /*0b20*/  IADD3 R4, P1, PT, R5, UR10, RZ ;  /* 0x0000000a05047c10 */ /* 0x000fc4000ff3e0ff */
[----:B-1----:R-:W-:Y:S02]  /*0b30*/  IADD3 R6, P2, PT, R5, UR6, RZ ;  /* 0x0000000605067c10 */ /* 0x002fe4000ff5e0ff */
[C---:B------:R-:W-:Y:S02]  /*0b40*/  IADD3.X R3, PT, PT, R7.reuse, UR9, RZ, P0, !PT ;  /* 0x0000000907037c10 */ /* 0x040fe400087fe4ff */
[C---:B------:R-:W-:Y:S02]  /*0b50*/  IADD3.X R5, PT, PT, R7.reuse, UR11, RZ, P1, !PT ;  /* 0x0000000b07057c10 */ /* 0x040fe40008ffe4ff */
[----:B------:R-:W-:Y:S01]  /*0b60*/  IADD3.X R7, PT, PT, R7, UR7, RZ, P2, !PT ;  /* 0x0000000707077c10 */ /* 0x000fe200097fe4ff */
[----:B------:R-:W-:Y:S04]  /*0b70*/  STG.E.U8 desc[UR4][R2.64], R9 ;  /* 0x0000000902007986 */ /* 0x000fe8000c101104 */
[----:B------:R-:W-:Y:S04]  /*0b80*/  STG.E.U8 desc[UR4][R4.64], R8 ;  /* 0x0000000804007986 */ /* 0x000fe8000c101104 */
[----:B------:R-:W-:Y:S01]  /*0b90*/  STG.E.U8 desc[UR4][R6.64], R0 ;  /* 0x0000000006007986 */ /* 0x000fe2000c101104 */
[----:B------:R-:W-:Y:S05]  /*0ba0*/  EXIT ;  /* 0x000000000000794d */ /* 0x000fea0003800000 */
        .weak           $__internal_5_$__cuda_sm3x_div_rn_noftz_f32_slowpath
        .type           $__internal_5_$__cuda_sm3x_div_rn_noftz_f32_slowpath,@function
        .size           $__internal_5_$__cuda_sm3x_div_rn_noftz_f32_slowpath,(.L_x_605 - $__internal_5_$__cuda_sm3x_div_rn_noftz_f32_slowpath)
$__internal_5_$__cuda_sm3x_div_rn_noftz_f32_slowpath:
        /* <DEDUP_REMOVED lines=36> */
.L_x_169:
        /* <DEDUP_REMOVED lines=51> */
.L_x_176:
[----:B------:R-:W-:-:S04]  /*1120*/  LOP3.LUT R0, R0, 0x80000000, RZ, 0xc0, !PT ;  /* 0x8000000000007812 */ /* 0x000fc800078ec0ff */
[----:B------:R-:W-:Y:S01]  /*1130*/  LOP3.LUT R0, R0, 0x7f800000, RZ, 0xfc, !PT ;  /* 0x7f80000000007812 */ /* 0x000fe200078efcff */
[----:B------:R-:W-:Y:S06]  /*1140*/  BRA `(.L_x_177) ;  /* 0x0000000000047947 */ /* 0x000fec0003800000 */
.L_x_175:
[----:B------:R-:W-:-:S07]  /*1150*/  IMAD R0, R12, 0x800000, R0 ;  /* 0x008000000c007824 */ /* 0x000fce00078e0200 */
.L_x_177:
[----:B------:R-:W-:Y:S05]  /*1160*/  BSYNC.RECONVERGENT B2 ;  /* 0x0000000000027941 */ /* 0x000fea0003800200 */
.L_x_174:
[----:B------:R-:W-:Y:S05]  /*1170*/  BRA `(.L_x_178) ;  /* 0x0000000000207947 */ /* 0x000fea0003800000 */
.L_x_173:
[----:B------:R-:W-:-:S04]  /*1180*/  LOP3.LUT R0, R12, 0x80000000, R3, 0x48, !PT ;  /* 0x800000000c007812 */ /* 0x000fc800078e4803 */
[----:B------:R-:W-:Y:S01]  /*1190*/  LOP3.LUT R0, R0, 0x7f800000, RZ, 0xfc, !PT ;  /* 0x7f80000000007812 */ /* 0x000fe200078efcff */
[----:B------:R-:W-:Y:S06]  /*11a0*/  BRA `(.L_x_178) ;  /* 0x0000000000147947 */ /* 0x000fec0003800000 */
.L_x_172:
[----:B------:R-:W-:Y:S01]  /*11b0*/  LOP3.LUT R0, R12, 0x80000000, R3, 0x48, !PT ;  /* 0x800000000c007812 */ /* 0x000fe200078e4803 */
[----:B------:R-:W-:Y:S06]  /*11c0*/  BRA `(.L_x_178) ;  /* 0x00000000000c7947 */ /* 0x000fec0003800000 */
.L_x_171:
[----:B------:R-:W0:Y:S01]  /*11d0*/  MUFU.RSQ R0, -QNAN ;  /* 0xffc0000000007908 */ /* 0x000e220000001400 */
[----:B------:R-:W-:Y:S05]  /*11e0*/  BRA `(.L_x_178) ;  /* 0x0000000000047947 */ /* 0x000fea0003800000 */
.L_x_170:
[----:B------:R-:W-:-:S07]  /*11f0*/  FADD.FTZ R0, R3, R0 ;  /* 0x0000000003007221 */ /* 0x000fce0000010000 */
.L_x_178:
[----:B------:R-:W-:Y:S05]  /*1200*/  BSYNC.RECONVERGENT B1 ;  /* 0x0000000000017941 */ /* 0x000fea0003800200 */
.L_x_168:
[----:B------:R-:W-:-:S04]  /*1210*/  IMAD.MOV.U32 R11, RZ, RZ, 0x0 ;  /* 0x00000000ff0b7424 */ /* 0x000fc800078e00ff */
[----:B0-----:R-:W-:Y:S05]  /*1220*/  RET.REL.NODEC R10 `(_Z22hls_to_bgr_c3p3_kernelPKhiPhS1_S1_iii) ;  /* 0xffffffec0a747950 */ /* 0x001fea0003c3ffff */
.L_x_179:
        /* <DEDUP_REMOVED lines=13> */
.L_x_605:


//--------------------- .text._Z21bgr_to_hls_ap4_kernelPKhS0_S0_S0_iPhS1_S1_S1_iii --------------------------
	.section	.text._Z21bgr_to_hls_ap4_kernelPKhS0_S0_S0_iPhS1_S1_S1_iii,"ax",@progbits
	.align	128
        .global         _Z21bgr_to_hls_ap4_kernelPKhS0_S0_S0_iPhS1_S1_S1_iii
        .type           _Z21bgr_to_hls_ap4_kernelPKhS0_S0_S0_iPhS1_S1_S1_iii,@function
        .size           _Z21bgr_to_hls_ap4_kernelPKhS0_S0_S0_iPhS1_S1_S1_iii,(.L_x_606 - _Z21bgr_to_hls_ap4_kernelPKhS0_S0_S0_iPhS1_S1_S1_iii)
        .other          _Z21bgr_to_hls_ap4_kernelPKhS0_S0_S0_iPhS1_S1_S1_iii,@"STO_CUDA_ENTRY STV_DEFAULT"
_Z21bgr_to_hls_ap4_kernelPKhS0_S0_S0_iPhS1_S1_S1_iii:
.text._Z21bgr_to_hls_ap4_kernelPKhS0_S0_S0_iPhS1_S1_S1_iii:
        /* <DEDUP_REMOVED lines=16> */
[----:B------:R-:W1:Y:S01]  /*0100*/  LDCU.64 UR6, c[0x0][0x390] ;  /* 0x00007200ff0677ac */ /* 0x000e620008000a00 */
[----:B------:R-:W2:Y:S01]  /*0110*/  LDCU.128 UR8, c[0x0][0x380] ;  /* 0x00007000ff0877ac */ /* 0x000ea20008000c00 */
[----:B0-----:R-:W-:Y:S01]  /*0120*/  IMAD R0, R12, UR4, RZ ;  /* 0x000000040c007c24 */ /* 0x001fe2000f8e02ff */
[----:B------:R-:W0:Y:S04]  /*0130*/  LDCU.64 UR4, c[0x0][0x358] ;  /* 0x00006b00ff0477ac */ /* 0x000e280008000a00 */
[----:B------:R-:W-:-:S04]  /*0140*/  IADD3 R10, P0, PT, R4, R0, RZ ;  /* 0x00000000040a7210 */ /* 0x000fc80007f1e0ff */
[----:B------:R-:W-:Y:S02]  /*0150*/  LEA.HI.X.SX32 R8, R0, R5, 0x1, P0 ;  /* 0x0000000500087211 */ /* 0x000fe400000f0eff */
[----:B-1----:R-:W-:Y:S01]  /*0160*/  IADD3 R2, P0, PT, R10, UR6, RZ ;  /* 0x000000060a027c10 */ /* 0x002fe2000ff1e0ff */
[----:B------:R-:W1:Y:S03]  /*0170*/  LDCU UR6, c[0x0][0x3c8] ;  /* 0x00007900ff0677ac */ /* 0x000e660008000800 */
[----:B------:R-:W-:-:S05]  /*0180*/  IADD3.X R3, PT, PT, R8, UR7, RZ, P0, !PT ;  /* 0x0000000708037c10 */ /* 0x000fca00087fe4ff */
[----:B0-----:R-:W3:Y:S01]  /*0190*/  LDG.E.U8 R0, desc[UR4][R2.64] ;  /* 0x0000000402007981 */ /* 0x001ee2000c1e1100 */
[C---:B--2---:R-:W-:Y:S02]  /*01a0*/  IADD3 R6, P0, PT, R10.reuse, UR10, RZ ;  /* 0x0000000a0a067c10 */ /* 0x044fe4000ff1e0ff */
[----:B------:R-:W-:Y:S01]  /*01b0*/  IADD3 R10, P1, PT, R10, UR8, RZ ;  /* 0x000000080a0a7c10 */ /* 0x000fe2000ff3e0ff */
[----:B------:R-:W-:Y:S01]  /*01c0*/  IMAD.MOV.U32 R14, RZ, RZ, 0x3b808081 ;  /* 0x3b808081ff0e7424 */ /* 0x000fe200078e00ff */
[C---:B------:R-:W-:Y:S02]  /*01d0*/  IADD3.X R7, PT, PT, R8.reuse, UR11, RZ, P0, !PT ;  /* 0x0000000b08077c10 */ /* 0x040fe400087fe4ff */
[----:B------:R-:W-:Y:S01]  /*01e0*/  IADD3.X R11, PT, PT, R8, UR9, RZ, P1, !PT ;  /* 0x00000009080b7c10 */ /* 0x000fe20008ffe4ff */
[----:B------:R-:W-:Y:S01]  /*01f0*/  IMAD.MOV.U32 R13, RZ, RZ, 0x437f0000 ;  /* 0x437f0000ff0d7424 */ /* 0x000fe200078e00ff */
[----:B------:R-:W-:Y:S01]  /*0200*/  BSSY.RECONVERGENT B0, `(.L_x_180) ;  /* 0x0000011000007945 */ /* 0x000fe20003800200 */
[----:B------:R1:W5:Y:S04]  /*0210*/  LDG.E.U8 R8, desc[UR4][R6.64] ;  /* 0x0000000406087981 */ /* 0x000368000c1e1100 */
[----:B------:R0:W5:Y:S01]  /*0220*/  LDG.E.U8 R9, desc[UR4][R10.64] ;  /* 0x000000040a097981 */ /* 0x000162000c1e1100 */
[----:B------:R-:W-:-:S04]  /*0230*/  FFMA R13, R14, -R13, 1 ;  /* 0x3f8000000e0d7423 */ /* 0x000fc8000000080d */
[----:B------:R-:W-:Y:S01]  /*0240*/  FFMA R13, R13, R14, 0.0039215688593685626984 ;  /* 0x3b8080810d0d7423 */ /* 0x000fe2000000000e */
[----:B-1----:R-:W-:Y:S01]  /*0250*/  IMAD R6, R12, UR6, RZ ;  /* 0x000000060c067c24 */ /* 0x002fe2000f8e02ff */
[----:B---3--:R-:W-:-:S04]  /*0260*/  I2FP.F32.U32 R0, R0 ;  /* 0x0000000000007245 */ /* 0x008fc80000201000 */
[----:B------:R-:W1:Y:S01]  /*0270*/  FCHK P0, R0, 255 ;  /* 0x437f000000007902 */ /* 0x000e620000000000 */
[----:B------:R-:W-:-:S04]  /*0280*/  FFMA R2, R0, R13, RZ ;  /* 0x0000000d00027223 */ /* 0x000fc800000000ff */
[----:B------:R-:W-:-:S04]  /*0290*/  FFMA R3, R2, -255, R0 ;  /* 0xc37f000002037823 */ /* 0x000fc80000000000 */
[----:B------:R-:W-:Y:S01]  /*02a0*/  FFMA R7, R13, R3, R2 ;  /* 0x000000030d077223 */ /* 0x000fe20000000002 */
[----:B01----:R-:W-:Y:S06]  /*02b0*/  @!P0 BRA `(.L_x_181) ;  /* 0x0000000000148947 */ /* 0x003fec0003800000 */
[----:B------:R-:W-:Y:S02]  /*02c0*/  HFMA2 R3, -RZ, RZ, 3.748046875, 0 ;  /* 0x437f0000ff037431 */ /* 0x000fe400000001ff */
[----:B------:R-:W-:Y:S01]  /*02d0*/  IMAD.MOV.U32 R2, RZ, RZ, R0 ;  /* 0x000000ffff027224 */ /* 0x000fe200078e0000 */
[----:B------:R-:W-:-:S07]  /*02e0*/  MOV R14, 0x300 ;  /* 0x00000300000e7802 */ /* 0x000fce0000000f00 */
[----:B-----5:R-:W-:Y:S05]  /*02f0*/  CALL.REL.NOINC `($__internal_6_$__cuda_sm3x_div_rn_noftz_f32_slowpath) ;  /* 0x0000000800d87944 */ /* 0x020fea0003c00000 */
[----:B------:R-:W-:-:S07]  /*0300*/  IMAD.MOV.U32 R7, RZ, RZ, R3 ;  /* 0x000000ffff077224 */ /* 0x000fce00078e0003 */
.L_x_181:
[----:B------:R-:W-:Y:S05]  /*0310*/  BSYNC.RECONVERGENT B0 ;  /* 0x0000000000007941 */ /* 0x000fea0003800200 */
.L_x_180:
[----:B-----5:R-:W-:Y:S01]  /*0320*/  I2FP.F32.U32 R2, R8 ;  /* 0x0000000800027245 */ /* 0x020fe20000201000 */
[----:B------:R-:W-:Y:S01]  /*0330*/  IMAD.MOV.U32 R0, RZ, RZ, 0x3b808081 ;  /* 0x3b808081ff007424 */ /* 0x000fe200078e00ff */
[----:B------:R-:W-:Y:S01]  /*0340*/  BSSY.RECONVERGENT B0, `(.L_x_182) ;  /* 0x000000d000007945 */ /* 0x000fe20003800200 */
[----:B------:R-:W-:Y:S01]  /*0350*/  IMAD.MOV.U32 R3, RZ, RZ, 0x437f0000 ;  /* 0x437f0000ff037424 */ /* 0x000fe200078e00ff */
[----:B------:R-:W0:Y:S03]  /*0360*/  FCHK P0, R2, 255 ;  /* 0x437f000002007902 */ /* 0x000e260000000000 */
[----:B------:R-:W-:-:S04]  /*0370*/  FFMA R3, R0, -R3, 1 ;  /* 0x3f80000000037423 */ /* 0x000fc80000000803 */
[----:B------:R-:W-:-:S04]  /*0380*/  FFMA R0, R3, R0, 0.0039215688593685626984 ;  /* 0x3b80808103007423 */ /* 0x000fc80000000000 */
[----:B------:R-:W-:-:S04]  /*0390*/  FFMA R3, R0, R2, RZ ;  /* 0x0000000200037223 */ /* 0x000fc800000000ff */
[----:B------:R-:W-:-:S04]  /*03a0*/  FFMA R8, R3, -255, R2 ;  /* 0xc37f000003087823 */ /* 0x000fc80000000002 */
[----:B------:R-:W-:Y:S01]  /*03b0*/  FFMA R8, R0, R8, R3 ;  /* 0x0000000800087223 */ /* 0x000fe20000000003 */
[----:B0-----:R-:W-:Y:S06]  /*03c0*/  @!P0 BRA `(.L_x_183) ;  /* 0x0000000000108947 */ /* 0x001fec0003800000 */
[----:B------:R-:W-:Y:S02]  /*03d0*/  MOV R3, 0x437f0000 ;  /* 0x437f000000037802 */ /* 0x000fe40000000f00 */
[----:B------:R-:W-:-:S07]  /*03e0*/  MOV R14, 0x400 ;  /* 0x00000400000e7802 */ /* 0x000fce0000000f00 */
[----:B------:R-:W-:Y:S05]  /*03f0*/  CALL.REL.NOINC `($__internal_6_$__cuda_sm3x_div_rn_noftz_f32_slowpath) ;  /* 0x0000000800987944 */ /* 0x000fea0003c00000 */
[----:B------:R-:W-:-:S07]  /*0400*/  IMAD.MOV.U32 R8, RZ, RZ, R3 ;  /* 0x000000ffff087224 */ /* 0x000fce00078e0003 */
.L_x_183:
[----:B------:R-:W-:Y:S05]  /*0410*/  BSYNC.RECONVERGENT B0 ;  /* 0x0000000000007941 */ /* 0x000fea0003800200 */
.L_x_182:
[----:B------:R-:W-:Y:S01]  /*0420*/  I2FP.F32.U32 R2, R9 ;  /* 0x0000000900027245 */ /* 0x000fe20000201000 */
        /* <DEDUP_REMOVED lines=10> */
[----:B------:R-:W-:Y:S01]  /*04d0*/  HFMA2 R3, -RZ, RZ, 3.748046875, 0 ;  /* 0x437f0000ff037431 */ /* 0x000fe200000001ff */
[----:B------:R-:W-:-:S07]  /*04e0*/  MOV R14, 0x500 ;  /* 0x00000500000e7802 */ /* 0x000fce0000000f00 */
[----:B------:R-:W-:Y:S05]  /*04f0*/  CALL.REL.NOINC `($__internal_6_$__cuda_sm3x_div_rn_noftz_f32_slowpath) ;  /* 0x0000000800587944 */ /* 0x000fea0003c00000 */
[----:B------:R-:W-:-:S07]  /*0500*/  IMAD.MOV.U32 R11, RZ, RZ, R3 ;  /* 0x000000ffff0b7224 */ /* 0x000fce00078e0003 */
.L_x_185:
[----:B------:R-:W-:Y:S05]  /*0510*/  BSYNC.RECONVERGENT B0 ;  /* 0x0000000000007941 */ /* 0x000fea0003800200 */
.L_x_184:
[CCC-:B------:R-:W-:Y:S01]  /*0520*/  FMNMX3 R3, R8.reuse, R11.reuse, R7.reuse, !PT ;  /* 0x0000000b08037276 */ /* 0x1c0fe20007800007 */
[----:B------:R-:W-:Y:S01]  /*0530*/  BSSY.RECONVERGENT B0, `(.L_x_186) ;  /* 0x0000064000007945 */ /* 0x000fe20003800200 */
[----:B------:R-:W-:Y:S01]  /*0540*/  FMNMX3 R16, R8, R11, R7, PT ;  /* 0x0000000b08107276 */ /* 0x000fe20003800007 */
[----:B------:R-:W-:Y:S02]  /*0550*/  IMAD.MOV.U32 R12, RZ, RZ, RZ ;  /* 0x000000ffff0c7224 */ /* 0x000fe400078e00ff */
[----:B------:R-:W-:Y:S01]  /*0560*/  IMAD.MOV.U32 R14, RZ, RZ, RZ ;  /* 0x000000ffff0e7224 */ /* 0x000fe200078e00ff */
[C---:B------:R-:W-:Y:S01]  /*0570*/  FSETP.GT.AND P0, PT, R3.reuse, R16, PT ;  /* 0x000000100300720b */ /* 0x040fe20003f04000 */
[----:B------:R-:W-:-:S04]  /*0580*/  FADD R9, R3, R16 ;  /* 0x0000001003097221 */ /* 0x000fc80000000000 */
[----:B------:R-:W-:-:S08]  /*0590*/  FMUL R10, R9, 0.5 ;  /* 0x3f000000090a7820 */ /* 0x000fd00000400000 */
[----:B------:R-:W-:Y:S05]  /*05a0*/  @!P0 BRA `(.L_x_187) ;  /* 0x0000000400708947 */ /* 0x000fea0003800000 */
[C---:B------:R-:W-:Y:S01]  /*05b0*/  FSETP.NEU.AND P1, PT, R3.reuse, R7, PT ;  /* 0x000000070300720b */ /* 0x040fe20003f2d000 */
[C---:B------:R-:W-:Y:S01]  /*05c0*/  FADD R2, -R3.reuse, 2 ;  /* 0x4000000003027421 */ /* 0x040fe20000000100 */
[----:B------:R-:W-:Y:S01]  /*05d0*/  FSETP.GEU.AND P0, PT, R10, 0.5, PT ;  /* 0x3f0000000a00780b */ /* 0x000fe20003f0e000 */
[----:B------:R-:W-:Y:S01]  /*05e0*/  BSSY.RECONVERGENT B1, `(.L_x_188) ;  /* 0x0000038000017945 */ /* 0x000fe20003800200 */
[----:B------:R-:W-:-:S11]  /*05f0*/  FADD R0, R3, -R16 ;  /* 0x8000001003007221 */ /* 0x000fd60000000000 */
[----:B------:R-:W-:Y:S01]  /*0600*/  @P0 FADD R9, -R16, R2 ;  /* 0x0000000210090221 */ /* 0x000fe20000000100 */
[----:B------:R-:W-:Y:S06]  /*0610*/  @P1 BRA `(.L_x_189) ;  /* 0x0000000000441947 */ /* 0x000fec0003800000 */
[----:B------:R-:W0:Y:S01]  /*0620*/  MUFU.RCP R3, R0 ;  /* 0x0000000000037308 */ /* 0x000e220000001000 */
[----:B------:R-:W-:Y:S01]  /*0630*/  FADD R2, -R11, R8 ;  /* 0x000000080b027221 */ /* 0x000fe20000000100 */
[----:B------:R-:W-:Y:S06]  /*0640*/  BSSY.RECONVERGENT B2, `(.L_x_190) ;  /* 0x000000b000027945 */ /* 0x000fec0003800200 */
[----:B------:R-:W1:Y:S01]  /*0650*/  FCHK P0, R2, R0 ;  /* 0x0000000002007302 */ /* 0x000e620000000000 */
[----:B0-----:R-:W-:-:S04]  /*0660*/  FFMA R12, -R0, R3, 1 ;  /* 0x3f800000000c7423 */ /* 0x001fc80000000103 */
[----:B------:R-:W-:-:S04]  /*0670*/  FFMA R3, R3, R12, R3 ;  /* 0x0000000c03037223 */ /* 0x000fc80000000003 */
[----:B------:R-:W-:-:S04]  /*0680*/  FFMA R12, R2, R3, RZ ;  /* 0x00000003020c7223 */ /* 0x000fc800000000ff */
[----:B------:R-:W-:-:S04]  /*0690*/  FFMA R7, -R0, R12, R2 ;  /* 0x0000000c00077223 */ /* 0x000fc80000000102 */
[----:B------:R-:W-:Y:S01]  /*06a0*/  FFMA R3, R3, R7, R12 ;  /* 0x0000000703037223 */ /* 0x000fe2000000000c */
[----:B-1----:R-:W-:Y:S06]  /*06b0*/  @!P0 BRA `(.L_x_191) ;  /* 0x00000000000c8947 */ /* 0x002fec0003800000 */
[----:B------:R-:W-:Y:S02]  /*06c0*/  MOV R3, R0 ;  /* 0x0000000000037202 */ /* 0x000fe40000000f00 */
[----:B------:R-:W-:-:S07]  /*06d0*/  MOV R14, 0x6f0 ;  /* 0x000006f0000e7802 */ /* 0x000fce0000000f00 */
[----:B------:R-:W-:Y:S05]  /*06e0*/  CALL.REL.NOINC `($__internal_6_$__cuda_sm3x_div_rn_noftz_f32_slowpath) ;  /* 0x0000000400dc7944 */ /* 0x000fea0003c00000 */
.L_x_191:
[----:B------:R-:W-:Y:S05]  /*06f0*/  BSYNC.RECONVERGENT B2 ;  /* 0x0000000000027941 */ /* 0x000fea0003800200 */
.L_x_190:
[----:B------:R-:W-:-:S13]  /*0700*/  FSETP.GEU.AND P0, PT, R8, R11, PT ;  /* 0x0000000b0800720b */ /* 0x000fda0003f0e000 */
[----:B------:R-:W-:Y:S01]  /*0710*/  @!P0 FADD R3, R3, 6 ;  /* 0x40c0000003038421 */ /* 0x000fe20000000000 */
[----:B------:R-:W-:Y:S06]  /*0720*/  BRA `(.L_x_192) ;  /* 0x00000000008c7947 */ /* 0x000fec0003800000 */
.L_x_189:
[----:B------:R-:W-:-:S13]  /*0730*/  FSETP.NEU.AND P0, PT, R3, R8, PT ;  /* 0x000000080300720b */ /* 0x000fda0003f0d000 */
[----:B------:R-:W-:Y:S05]  /*0740*/  @P0 BRA `(.L_x_193) ;  /* 0x0000000000440947 */ /* 0x000fea0003800000 */
[----:B------:R-:W0:Y:S01]  /*0750*/  MUFU.RCP R3, R0 ;  /* 0x0000000000037308 */ /* 0x000e220000001000 */
[----:B------:R-:W-:Y:S01]  /*0760*/  FADD R7, R11, -R7 ;  /* 0x800000070b077221 */ /* 0x000fe20000000000 */
        /* <DEDUP_REMOVED lines=8> */
[----:B------:R-:W-:Y:S01]  /*07f0*/  IMAD.MOV.U32 R2, RZ, RZ, R7 ;  /* 0x000000ffff027224 */ /* 0x000fe200078e0007 */
[----:B------:R-:W-:Y:S01]  /*0800*/  MOV R14, 0x830 ;  /* 0x00000830000e7802 */ /* 0x000fe20000000f00 */
[----:B------:R-:W-:-:S07]  /*0810*/  IMAD.MOV.U32 R3, RZ, RZ, R0 ;  /* 0x000000ffff037224 */ /* 0x000fce00078e0000 */
[----:B------:R-:W-:Y:S05]  /*0820*/  CALL.REL.NOINC `($__internal_6_$__cuda_sm3x_div_rn_noftz_f32_slowpath) ;  /* 0x00000004008c7944 */ /* 0x000fea0003c00000 */
.L_x_195:
[----:B------:R-:W-:Y:S05]  /*0830*/  BSYNC.RECONVERGENT B2 ;  /* 0x0000000000027941 */ /* 0x000fea0003800200 */
.L_x_194:
[----:B------:R-:W-:Y:S01]  /*0840*/  FADD R3, R3, 2 ;  /* 0x4000000003037421 */ /* 0x000fe20000000000 */
[----:B------:R-:W-:Y:S06]  /*0850*/  BRA `(.L_x_192) ;  /* 0x0000000000407947 */ /* 0x000fec0003800000 */
.L_x_193:
        /* <DEDUP_REMOVED lines=11> */
[----:B------:R-:W-:Y:S02]  /*0910*/  MOV R3, R0 ;  /* 0x0000000000037202 */ /* 0x000fe40000000f00 */
[----:B------:R-:W-:-:S07]  /*0920*/  MOV R14, 0x940 ;  /* 0x00000940000e7802 */ /* 0x000fce0000000f00 */
[----:B------:R-:W-:Y:S05]  /*0930*/  CALL.REL.NOINC `($__internal_6_$__cuda_sm3x_div_rn_noftz_f32_slowpath) ;  /* 0x0000000400487944 */ /* 0x000fea0003c00000 */
.L_x_197:
[----:B------:R-:W-:Y:S05]  /*0940*/  BSYNC.RECONVERGENT B2 ;  /* 0x0000000000027941 */ /* 0x000fea0003800200 */
.L_x_196:
[----:B------:R-:W-:-:S07]  /*0950*/  FADD R3, R3, 4 ;  /* 0x4080000003037421 */ /* 0x000fce0000000000 */
.L_x_192:
[----:B------:R-:W-:Y:S05]  /*0960*/  BSYNC.RECONVERGENT B1 ;  /* 0x0000000000017941 */ /* 0x000fea0003800200 */
.L_x_188:
[----:B------:R-:W-:Y:S01]  /*0970*/  IMAD.MOV.U32 R7, RZ, RZ, 0x3e2aaaab ;  /* 0x3e2aaaabff077424 */ /* 0x000fe200078e00ff */
[----:B------:R-:W0:Y:S01]  /*0980*/  FCHK P0, R3, 6 ;  /* 0x40c0000003007902 */ /* 0x000e220000000000 */
[----:B------:R-:W-:Y:S01]  /*0990*/  IMAD.MOV.U32 R2, RZ, RZ, 0x40c00000 ;  /* 0x40c00000ff027424 */ /* 0x000fe200078e00ff */
[----:B------:R-:W-:Y:S03]  /*09a0*/  BSSY.RECONVERGENT B1, `(.L_x_198) ;  /* 0x000000c000017945 */ /* 0x000fe60003800200 */
[----:B------:R-:W-:-:S04]  /*09b0*/  FFMA R2, R7, -R2, 1 ;  /* 0x3f80000007027423 */ /* 0x000fc80000000802 */
[----:B------:R-:W-:-:S04]  /*09c0*/  FFMA R2, R2, R7, 0.16666667163372039795 ;  /* 0x3e2aaaab02027423 */ /* 0x000fc80000000007 */
[----:B------:R-:W-:-:S04]  /*09d0*/  FFMA R8, R2, R3, RZ ;  /* 0x0000000302087223 */ /* 0x000fc800000000ff */
[----:B------:R-:W-:-:S04]  /*09e0*/  FFMA R7, R8, -6, R3 ;  /* 0xc0c0000008077823 */ /* 0x000fc80000000003 */
[----:B------:R-:W-:Y:S01]  /*09f0*/  FFMA R2, R2, R7, R8 ;  /* 0x0000000702027223 */ /* 0x000fe20000000008 */
[----:B0-----:R-:W-:Y:S06]  /*0a00*/  @!P0 BRA `(.L_x_199) ;  /* 0x0000000000148947 */ /* 0x001fec0003800000 */
[----:B------:R-:W-:Y:S02]  /*0a10*/  IMAD.MOV.U32 R2, RZ, RZ, R3 ;  /* 0x000000ffff027224 */ /* 0x000fe400078e0003 */
[----:B------:R-:W-:Y:S01]  /*0a20*/  HFMA2 R3, -RZ, RZ, 2.375, 0 ;  /* 0x40c00000ff037431 */ /* 0x000fe200000001ff */
[----:B------:R-:W-:-:S07]  /*0a30*/  MOV R14, 0xa50 ;  /* 0x00000a50000e7802 */ /* 0x000fce0000000f00 */
[----:B------:R-:W-:Y:S05]  /*0a40*/  CALL.REL.NOINC `($__internal_6_$__cuda_sm3x_div_rn_noftz_f32_slowpath) ;  /* 0x0000000400047944 */ /* 0x000fea0003c00000 */
[----:B------:R-:W-:-:S07]  /*0a50*/  IMAD.MOV.U32 R2, RZ, RZ, R3 ;  /* 0x000000ffff027224 */ /* 0x000fce00078e0003 */
.L_x_199:
[----:B------:R-:W-:Y:S05]  /*0a60*/  BSYNC.RECONVERGENT B1 ;  /* 0x0000000000017941 */ /* 0x000fea0003800200 */
.L_x_198:
[----:B------:R-:W0:Y:S01]  /*0a70*/  MUFU.RCP R8, R9 ;  /* 0x0000000900087308 */ /* 0x000e220000001000 */
[----:B------:R-:W-:Y:S01]  /*0a80*/  BSSY.RECONVERGENT B1, `(.L_x_200) ;  /* 0x000000d000017945 */ /* 0x000fe20003800200 */
[----:B------:R-:W-:-:S06]  /*0a90*/  FMUL R12, R2, 255 ;  /* 0x437f0000020c7820 */ /* 0x000fcc0000400000 */
        /* <DEDUP_REMOVED lines=11> */
.L_x_201:
[----:B------:R-:W-:Y:S05]  /*0b50*/  BSYNC.RECONVERGENT B1 ;  /* 0x0000000000017941 */ /* 0x000fea0003800200 */
.L_x_200:
[----:B------:R-:W-:-:S07]  /*0b60*/  FMUL R14, R3, 255 ;  /* 0x437f0000030e7820 */ /* 0x000fce0000400000 */
.L_x_187:
[----:B------:R-:W-:Y:S05]  /*0b70*/  BSYNC.RECONVERGENT B0 ;  /* 0x0000000000007941 */ /* 0x000fea0003800200 */
.L_x_186:
[----:B------:R-:W-:Y:S01]  /*0b80*/  FSETP.GEU.AND P2, PT, R12, RZ, PT ;  /* 0x000000ff0c00720b */ /* 0x000fe20003f4e000 */
[----:B------:R-:W-:Y:S01]  /*0b90*/  FMUL R3, R10, 255 ;  /* 0x437f00000a037820 */ /* 0x000fe20000400000 */
[----:B------:R-:W-:Y:S01]  /*0ba0*/  BSSY.RECONVERGENT B0, `(.L_x_202) ;  /* 0x0000009000007945 */ /* 0x000fe20003800200 */
[----:B------:R-:W-:Y:S02]  /*0bb0*/  FSETP.GEU.AND P0, PT, R14, RZ, PT ;  /* 0x000000ff0e00720b */ /* 0x000fe40003f0e000 */
[----:B------:R-:W-:Y:S02]  /*0bc0*/  PRMT R0, RZ, 0x7610, R0 ;  /* 0x00007610ff007816 */ /* 0x000fe40000000000 */
[----:B------:R-:W-:-:S06]  /*0bd0*/  FSETP.GEU.AND P1, PT, R3, RZ, PT ;  /* 0x000000ff0300720b */ /* 0x000fcc0003f2e000 */
[----:B------:R-:W-:Y:S07]  /*0be0*/  @!P2 BRA `(.L_x_203) ;  /* 0x000000000010a947 */ /* 0x000fee0003800000 */
[----:B------:R-:W-:Y:S02]  /*0bf0*/  FSETP.GT.AND P2, PT, R12, 255, PT ;  /* 0x437f00000c00780b */ /* 0x000fe40003f44000 */
[----:B------:R-:W-:-:S11]  /*0c00*/  MOV R0, 0xff ;  /* 0x000000ff00007802 */ /* 0x000fd60000000f00 */
[----:B------:R-:W0:Y:S02]  /*0c10*/  @!P2 F2I.S64 R12, R12 ;  /* 0x0000000c000ca311 */ /* 0x000e240000201900 */
[----:B0-----:R-:W-:-:S07]  /*0c20*/  @!P2 PRMT R0, R12, 0x7610, R0 ;  /* 0x000076100c00a816 */ /* 0x001fce0000000000 */
.L_x_203:
[----:B------:R-:W-:Y:S05]  /*0c30*/  BSYNC.RECONVERGENT B0 ;  /* 0x0000000000007941 */ /* 0x000fea0003800200 */
.L_x_202:
        /* <DEDUP_REMOVED lines=8> */
.L_x_205:
[----:B------:R-:W-:Y:S05]  /*0cc0*/  BSYNC.RECONVERGENT B0 ;  /* 0x0000000000007941 */ /* 0x000fea0003800200 */
.L_x_204:
[----:B------:R-:W-:Y:S04]  /*0cd0*/  BSSY.RECONVERGENT B0, `(.L_x_206) ;  /* 0x0000006000007945 */ /* 0x000fe80003800200 */
[----:B------:R-:W-:Y:S05]  /*0ce0*/  @!P0 BRA `(.L_x_207) ;  /* 0x0000000000108947 */ /* 0x000fea0003800000 */
[----:B------:R-:W-:Y:S01]  /*0cf0*/  FSETP.GT.AND P0, PT, R14, 255, PT ;  /* 0x437f00000e00780b */ /* 0x000fe20003f04000 */
[----:B------:R-:W-:-:S12]  /*0d00*/  IMAD.MOV.U32 R11, RZ, RZ, 0xff ;  /* 0x000000ffff0b7424 */ /* 0x000fd800078e00ff */
[----:B------:R-:W0:Y:S02]  /*0d10*/  @!P0 F2I.S64 R2, R14 ;  /* 0x0000000e00028311 */ /* 0x000e240000201900 */
[----:B0-----:R-:W-:-:S07]  /*0d20*/  @!P0 PRMT R11, R2, 0x7610, R11 ;  /* 0x00007610020b8816 */ /* 0x001fce000000000b */
.L_x_207:
[----:B------:R-:W-:Y:S05]  /*0d30*/  BSYNC.RECONVERGENT B0 ;  /* 0x0000000000007941 */ /* 0x000fea0003800200 */
.L_x_206:
        /* <DEDUP_REMOVED lines=18> */
        .weak           $__internal_6_$__cuda_sm3x_div_rn_noftz_f32_slowpath
        .type           $__internal_6_$__cuda_sm3x_div_rn_noftz_f32_slowpath,@function
        .size           $__internal_6_$__cuda_sm3x_div_rn_noftz_f32_slowpath,(.L_x_606 - $__internal_6_$__cuda_sm3x_div_rn_noftz_f32_slowpath)
$__internal_6_$__cuda_sm3x_div_rn_noftz_f32_slowpath:
[----:B------:R-:W-:Y:S01]  /*0e60*/  SHF.R.U32.HI R13, RZ, 0x17, R3 ;  /* 0x00000017ff0d7819 */ /* 0x000fe20000011603 */
[----:B------:R-:W-:Y:S01]  /*0e70*/  BSSY.RECONVERGENT B3, `(.L_x_208) ;  /* 0x0000062000037945 */ /* 0x000fe20003800200 */
[----:B------:R-:W-:Y:S02]  /*0e80*/  SHF.R.U32.HI R15, RZ, 0x17, R2 ;  /* 0x00000017ff0f7819 */ /* 0x000fe40000011602 */
        /* <DEDUP_REMOVED lines=31> */
.L_x_209:
[----:B------:R-:W-:Y:S01]  /*1080*/  LEA R16, R13, 0xc0800000, 0x17 ;  /* 0xc08000000d107811 */ /* 0x000fe200078eb8ff */
[----:B------:R-:W-:Y:S01]  /*1090*/  VIADD R17, R17, 0xffffff81 ;  /* 0xffffff8111117836 */ /* 0x000fe20000000000 */
[----:B------:R-:W-:Y:S03]  /*10a0*/  BSSY.RECONVERGENT B4, `(.L_x_214) ;  /* 0x0000035000047945 */ /* 0x000fe60003800200 */
[----:B------:R-:W-:Y:S02]  /*10b0*/  IMAD.IADD R18, R3, 0x1, -R16 ;  /* 0x0000000103127824 */ /* 0x000fe400078e0a10 */
[C---:B------:R-:W-:Y:S02]  /*10c0*/  IMAD R2, R17.reuse, -0x800000, R2 ;  /* 0xff80000011027824 */ /* 0x040fe400078e0202 */
[----:B------:R0:W1:Y:S01]  /*10d0*/  MUFU.RCP R3, R18 ;  /* 0x0000001200037308 */ /* 0x0000620000001000 */
[----:B------:R-:W-:Y:S01]  /*10e0*/  FADD.FTZ R19, -R18, -RZ ;  /* 0x800000ff12137221 */ /* 0x000fe20000010100 */
[----:B0-----:R-:W-:-:S05]  /*10f0*/  IADD3 R18, PT, PT, R17, 0x7f, -R13 ;  /* 0x0000007f11127810 */ /* 0x001fca0007ffe80d */
[----:B------:R-:W-:Y:S02]  /*1100*/  IMAD.IADD R18, R18, 0x1, R15 ;  /* 0x0000000112127824 */ /* 0x000fe400078e020f */
[----:B-1----:R-:W-:-:S04]  /*1110*/  FFMA R16, R3, R19, 1 ;  /* 0x3f80000003107423 */ /* 0x002fc80000000013 */
        /* <DEDUP_REMOVED lines=19> */
[-CC-:B------:R-:W-:Y:S01]  /*1250*/  FFMA.RZ R13, R3, R19.reuse, R16.reuse ;  /* 0x00000013030d7223 */ /* 0x180fe2000000c010 */
[C---:B------:R-:W-:Y:S01]  /*1260*/  VIADD R18, R17.reuse, 0x20 ;  /* 0x0000002011127836 */ /* 0x040fe20000000000 */
[C---:B------:R-:W-:Y:S02]  /*1270*/  ISETP.NE.AND P2, PT, R17.reuse, RZ, PT ;  /* 0x000000ff1100720c */ /* 0x040fe40003f45270 */
[----:B------:R-:W-:Y:S02]  /*1280*/  ISETP.NE.AND P1, PT, R17, RZ, PT ;  /* 0x000000ff1100720c */ /* 0x000fe40003f25270 */
[----:B------:R-:W-:Y:S01]  /*1290*/  LOP3.LUT R15, R13, 0x7fffff, RZ, 0xc0, !PT ;  /* 0x007fffff0d0f7812 */ /* 0x000fe200078ec0ff */
[CCC-:B------:R-:W-:Y:S01]  /*12a0*/  FFMA.RP R13, R3.reuse, R19.reuse, R16.reuse ;  /* 0x00000013030d7223 */ /* 0x1c0fe20000008010 */
[----:B------:R-:W-:Y:S01]  /*12b0*/  FFMA.RM R16, R3, R19, R16 ;  /* 0x0000001303107223 */ /* 0x000fe20000004010 */
        /* <DEDUP_REMOVED lines=15> */
.L_x_216:
[----:B------:R-:W-:-:S04]  /*13b0*/  LOP3.LUT R2, R2, 0x80000000, RZ, 0xc0, !PT ;  /* 0x8000000002027812 */ /* 0x000fc800078ec0ff */
[----:B------:R-:W-:Y:S01]  /*13c0*/  LOP3.LUT R2, R2, 0x7f800000, RZ, 0xfc, !PT ;  /* 0x7f80000002027812 */ /* 0x000fe200078efcff */
[----:B------:R-:W-:Y:S06]  /*13d0*/  BRA `(.L_x_217) ;  /* 0x0000000000047947 */ /* 0x000fec0003800000 */
.L_x_215:
[----:B------:R-:W-:-:S07]  /*13e0*/  IMAD R2, R18, 0x800000, R2 ;  /* 0x0080000012027824 */ /* 0x000fce00078e0202 */
.L_x_217:
[----:B------:R-:W-:Y:S05]  /*13f0*/  BSYNC.RECONVERGENT B4 ;  /* 0x0000000000047941 */ /* 0x000fea0003800200 */
.L_x_214:
[----:B------:R-:W-:Y:S05]  /*1400*/  BRA `(.L_x_218) ;  /* 0x0000000000207947 */ /* 0x000fea0003800000 */
.L_x_213:
[----:B------:R-:W-:-:S04]  /*1410*/  LOP3.LUT R2, R3, 0x80000000, R2, 0x48, !PT ;  /* 0x8000000003027812 */ /* 0x000fc800078e4802 */
[----:B------:R-:W-:Y:S01]  /*1420*/  LOP3.LUT R2, R2, 0x7f800000, RZ, 0xfc, !PT ;  /* 0x7f80000002027812 */ /* 0x000fe200078efcff */
[----:B------:R-:W-:Y:S06]  /*1430*/  BRA `(.L_x_218) ;  /* 0x0000000000147947 */ /* 0x000fec0003800000 */
.L_x_212:
[----:B------:R-:W-:Y:S01]  /*1440*/  LOP3.LUT R2, R3, 0x80000000, R2, 0x48, !PT ;  /* 0x8000000003027812 */ /* 0x000fe200078e4802 */
[----:B------:R-:W-:Y:S06]  /*1450*/  BRA `(.L_x_218) ;  /* 0x00000000000c7947 */ /* 0x000fec0003800000 */
.L_x_211:
[----:B------:R-:W0:Y:S01]  /*1460*/  MUFU.RSQ R2, -QNAN ;  /* 0xffc0000000027908 */ /* 0x000e220000001400 */
[----:B------:R-:W-:Y:S05]  /*1470*/  BRA `(.L_x_218) ;  /* 0x0000000000047947 */ /* 0x000fea0003800000 */
.L_x_210:
[----:B------:R-:W-:-:S07]  /*1480*/  FADD.FTZ R2, R2, R3 ;  /* 0x0000000302027221 */ /* 0x000fce0000010000 */
.L_x_218:
[----:B------:R-:W-:Y:S05]  /*1490*/  BSYNC.RECONVERGENT B3 ;  /* 0x0000000000037941 */ /* 0x000fea0003800200 */
.L_x_208:
[----:B------:R-:W-:Y:S01]  /*14a0*/  IMAD.MOV.U32 R15, RZ, RZ, 0x0 ;  /* 0x00000000ff0f7424 */ /* 0x000fe200078e00ff */
[----:B0-----:R-:W-:-:S03]  /*14b0*/  MOV R3, R2 ;  /* 0x0000000200037202 */ /* 0x001fc60000000f00 */
[----:B------:R-:W-:Y:S05]  /*14c0*/  RET.REL.NODEC R14 `(_Z21bgr_to_hls_ap4_kernelPKhS0_S0_S0_iPhS1_S1_S1_iii) ;  /* 0xffffffe80ecc7950 */ /* 0x000fea0003c3ffff */
.L_x_219:
        /* <DEDUP_REMOVED lines=11> */
.L_x_606:


//--------------------- .text._Z23bgr_to_hls_ap4c4_kernelPKhS0_S0_S0_iPhiii --------------------------
	.section	.text._Z23bgr_to_hls_ap4c4_kernelPKhS0_S0_S0_iPhiii,"ax",@progbits
	.align	128
        .global         _Z23bgr_to_hls_ap4c4_kernelPKhS0_S0_S0_iPhiii
        .type           _Z23bgr_to_hls_ap4c4_kernelPKhS0_S0_S0_iPhiii,@function
        .size           _Z23bgr_to_hls_ap4c4_kernelPKhS0_S0_S0_iPhiii,(.L_x_607 - _Z23bgr_to_hls_ap4c4_kernelPKhS0_S0_S0_iPhiii)
        .other          _Z23bgr_to_hls_ap4c4_kernelPKhS0_S0_S0_iPhiii,@"STO_CUDA_ENTRY STV_DEFAULT"
_Z23bgr_to_hls_ap4c4_kernelPKhS0_S0_S0_iPhiii:
.text._Z23bgr_to_hls_ap4c4_kernelPKhS0_S0_S0_iPhiii:
        /* <DEDUP_REMOVED lines=25> */
[----:B0-----:R0:W3:Y:S01]  /*0190*/  LDG.E.U8 R0, desc[UR4][R2.64] ;  /* 0x0000000402007981 */ /* 0x0010e2000c1e1100 */
[C---:B--2---:R-:W-:Y:S02]  /*01a0*/  IADD3 R6, P0, PT, R8.reuse, UR10, RZ ;  /* 0x0000000a08067c10 */ /* 0x044fe4000ff1e0ff */
[----:B------:R-:W-:Y:S02]  /*01b0*/  IADD3 R8, P1, PT, R8, UR8, RZ ;  /* 0x0000000808087c10 */ /* 0x000fe4000ff3e0ff */
[C---:B------:R-:W-:Y:S02]  /*01c0*/  IADD3.X R7, PT, PT, R9.reuse, UR11, RZ, P0, !PT ;  /* 0x0000000b09077c10 */ /* 0x040fe400087fe4ff */
[----:B------:R-:W-:Y:S01]  /*01d0*/  IADD3.X R9, PT, PT, R9, UR9, RZ, P1, !PT ;  /* 0x0000000909097c10 */ /* 0x000fe20008ffe4ff */
[----:B------:R-:W-:Y:S02]  /*01e0*/  IMAD.MOV.U32 R11, RZ, RZ, 0x3b808081 ;  /* 0x3b808081ff0b7424 */ /* 0x000fe400078e00ff */
[----:B------:R-:W-:Y:S01]  /*01f0*/  IMAD.MOV.U32 R10, RZ, RZ, 0x437f0000 ;  /* 0x437f0000ff0a7424 */ /* 0x000fe200078e00ff */
[----:B------:R-:W-:Y:S01]  /*0200*/  BSSY.RECONVERGENT B0, `(.L_x_220) ;  /* 0x0000011000007945 */ /* 0x000fe20003800200 */
[----:B------:R-:W5:Y:S02]  /*0210*/  LDG.E.U8 R8, desc[UR4][R8.64] ;  /* 0x0000000408087981 */ /* 0x000f64000c1e1100 */
[----:B------:R-:W-:Y:S01]  /*0220*/  FFMA R10, R11, -R10, 1 ;  /* 0x3f8000000b0a7423 */ /* 0x000fe2000000080a */
[----:B-1----:R-:W-:Y:S01]  /*0230*/  IMAD R5, R5, UR6, RZ ;  /* 0x0000000605057c24 */ /* 0x002fe2000f8e02ff */
[----:B------:R1:W5:Y:S02]  /*0240*/  LDG.E.U8 R7, desc[UR4][R6.64] ;  /* 0x0000000406077981 */ /* 0x000364000c1e1100 */
[----:B0-----:R-:W-:Y:S01]  /*0250*/  FFMA R3, R10, R11, 0.0039215688593685626984 ;  /* 0x3b8080810a037423 */ /* 0x001fe2000000000b */
[----:B---3--:R-:W-:-:S04]  /*0260*/  I2FP.F32.U32 R0, R0 ;  /* 0x0000000000007245 */ /* 0x008fc80000201000 */
[----:B------:R-:W0:Y:S01]  /*0270*/  FCHK P0, R0, 255 ;  /* 0x437f000000007902 */ /* 0x000e220000000000 */
[----:B------:R-:W-:-:S04]  /*0280*/  FFMA R2, R0, R3, RZ ;  /* 0x0000000300027223 */ /* 0x000fc800000000ff */
[----:B------:R-:W-:-:S04]  /*0290*/  FFMA R10, R2, -255, R0 ;  /* 0xc37f0000020a7823 */ /* 0x000fc80000000000 */
[----:B-1----:R-:W-:Y:S01]  /*02a0*/  FFMA R6, R3, R10, R2 ;  /* 0x0000000a03067223 */ /* 0x002fe20000000002 */
[----:B0-----:R-:W-:Y:S06]  /*02b0*/  @!P0 BRA `(.L_x_221) ;  /* 0x0000000000148947 */ /* 0x001fec0003800000 */
[----:B------:R-:W-:Y:S02]  /*02c0*/  HFMA2 R3, -RZ, RZ, 3.748046875, 0 ;  /* 0x437f0000ff037431 */ /* 0x000fe400000001ff */
[----:B------:R-:W-:Y:S01]  /*02d0*/  IMAD.MOV.U32 R2, RZ, RZ, R0 ;  /* 0x000000ffff027224 */ /* 0x000fe200078e0000 */
[----:B------:R-:W-:-:S07]  /*02e0*/  MOV R12, 0x300 ;  /* 0x00000300000c7802 */ /* 0x000fce0000000f00 */
[----:B-----5:R-:W-:Y:S05]  /*02f0*/  CALL.REL.NOINC `($__internal_7_$__cuda_sm3x_div_rn_noftz_f32_slowpath) ;  /* 0x0000000800bc7944 */ /* 0x020fea0003c00000 */
[----:B------:R-:W-:-:S07]  /*0300*/  IMAD.MOV.U32 R6, RZ, RZ, R3 ;  /* 0x000000ffff067224 */ /* 0x000fce00078e0003 */
.L_x_221:
[----:B------:R-:W-:Y:S05]  /*0310*/  BSYNC.RECONVERGENT B0 ;  /* 0x0000000000007941 */ /* 0x000fea0003800200 */
.L_x_220:
        /* <DEDUP_REMOVED lines=13> */
[----:B------:R-:W-:Y:S05]  /*03f0*/  CALL.REL.NOINC `($__internal_7_$__cuda_sm3x_div_rn_noftz_f32_slowpath) ;  /* 0x00000008007c7944 */ /* 0x000fea0003c00000 */
[----:B------:R-:W-:-:S07]  /*0400*/  IMAD.MOV.U32 R7, RZ, RZ, R3 ;  /* 0x000000ffff077224 */ /* 0x000fce00078e0003 */
.L_x_223:
[----:B------:R-:W-:Y:S05]  /*0410*/  BSYNC.RECONVERGENT B0 ;  /* 0x0000000000007941 */ /* 0x000fea0003800200 */
.L_x_222:
[----:B------:R-:W-:Y:S01]  /*0420*/  HFMA2 R3, -RZ, RZ, 3.748046875, 0 ;  /* 0x437f0000ff037431 */ /* 0x000fe200000001ff */
[----:B------:R-:W-:Y:S01]  /*0430*/  I2FP.F32.U32 R2, R8 ;  /* 0x0000000800027245 */ /* 0x000fe20000201000 */
        /* <DEDUP_REMOVED lines=9> */
[----:B------:R-:W-:Y:S01]  /*04d0*/  IMAD.MOV.U32 R3, RZ, RZ, 0x437f0000 ;  /* 0x437f0000ff037424 */ /* 0x000fe200078e00ff */
[----:B------:R-:W-:-:S07]  /*04e0*/  MOV R12, 0x500 ;  /* 0x00000500000c7802 */ /* 0x000fce0000000f00 */
[----:B------:R-:W-:Y:S05]  /*04f0*/  CALL.REL.NOINC `($__internal_7_$__cuda_sm3x_div_rn_noftz_f32_slowpath) ;  /* 0x00000008003c7944 */ /* 0x000fea0003c00000 */
[----:B------:R-:W-:-:S07]  /*0500*/  IMAD.MOV.U32 R10, RZ, RZ, R3 ;  /* 0x000000ffff0a7224 */ /* 0x000fce00078e0003 */
.L_x_225:
[----:B------:R-:W-:Y:S05]  /*0510*/  BSYNC.RECONVERGENT B0 ;  /* 0x0000000000007941 */ /* 0x000fea0003800200 */
.L_x_224:
[CCC-:B------:R-:W-:Y:S01]  /*0520*/  FMNMX3 R3, R7.reuse, R10.reuse, R6.reuse, !PT ;  /* 0x0000000a07037276 */ /* 0x1c0fe20007800006 */
[----:B------:R-:W-:Y:S01]  /*0530*/  BSSY.RECONVERGENT B0, `(.L_x_226) ;  /* 0x0000064000007945 */ /* 0x000fe20003800200 */
[----:B------:R-:W-:Y:S01]  /*0540*/  FMNMX3 R12, R7, R10, R6, PT ;  /* 0x0000000a070c7276 */ /* 0x000fe20003800006 */
[----:B------:R-:W-:Y:S01]  /*0550*/  IMAD.MOV.U32 R0, RZ, RZ, RZ ;  /* 0x000000ffff007224 */ /* 0x000fe200078e00ff */
[----:B------:R-:W-:Y:S02]  /*0560*/  MOV R11, RZ ;  /* 0x000000ff000b7202 */ /* 0x000fe40000000f00 */
        /* <DEDUP_REMOVED lines=22> */
[----:B------:R-:W-:-:S07]  /*06d0*/  MOV R12, 0x6f0 ;  /* 0x000006f0000c7802 */ /* 0x000fce0000000f00 */
[----:B------:R-:W-:Y:S05]  /*06e0*/  CALL.REL.NOINC `($__internal_7_$__cuda_sm3x_div_rn_noftz_f32_slowpath) ;  /* 0x0000000400c07944 */ /* 0x000fea0003c00000 */
.L_x_231:
[----:B------:R-:W-:Y:S05]  /*06f0*/  BSYNC.RECONVERGENT B2 ;  /* 0x0000000000027941 */ /* 0x000fea0003800200 */
.L_x_230:
[----:B------:R-:W-:-:S13]  /*0700*/  FSETP.GEU.AND P0, PT, R7, R10, PT ;  /* 0x0000000a0700720b */ /* 0x000fda0003f0e000 */
[----:B------:R-:W-:Y:S01]  /*0710*/  @!P0 FADD R3, R3, 6 ;  /* 0x40c0000003038421 */ /* 0x000fe20000000000 */
[----:B------:R-:W-:Y:S06]  /*0720*/  BRA `(.L_x_232) ;  /* 0x00000000008c7947 */ /* 0x000fec0003800000 */
.L_x_229:
        /* <DEDUP_REMOVED lines=12> */
[----:B------:R-:W-:Y:S01]  /*07f0*/  MOV R2, R7 ;  /* 0x0000000700027202 */ /* 0x000fe20000000f00 */
[----:B------:R-:W-:Y:S01]  /*0800*/  IMAD.MOV.U32 R3, RZ, RZ, R0 ;  /* 0x000000ffff037224 */ /* 0x000fe200078e0000 */
[----:B------:R-:W-:-:S07]  /*0810*/  MOV R12, 0x830 ;  /* 0x00000830000c7802 */ /* 0x000fce0000000f00 */
[----:B------:R-:W-:Y:S05]  /*0820*/  CALL.REL.NOINC `($__internal_7_$__cuda_sm3x_div_rn_noftz_f32_slowpath) ;  /* 0x0000000400707944 */ /* 0x000fea0003c00000 */
.L_x_235:
[----:B------:R-:W-:Y:S05]  /*0830*/  BSYNC.RECONVERGENT B2 ;  /* 0x0000000000027941 */ /* 0x000fea0003800200 */
.L_x_234:
[----:B------:R-:W-:Y:S01]  /*0840*/  FADD R3, R3, 2 ;  /* 0x4000000003037421 */ /* 0x000fe20000000000 */
[----:B------:R-:W-:Y:S06]  /*0850*/  BRA `(.L_x_232) ;  /* 0x0000000000407947 */ /* 0x000fec0003800000 */
.L_x_233:
        /* <DEDUP_REMOVED lines=13> */
[----:B------:R-:W-:Y:S05]  /*0930*/  CALL.REL.NOINC `($__internal_7_$__cuda_sm3x_div_rn_noftz_f32_slowpath) ;  /* 0x00000004002c7944 */ /* 0x000fea0003c00000 */
.L_x_237:
[----:B------:R-:W-:Y:S05]  /*0940*/  BSYNC.RECONVERGENT B2 ;  /* 0x0000000000027941 */ /* 0x000fea0003800200 */
.L_x_236:
[----:B------:R-:W-:-:S07]  /*0950*/  FADD R3, R3, 4 ;  /* 0x4080000003037421 */ /* 0x000fce0000000000 */
.L_x_232:
[----:B------:R-:W-:Y:S05]  /*0960*/  BSYNC.RECONVERGENT B1 ;  /* 0x0000000000017941 */ /* 0x000fea0003800200 */
.L_x_228:
        /* <DEDUP_REMOVED lines=10> */
[----:B------:R-:W-:Y:S01]  /*0a10*/  MOV R2, R3 ;  /* 0x0000000300027202 */ /* 0x000fe20000000f00 */
[----:B------:R-:W-:Y:S01]  /*0a20*/  IMAD.MOV.U32 R3, RZ, RZ, 0x40c00000 ;  /* 0x40c00000ff037424 */ /* 0x000fe200078e00ff */
[----:B------:R-:W-:-:S07]  /*0a30*/  MOV R12, 0xa50 ;  /* 0x00000a50000c7802 */ /* 0x000fce0000000f00 */
[----:B------:R-:W-:Y:S05]  /*0a40*/  CALL.REL.NOINC `($__internal_7_$__cuda_sm3x_div_rn_noftz_f32_slowpath) ;  /* 0x0000000000e87944 */ /* 0x000fea0003c00000 */
[----:B------:R-:W-:-:S07]  /*0a50*/  IMAD.MOV.U32 R2, RZ, RZ, R3 ;  /* 0x000000ffff027224 */ /* 0x000fce00078e0003 */
.L_x_239:
[----:B------:R-:W-:Y:S05]  /*0a60*/  BSYNC.RECONVERGENT B1 ;  /* 0x0000000000017941 */ /* 0x000fea0003800200 */
.L_x_238:
        /* <DEDUP_REMOVED lines=14> */
.L_x_241:
[----:B------:R-:W-:Y:S05]  /*0b50*/  BSYNC.RECONVERGENT B1 ;  /* 0x0000000000017941 */ /* 0x000fea0003800200 */
.L_x_240:
[----:B------:R-:W-:-:S07]  /*0b60*/  FMUL R0, R3, 255 ;  /* 0x437f000003007820 */ /* 0x000fce0000400000 */
.L_x_227:
[----:B------:R-:W-:Y:S05]  /*0b70*/  BSYNC.RECONVERGENT B0 ;  /* 0x0000000000007941 */ /* 0x000fea0003800200 */
.L_x_226:
[----:B------:R-:W-:Y:S01]  /*0b80*/  FSETP.GEU.AND P2, PT, R11, RZ, PT ;  /* 0x000000ff0b00720b */ /* 0x000fe20003f4e000 */
[----:B------:R-:W-:Y:S01]  /*0b90*/  FMUL R9, R8, 255 ;  /* 0x437f000008097820 */ /* 0x000fe20000400000 */
[----:B------:R-:W-:Y:S01]  /*0ba0*/  BSSY.RECONVERGENT B0, `(.L_x_242) ;  /* 0x0000009000007945 */ /* 0x000fe20003800200 */
[----:B------:R-:W-:Y:S02]  /*0bb0*/  FSETP.GEU.AND P0, PT, R0, RZ, PT ;  /* 0x000000ff0000720b */ /* 0x000fe40003f0e000 */
[----:B------:R-:W-:Y:S02]  /*0bc0*/  PRMT R6, RZ, 0x7610, R6 ;  /* 0x00007610ff067816 */ /* 0x000fe40000000006 */
[----:B------:R-:W-:-:S06]  /*0bd0*/  FSETP.GEU.AND P1, PT, R9, RZ, PT ;  /* 0x000000ff0900720b */ /* 0x000fcc0003f2e000 */
[----:B------:R-:W-:Y:S07]  /*0be0*/  @!P2 BRA `(.L_x_243) ;  /* 0x000000000010a947 */ /* 0x000fee0003800000 */
[----:B------:R-:W-:Y:S01]  /*0bf0*/  FSETP.GT.AND P2, PT, R11, 255, PT ;  /* 0x437f00000b00780b */ /* 0x000fe20003f44000 */
[----:B------:R-:W-:-:S12]  /*0c00*/  IMAD.MOV.U32 R6, RZ, RZ, 0xff ;  /* 0x000000ffff067424 */ /* 0x000fd800078e00ff */
[----:B------:R-:W0:Y:S02]  /*0c10*/  @!P2 F2I.S64 R2, R11 ;  /* 0x0000000b0002a311 */ /* 0x000e240000201900 */
[----:B0-----:R-:W-:-:S07]  /*0c20*/  @!P2 PRMT R6, R2, 0x7610, R6 ;  /* 0x000076100206a816 */ /* 0x001fce0000000006 */
.L_x_243:
[----:B------:R-:W-:Y:S05]  /*0c30*/  BSYNC.RECONVERGENT B0 ;  /* 0x0000000000007941 */ /* 0x000fea0003800200 */
.L_x_242:
        /* <DEDUP_REMOVED lines=8> */
.L_x_245:
[----:B------:R-:W-:Y:S05]  /*0cc0*/  BSYNC.RECONVERGENT B0 ;  /* 0x0000000000007941 */ /* 0x000fea0003800200 */
.L_x_244:
[----:B------:R-:W-:Y:S04]  /*0cd0*/  BSSY.RECONVERGENT B0, `(.L_x_246) ;  /* 0x0000006000007945 */ /* 0x000fe80003800200 */
[----:B------:R-:W-:Y:S05]  /*0ce0*/  @!P0 BRA `(.L_x_247) ;  /* 0x0000000000108947 */ /* 0x000fea0003800000 */
[----:B------:R-:W-:Y:S01]  /*0cf0*/  FSETP.GT.AND P0, PT, R0, 255, PT ;  /* 0x437f00000000780b */ /* 0x000fe20003f04000 */
[----:B------:R-:W-:-:S12]  /*0d00*/  IMAD.MOV.U32 R8, RZ, RZ, 0xff ;  /* 0x000000ffff087424 */ /* 0x000fd800078e00ff */
[----:B------:R-:W0:Y:S02]  /*0d10*/  @!P0 F2I.S64 R2, R0 ;  /* 0x0000000000028311 */ /* 0x000e240000201900 */
[----:B0-----:R-:W-:-:S07]  /*0d20*/  @!P0 PRMT R8, R2, 0x7610, R8 ;  /* 0x0000761002088816 */ /* 0x001fce0000000008 */
.L_x_247:
[----:B------:R-:W-:Y:S05]  /*0d30*/  BSYNC.RECONVERGENT B0 ;  /* 0x0000000000007941 */ /* 0x000fea0003800200 */
.L_x_246:
        /* <DEDUP_REMOVED lines=11> */
        .weak           $__internal_7_$__cuda_sm3x_div_rn_noftz_f32_slowpath
        .type           $__internal_7_$__cuda_sm3x_div_rn_noftz_f32_slowpath,@function
        .size           $__internal_7_$__cuda_sm3x_div_rn_noftz_f32_slowpath,(.L_x_607 - $__internal_7_$__cuda_sm3x_div_rn_noftz_f32_slowpath)
$__internal_7_$__cuda_sm3x_div_rn_noftz_f32_slowpath:
[----:B------:R-:W-:Y:S01]  /*0df0*/  SHF.R.U32.HI R13, RZ, 0x17, R3 ;  /* 0x00000017ff0d7819 */ /* 0x000fe20000011603 */
[----:B------:R-:W-:Y:S01]  /*0e00*/  BSSY.RECONVERGENT B3, `(.L_x_248) ;  /* 0x0000062000037945 */ /* 0x000fe20003800200 */
[----:B------:R-:W-:Y:S02]  /*0e10*/  SHF.R.U32.HI R14, RZ, 0x17, R2 ;  /* 0x00000017ff0e7819 */ /* 0x000fe40000011602 */
        /* <DEDUP_REMOVED lines=31> */
.L_x_249:
[----:B------:R-:W-:Y:S01]  /*1010*/  LEA R16, R13, 0xc0800000, 0x17 ;  /* 0xc08000000d107811 */ /* 0x000fe200078eb8ff */
[----:B------:R-:W-:Y:S01]  /*1020*/  VIADD R15, R15, 0xffffff81 ;  /* 0xffffff810f0f7836 */ /* 0x000fe20000000000 */
[----:B------:R-:W-:Y:S02]  /*1030*/  BSSY.RECONVERGENT B4, `(.L_x_254) ;  /* 0x0000035000047945 */ /* 0x000fe40003800200 */
[----:B------:R-:W-:Y:S01]  /*1040*/  IADD3 R17, PT, PT, -R16, R3, RZ ;  /* 0x0000000310117210 */ /* 0x000fe20007ffe1ff */
[C---:B------:R-:W-:Y:S01]  /*1050*/  IMAD R2, R15.reuse, -0x800000, R2 ;  /* 0xff8000000f027824 */ /* 0x040fe200078e0202 */
[----:B------:R-:W-:Y:S02]  /*1060*/  IADD3 R15, PT, PT, R15, 0x7f, -R13 ;  /* 0x0000007f0f0f7810 */ /* 0x000fe40007ffe80d */
[----:B------:R-:W0:Y:S01]  /*1070*/  MUFU.RCP R3, R17 ;  /* 0x0000001100037308 */ /* 0x000e220000001000 */
[----:B------:R-:W-:Y:S02]  /*1080*/  FADD.FTZ R19, -R17, -RZ ;  /* 0x800000ff11137221 */ /* 0x000fe40000010100 */
[----:B------:R-:W-:-:S02]  /*1090*/  IMAD.IADD R15, R15, 0x1, R14 ;  /* 0x000000010f0f7824 */ /* 0x000fc400078e020e */
        /* <DEDUP_REMOVED lines=21> */
[C---:B------:R-:W-:Y:S02]  /*11f0*/  ISETP.NE.AND P2, PT, R17.reuse, RZ, PT ;  /* 0x000000ff1100720c */ /* 0x040fe40003f45270 */
[----:B------:R-:W-:Y:S02]  /*1200*/  ISETP.NE.AND P1, PT, R17, RZ, PT ;  /* 0x000000ff1100720c */ /* 0x000fe40003f25270 */
[----:B------:R-:W-:Y:S01]  /*1210*/  LOP3.LUT R14, R13, 0x7fffff, RZ, 0xc0, !PT ;  /* 0x007fffff0d0e7812 */ /* 0x000fe200078ec0ff */
[CCC-:B------:R-:W-:Y:S01]  /*1220*/  FFMA.RP R13, R3.reuse, R19.reuse, R16.reuse ;  /* 0x00000013030d7223 */ /* 0x1c0fe20000008010 */
[----:B------:R-:W-:Y:S01]  /*1230*/  FFMA.RM R16, R3, R19, R16 ;  /* 0x0000001303107223 */ /* 0x000fe20000004010 */
[C---:B------:R-:W-:Y:S01]  /*1240*/  VIADD R3, R17.reuse, 0x20 ;  /* 0x0000002011037836 */ /* 0x040fe20000000000 */
[----:B------:R-:W-:Y:S02]  /*1250*/  LOP3.LUT R14, R14, 0x800000, RZ, 0xfc, !PT ;  /* 0x008000000e0e7812 */ /* 0x000fe400078efcff */
[----:B------:R-:W-:-:S02]  /*1260*/  IADD3 R15, PT, PT, -R17, RZ, RZ ;  /* 0x000000ff110f7210 */ /* 0x000fc40007ffe1ff */
[----:B------:R-:W-:Y:S02]  /*1270*/  SHF.L.U32 R3, R14, R3, RZ ;  /* 0x000000030e037219 */ /* 0x000fe400000006ff */
[----:B------:R-:W-:Y:S02]  /*1280*/  FSETP.NEU.FTZ.AND P0, PT, R13, R16, PT ;  /* 0x000000100d00720b */ /* 0x000fe40003f1d000 */
        /* <DEDUP_REMOVED lines=11> */
.L_x_256:
[----:B------:R-:W-:-:S04]  /*1340*/  LOP3.LUT R2, R2, 0x80000000, RZ, 0xc0, !PT ;  /* 0x8000000002027812 */ /* 0x000fc800078ec0ff */
[----:B------:R-:W-:Y:S01]  /*1350*/  LOP3.LUT R2, R2, 0x7f800000, RZ, 0xfc, !PT ;  /* 0x7f80000002027812 */ /* 0x000fe200078efcff */
[----:B------:R-:W-:Y:S06]  /*1360*/  BRA `(.L_x_257) ;  /* 0x0000000000047947 */ /* 0x000fec0003800000 */
.L_x_255:
[----:B------:R-:W-:-:S07]  /*1370*/  IMAD R2, R15, 0x800000, R2 ;  /* 0x008000000f027824 */ /* 0x000fce00078e0202 */
.L_x_257:
[----:B------:R-:W-:Y:S05]  /*1380*/  BSYNC.RECONVERGENT B4 ;  /* 0x0000000000047941 */ /* 0x000fea0003800200 */
.L_x_254:
[----:B------:R-:W-:Y:S05]  /*1390*/  BRA `(.L_x_258) ;  /* 0x0000000000207947 */ /* 0x000fea0003800000 */
.L_x_253:
[----:B------:R-:W-:-:S04]  /*13a0*/  LOP3.LUT R2, R3, 0x80000000, R2, 0x48, !PT ;  /* 0x8000000003027812 */ /* 0x000fc800078e4802 */
[----:B------:R-:W-:Y:S01]  /*13b0*/  LOP3.LUT R2, R2, 0x7f800000, RZ, 0xfc, !PT ;  /* 0x7f80000002027812 */ /* 0x000fe200078efcff */
[----:B------:R-:W-:Y:S06]  /*13c0*/  BRA `(.L_x_258) ;  /* 0x0000000000147947 */ /* 0x000fec0003800000 */
.L_x_252:
[----:B------:R-:W-:Y:S01]  /*13d0*/  LOP3.LUT R2, R3, 0x80000000, R2, 0x48, !PT ;  /* 0x8000000003027812 */ /* 0x000fe200078e4802 */
[----:B------:R-:W-:Y:S06]  /*13e0*/  BRA `(.L_x_258) ;  /* 0x00000000000c7947 */ /* 0x000fec0003800000 */
.L_x_251:
[----:B------:R-:W0:Y:S01]  /*13f0*/  MUFU.RSQ R2, -QNAN ;  /* 0xffc0000000027908 */ /* 0x000e220000001400 */
[----:B------:R-:W-:Y:S05]  /*1400*/  BRA `(.L_x_258) ;  /* 0x0000000000047947 */ /* 0x000fea0003800000 */
.L_x_250:
[----:B------:R-:W-:-:S07]  /*1410*/  FADD.FTZ R2, R2, R3 ;  /* 0x0000000302027221 */ /* 0x000fce0000010000 */
.L_x_258:
[----:B------:R-:W-:Y:S05]  /*1420*/  BSYNC.RECONVERGENT B3 ;  /* 0x0000000000037941 */ /* 0x000fea0003800200 */
.L_x_248:
[----:B------:R-:W-:Y:S01]  /*1430*/  IMAD.MOV.U32 R13, RZ, RZ, 0x0 ;  /* 0x00000000ff0d7424 */ /* 0x000fe200078e00ff */
[----:B0-----:R-:W-:-:S03]  /*1440*/  MOV R3, R2 ;  /* 0x0000000200037202 */ /* 0x001fc60000000f00 */
[----:B------:R-:W-:Y:S05]  /*1450*/  RET.REL.NODEC R12 `(_Z23bgr_to_hls_ap4c4_kernelPKhS0_S0_S0_iPhiii) ;  /* 0xffffffe80ce87950 */ /* 0x000fea0003c3ffff */
.L_x_259:
        /* <DEDUP_REMOVED lines=10> */
.L_x_607:


//--------------------- .text._Z23bgr_to_hls_ac4p4_kernelPKhiPhS1_S1_S1_iii --------------------------
	.section	.text._Z23bgr_to_hls_ac4p4_kernelPKhiPhS1_S1_S1_iii,"ax",@progbits
	.align	128
        .global         _Z23bgr_to_hls_ac4p4_kernelPKhiPhS1_S1_S1_iii
        .type           _Z23bgr_to_hls_ac4p4_kernelPKhiPhS1_S1_S1_iii,@function
        .size           _Z23bgr_to_hls_ac4p4_kernelPKhiPhS1_S1_S1_iii,(.L_x_608 - _Z23bgr_to_hls_ac4p4_kernelPKhiPhS1_S1_S1_iii)
        .other          _Z23bgr_to_hls_ac4p4_kernelPKhiPhS1_S1_S1_iii,@"STO_CUDA_ENTRY STV_DEFAULT"
_Z23bgr_to_hls_ac4p4_kernelPKhiPhS1_S1_S1_iii:
.text._Z23bgr_to_hls_ac4p4_kernelPKhiPhS1_S1_S1_iii:
        /* <DEDUP_REMOVED lines=39> */
[----:B------:R-:W-:Y:S01]  /*0270*/  MOV R2, R0 ;  /* 0x0000000000027202 */ /* 0x000fe20000000f00 */
[----:B------:R-:W-:Y:S01]  /*0280*/  IMAD.MOV.U32 R3, RZ, RZ, 0x437f0000 ;  /* 0x437f0000ff037424 */ /* 0x000fe200078e00ff */
[----:B------:R-:W-:-:S07]  /*0290*/  MOV R12, 0x2b0 ;  /* 0x000002b0000c7802 */ /* 0x000fce0000000f00 */
[----:B-----5:R-:W-:Y:S05]  /*02a0*/  CALL.REL.NOINC `($__internal_8_$__cuda_sm3x_div_rn_noftz_f32_slowpath) ;  /* 0x0000000800d87944 */ /* 0x020fea0003c00000 */
[----:B------:R-:W-:-:S07]  /*02b0*/  IMAD.MOV.U32 R7, RZ, RZ, R3 ;  /* 0x000000ffff077224 */ /* 0x000fce00078e0003 */
.L_x_261:
[----:B------:R-:W-:Y:S05]  /*02c0*/  BSYNC.RECONVERGENT B0 ;  /* 0x0000000000007941 */ /* 0x000fea0003800200 */
.L_x_260:
[----:B------:R-:W-:Y:S01]  /*02d0*/  HFMA2 R3, -RZ, RZ, 3.748046875, 0 ;  /* 0x437f0000ff037431 */ /* 0x000fe200000001ff */
        /* <DEDUP_REMOVED lines=12> */
[----:B------:R-:W-:Y:S05]  /*03a0*/  CALL.REL.NOINC `($__internal_8_$__cuda_sm3x_div_rn_noftz_f32_slowpath) ;  /* 0x0000000800987944 */ /* 0x000fea0003c00000 */
[----:B------:R-:W-:-:S07]  /*03b0*/  IMAD.MOV.U32 R8, RZ, RZ, R3 ;  /* 0x000000ffff087224 */ /* 0x000fce00078e0003 */
.L_x_263:
[----:B------:R-:W-:Y:S05]  /*03c0*/  BSYNC.RECONVERGENT B0 ;  /* 0x0000000000007941 */ /* 0x000fea0003800200 */
.L_x_262:
[----:B------:R-:W-:Y:S01]  /*03d0*/  MOV R3, 0x437f0000 ;  /* 0x437f000000037802 */ /* 0x000fe20000000f00 */
[----:B------:R-:W-:Y:S01]  /*03e0*/  IMAD.MOV.U32 R0, RZ, RZ, 0x3b808081 ;  /* 0x3b808081ff007424 */ /* 0x000fe200078e00ff */
[----:B------:R-:W-:Y:S01]  /*03f0*/  I2FP.F32.U32 R2, R6 ;  /* 0x0000000600027245 */ /* 0x000fe20000201000 */
[----:B------:R-:W-:Y:S02]  /*0400*/  BSSY.RECONVERGENT B0, `(.L_x_264) ;  /* 0x000000c000007945 */ /* 0x000fe40003800200 */
[----:B------:R-:W-:Y:S01]  /*0410*/  FFMA R3, R0, -R3, 1 ;  /* 0x3f80000000037423 */ /* 0x000fe20000000803 */
[----:B------:R-:W0:Y:S03]  /*0420*/  FCHK P0, R2, 255 ;  /* 0x437f000002007902 */ /* 0x000e260000000000 */
        /* <DEDUP_REMOVED lines=9> */
.L_x_265:
[----:B------:R-:W-:Y:S05]  /*04c0*/  BSYNC.RECONVERGENT B0 ;  /* 0x0000000000007941 */ /* 0x000fea0003800200 */
.L_x_264:
[CCC-:B------:R-:W-:Y:S01]  /*04d0*/  FMNMX3 R3, R8.reuse, R11.reuse, R7.reuse, !PT ;  /* 0x0000000b08037276 */ /* 0x1c0fe20007800007 */
[----:B------:R-:W-:Y:S01]  /*04e0*/  BSSY.RECONVERGENT B0, `(.L_x_266) ;  /* 0x0000064000007945 */ /* 0x000fe20003800200 */
[----:B------:R-:W-:Y:S01]  /*04f0*/  FMNMX3 R14, R8, R11, R7, PT ;  /* 0x0000000b080e7276 */ /* 0x000fe20003800007 */
[----:B------:R-:W-:Y:S02]  /*0500*/  HFMA2 R12, -RZ, RZ, 0, 0 ;  /* 0x00000000ff0c7431 */ /* 0x000fe400000001ff */
        /* <DEDUP_REMOVED lines=24> */
[----:B------:R-:W-:Y:S05]  /*0690*/  CALL.REL.NOINC `($__internal_8_$__cuda_sm3x_div_rn_noftz_f32_slowpath) ;  /* 0x0000000400dc7944 */ /* 0x000fea0003c00000 */
.L_x_271:
[----:B------:R-:W-:Y:S05]  /*06a0*/  BSYNC.RECONVERGENT B2 ;  /* 0x0000000000027941 */ /* 0x000fea0003800200 */
.L_x_270:
[----:B------:R-:W-:-:S13]  /*06b0*/  FSETP.GEU.AND P0, PT, R8, R11, PT ;  /* 0x0000000b0800720b */ /* 0x000fda0003f0e000 */
[----:B------:R-:W-:Y:S01]  /*06c0*/  @!P0 FADD R3, R3, 6 ;  /* 0x40c0000003038421 */ /* 0x000fe20000000000 */
[----:B------:R-:W-:Y:S06]  /*06d0*/  BRA `(.L_x_272) ;  /* 0x00000000008c7947 */ /* 0x000fec0003800000 */
.L_x_269:
        /* <DEDUP_REMOVED lines=15> */
[----:B------:R-:W-:Y:S05]  /*07d0*/  CALL.REL.NOINC `($__internal_8_$__cuda_sm3x_div_rn_noftz_f32_slowpath) ;  /* 0x00000004008c7944 */ /* 0x000fea0003c00000 */
.L_x_275:
[----:B------:R-:W-:Y:S05]  /*07e0*/  BSYNC.RECONVERGENT B2 ;  /* 0x0000000000027941 */ /* 0x000fea0003800200 */
.L_x_274:
[----:B------:R-:W-:Y:S01]  /*07f0*/  FADD R3, R3, 2 ;  /* 0x4000000003037421 */ /* 0x000fe20000000000 */
[----:B------:R-:W-:Y:S06]  /*0800*/  BRA `(.L_x_272) ;  /* 0x0000000000407947 */ /* 0x000fec0003800000 */
.L_x_273:
        /* <DEDUP_REMOVED lines=13> */
[----:B------:R-:W-:Y:S05]  /*08e0*/  CALL.REL.NOINC `($__internal_8_$__cuda_sm3x_div_rn_noftz_f32_slowpath) ;  /* 0x0000000400487944 */ /* 0x000fea0003c00000 */
.L_x_277:
[----:B------:R-:W-:Y:S05]  /*08f0*/  BSYNC.RECONVERGENT B2 ;  /* 0x0000000000027941 */ /* 0x000fea0003800200 */
.L_x_276:
[----:B------:R-:W-:-:S07]  /*0900*/  FADD R3, R3, 4 ;  /* 0x4080000003037421 */ /* 0x000fce0000000000 */
.L_x_272:
[----:B------:R-:W-:Y:S05]  /*0910*/  BSYNC.RECONVERGENT B1 ;  /* 0x0000000000017941 */ /* 0x000fea0003800200 */
.L_x_268:
[----:B------:R-:W-:Y:S02]  /*0920*/  HFMA2 R2, -RZ, RZ, 2.375, 0 ;  /* 0x40c00000ff027431 */ /* 0x000fe400000001ff */
[----:B------:R-:W-:Y:S01]  /*0930*/  IMAD.MOV.U32 R7, RZ, RZ, 0x3e2aaaab ;  /* 0x3e2aaaabff077424 */ /* 0x000fe200078e00ff */
[----:B------:R-:W0:Y:S01]  /*0940*/  FCHK P0, R3, 6 ;  /* 0x40c0000003007902 */ /* 0x000e220000000000 */
[----:B------:R-:W-:Y:S02]  /*0950*/  BSSY.RECONVERGENT B1, `(.L_x_278) ;  /* 0x000000c000017945 */ /* 0x000fe40003800200 */
[----:B------:R-:W-:-:S04]  /*0960*/  FFMA R2, R7, -R2, 1 ;  /* 0x3f80000007027423 */ /* 0x000fc80000000802 */
[----:B------:R-:W-:-:S04]  /*0970*/  FFMA R2, R2, R7, 0.16666667163372039795 ;  /* 0x3e2aaaab02027423 */ /* 0x000fc80000000007 */
[----:B------:R-:W-:-:S04]  /*0980*/  FFMA R8, R2, R3, RZ ;  /* 0x0000000302087223 */ /* 0x000fc800000000ff */
[----:B------:R-:W-:-:S04]  /*0990*/  FFMA R7, R8, -6, R3 ;  /* 0xc0c0000008077823 */ /* 0x000fc80000000003 */
[----:B------:R-:W-:Y:S01]  /*09a0*/  FFMA R2, R2, R7, R8 ;  /* 0x0000000702027223 */ /* 0x000fe20000000008 */
[----:B0-----:R-:W-:Y:S06]  /*09b0*/  @!P0 BRA `(.L_x_279) ;  /* 0x0000000000148947 */ /* 0x001fec0003800000 */
[----:B------:R-:W-:Y:S01]  /*09c0*/  IMAD.MOV.U32 R2, RZ, RZ, R3 ;  /* 0x000000ffff027224 */ /* 0x000fe200078e0003 */
[----:B------:R-:W-:Y:S01]  /*09d0*/  MOV R12, 0xa00 ;  /* 0x00000a00000c7802 */ /* 0x000fe20000000f00 */
[----:B------:R-:W-:-:S07]  /*09e0*/  IMAD.MOV.U32 R3, RZ, RZ, 0x40c00000 ;  /* 0x40c00000ff037424 */ /* 0x000fce00078e00ff */
[----:B------:R-:W-:Y:S05]  /*09f0*/  CALL.REL.NOINC `($__internal_8_$__cuda_sm3x_div_rn_noftz_f32_slowpath) ;  /* 0x0000000400047944 */ /* 0x000fea0003c00000 */
[----:B------:R-:W-:-:S07]  /*0a00*/  MOV R2, R3 ;  /* 0x0000000300027202 */ /* 0x000fce0000000f00 */
.L_x_279:
[----:B------:R-:W-:Y:S05]  /*0a10*/  BSYNC.RECONVERGENT B1 ;  /* 0x0000000000017941 */ /* 0x000fea0003800200 */
.L_x_278:
        /* <DEDUP_REMOVED lines=14> */
.L_x_281:
[----:B------:R-:W-:Y:S05]  /*0b00*/  BSYNC.RECONVERGENT B1 ;  /* 0x0000000000017941 */ /* 0x000fea0003800200 */
.L_x_280:
[----:B------:R-:W-:-:S07]  /*0b10*/  FMUL R12, R3, 255 ;  /* 0x437f0000030c7820 */ /* 0x000fce0000400000 */
.L_x_267:
[----:B------:R-:W-:Y:S05]  /*0b20*/  BSYNC.RECONVERGENT B0 ;  /* 0x0000000000007941 */ /* 0x000fea0003800200 */
.L_x_266:
        /* <DEDUP_REMOVED lines=8> */
[----:B------:R-:W-:-:S12]  /*0bb0*/  HFMA2 R0, -RZ, RZ, 0, 1.5199184417724609375e-05 ;  /* 0x000000ffff007431 */ /* 0x000fd800000001ff */
[----:B------:R-:W0:Y:S02]  /*0bc0*/  @!P1 F2I.S64 R10, R10 ;  /* 0x0000000a000a9311 */ /* 0x000e240000201900 */
[----:B0-----:R-:W-:-:S07]  /*0bd0*/  @!P1 PRMT R0, R10, 0x7610, R0 ;  /* 0x000076100a009816 */ /* 0x001fce0000000000 */
.L_x_283:
[----:B------:R-:W-:Y:S05]  /*0be0*/  BSYNC.RECONVERGENT B0 ;  /* 0x0000000000007941 */ /* 0x000fea0003800200 */
.L_x_282:
        /* <DEDUP_REMOVED lines=8> */
.L_x_285:
[----:B------:R-:W-:Y:S05]  /*0c70*/  BSYNC.RECONVERGENT B0 ;  /* 0x0000000000007941 */ /* 0x000fea0003800200 */
.L_x_284:
[----:B------:R-:W-:Y:S04]  /*0c80*/  BSSY.RECONVERGENT B0, `(.L_x_286) ;  /* 0x0000006000007945 */ /* 0x000fe80003800200 */
[----:B------:R-:W-:Y:S05]  /*0c90*/  @!P0 BRA `(.L_x_287) ;  /* 0x0000000000108947 */ /* 0x000fea0003800000 */
[----:B------:R-:W-:Y:S01]  /*0ca0*/  FSETP.GT.AND P0, PT, R12, 255, PT ;  /* 0x437f00000c00780b */ /* 0x000fe20003f04000 */
[----:B------:R-:W-:-:S12]  /*0cb0*/  IMAD.MOV.U32 R11, RZ, RZ, 0xff ;  /* 0x000000ffff0b7424 */ /* 0x000fd800078e00ff */
[----:B------:R-:W0:Y:S02]  /*0cc0*/  @!P0 F2I.S64 R2, R12 ;  /* 0x0000000c00028311 */ /* 0x000e240000201900 */
[----:B0-----:R-:W-:-:S07]  /*0cd0*/  @!P0 PRMT R11, R2, 0x7610, R11 ;  /* 0x00007610020b8816 */ /* 0x001fce000000000b */
.L_x_287:
[----:B------:R-:W-:Y:S05]  /*0ce0*/  BSYNC.RECONVERGENT B0 ;  /* 0x0000000000007941 */ /* 0x000fea0003800200 */
.L_x_286:
        /* <DEDUP_REMOVED lines=18> */
        .weak           $__internal_8_$__cuda_sm3x_div_rn_noftz_f32_slowpath
        .type           $__internal_8_$__cuda_sm3x_div_rn_noftz_f32_slowpath,@function
        .size           $__internal_8_$__cuda_sm3x_div_rn_noftz_f32_slowpath,(.L_x_608 - $__internal_8_$__cuda_sm3x_div_rn_noftz_f32_slowpath)
$__internal_8_$__cuda_sm3x_div_rn_noftz_f32_slowpath:
        /* <DEDUP_REMOVED lines=34> */
.L_x_289:
        /* <DEDUP_REMOVED lines=51> */
.L_x_296:
[----:B------:R-:W-:-:S04]  /*1360*/  LOP3.LUT R2, R2, 0x80000000, RZ, 0xc0, !PT ;  /* 0x8000000002027812 */ /* 0x000fc800078ec0ff */
[----:B------:R-:W-:Y:S01]  /*1370*/  LOP3.LUT R2, R2, 0x7f800000, RZ, 0xfc, !PT ;  /* 0x7f80000002027812 */ /* 0x000fe200078efcff */
[----:B------:R-:W-:Y:S06]  /*1380*/  BRA `(.L_x_297) ;  /* 0x0000000000047947 */ /* 0x000fec0003800000 */
.L_x_295:
[----:B------:R-:W-:-:S07]  /*1390*/  IMAD R2, R15, 0x800000, R2 ;  /* 0x008000000f027824 */ /* 0x000fce00078e0202 */
.L_x_297:
[----:B------:R-:W-:Y:S05]  /*13a0*/  BSYNC.RECONVERGENT B4 ;  /* 0x0000000000047941 */ /* 0x000fea0003800200 */
.L_x_294:
[----:B------:R-:W-:Y:S05]  /*13b0*/  BRA `(.L_x_298) ;  /* 0x0000000000207947 */ /* 0x000fea0003800000 */
.L_x_293:
[----:B------:R-:W-:-:S04]  /*13c0*/  LOP3.LUT R2, R3, 0x80000000, R2, 0x48, !PT ;  /* 0x8000000003027812 */ /* 0x000fc800078e4802 */
[----:B------:R-:W-:Y:S01]  /*13d0*/  LOP3.LUT R2, R2, 0x7f800000, RZ, 0xfc, !PT ;  /* 0x7f80000002027812 */ /* 0x000fe200078efcff */
[----:B------:R-:W-:Y:S06]  /*13e0*/  BRA `(.L_x_298) ;  /* 0x0000000000147947 */ /* 0x000fec0003800000 */
.L_x_292:
[----:B------:R-:W-:Y:S01]  /*13f0*/  LOP3.LUT R2, R3, 0x80000000, R2, 0x48, !PT ;  /* 0x8000000003027812 */ /* 0x000fe200078e4802 */
[----:B------:R-:W-:Y:S06]  /*1400*/  BRA `(.L_x_298) ;  /* 0x00000000000c7947 */ /* 0x000fec0003800000 */
.L_x_291:
[----:B------:R-:W0:Y:S01]  /*1410*/  MUFU.RSQ R2, -QNAN ;  /* 0xffc0000000027908 */ /* 0x000e220000001400 */
[----:B------:R-:W-:Y:S05]  /*1420*/  BRA `(.L_x_298) ;  /* 0x0000000000047947 */ /* 0x000fea0003800000 */
.L_x_290:
[----:B------:R-:W-:-:S07]  /*1430*/  FADD.FTZ R2, R2, R3 ;  /* 0x0000000302027221 */ /* 0x000fce0000010000 */
.L_x_298:
[----:B------:R-:W-:Y:S05]  /*1440*/  BSYNC.RECONVERGENT B3 ;  /* 0x0000000000037941 */ /* 0x000fea0003800200 */
.L_x_288:
[----:B------:R-:W-:Y:S01]  /*1450*/  IMAD.MOV.U32 R13, RZ, RZ, 0x0 ;  /* 0x00000000ff0d7424 */ /* 0x000fe200078e00ff */
[----:B0-----:R-:W-:-:S03]  /*1460*/  MOV R3, R2 ;  /* 0x0000000200037202 */ /* 0x001fc60000000f00 */
[----:B------:R-:W-:Y:S05]  /*1470*/  RET.REL.NODEC R12 `(_Z23bgr_to_hls_ac4p4_kernelPKhiPhS1_S1_S1_iii) ;  /* 0xffffffe80ce07950 */ /* 0x000fea0003c3ffff */
.L_x_299:
        /* <DEDUP_REMOVED lines=16> */
.L_x_608:


//--------------------- .text._Z21bgr_to_hls_ac4_kernelPKhiPhiii --------------------------
	.section	.text._Z21bgr_to_hls_ac4_kernelPKhiPhiii,"ax",@progbits
	.align	128
        .global         _Z21bgr_to_hls_ac4_kernelPKhiPhiii
        .type           _Z21bgr_to_hls_ac4_kernelPKhiPhiii,@function
        .size           _Z21bgr_to_hls_ac4_kernelPKhiPhiii,(.L_x_609 - _Z21bgr_to_hls_ac4_kernelPKhiPhiii)
        .other          _Z21bgr_to_hls_ac4_kernelPKhiPhiii,@"STO_CUDA_ENTRY STV_DEFAULT"
_Z21bgr_to_hls_ac4_kernelPKhiPhiii:
.text._Z21bgr_to_hls_ac4_kernelPKhiPhiii:
        /* <DEDUP_REMOVED lines=17> */
[----:B------:R-:W-:Y:S01]  /*0110*/  SHF.R.S32.HI R5, RZ, 0x1f, R4 ;  /* 0x0000001fff057819 */ /* 0x000fe20000011404 */
[----:B------:R-:W2:Y:S01]  /*0120*/  LDCU.64 UR4, c[0x0][0x358] ;  /* 0x00006b00ff0477ac */ /* 0x000ea20008000a00 */
[----:B0-----:R-:W-:Y:S02]  /*0130*/  IMAD R3, R7, UR6, RZ ;  /* 0x0000000607037c24 */ /* 0x001fe4000f8e02ff */
[----:B------:R-:W-:Y:S01]  /*0140*/  HFMA2 R8, -RZ, RZ, 3.748046875, 0 ;  /* 0x437f0000ff087431 */ /* 0x000fe200000001ff */
[----:B------:R-:W0:Y:S02]  /*0150*/  LDCU UR6, c[0x0][0x398] ;  /* 0x00007300ff0677ac */ /* 0x000e240008000800 */
[----:B------:R-:W-:-:S02]  /*0160*/  SHF.R.S32.HI R0, RZ, 0x1f, R3 ;  /* 0x0000001fff007819 */ /* 0x000fc40000011403 */
[----:B-1----:R-:W-:-:S04]  /*0170*/  IADD3 R2, P0, P1, R3, UR8, R4 ;  /* 0x0000000803027c10 */ /* 0x002fc8000f91e004 */
[----:B------:R-:W-:-:S05]  /*0180*/  IADD3.X R3, PT, PT, R0, UR9, R5, P0, P1 ;  /* 0x0000000900037c10 */ /* 0x000fca00087e2405 */
[----:B--2---:R-:W2:Y:S04]  /*0190*/  LDG.E.U8 R0, desc[UR4][R2.64+0x2] ;  /* 0x0000020402007981 */ /* 0x004ea8000c1e1100 */
[----:B------:R1:W5:Y:S04]  /*01a0*/  LDG.E.U8 R6, desc[UR4][R2.64] ;  /* 0x0000000402067981 */ /* 0x000368000c1e1100 */
[----:B------:R1:W5:Y:S01]  /*01b0*/  LDG.E.U8 R9, desc[UR4][R2.64+0x1] ;  /* 0x0000010402097981 */ /* 0x000362000c1e1100 */
[----:B------:R-:W-:Y:S01]  /*01c0*/  IMAD.MOV.U32 R11, RZ, RZ, 0x3b808081 ;  /* 0x3b808081ff0b7424 */ /* 0x000fe200078e00ff */
[----:B------:R-:W-:Y:S01]  /*01d0*/  BSSY.RECONVERGENT B0, `(.L_x_300) ;  /* 0x000000f000007945 */ /* 0x000fe20003800200 */
[----:B0-----:R-:W-:-:S02]  /*01e0*/  IMAD R7, R7, UR6, RZ ;  /* 0x0000000607077c24 */ /* 0x001fc4000f8e02ff */
        /* <DEDUP_REMOVED lines=9> */
[----:B------:R-:W-:Y:S01]  /*0280*/  MOV R14, 0x2b0 ;  /* 0x000002b0000e7802 */ /* 0x000fe20000000f00 */
[----:B------:R-:W-:-:S07]  /*0290*/  IMAD.MOV.U32 R3, RZ, RZ, 0x437f0000 ;  /* 0x437f0000ff037424 */ /* 0x000fce00078e00ff */
[----:B-----5:R-:W-:Y:S05]  /*02a0*/  CALL.REL.NOINC `($__internal_9_$__cuda_sm3x_div_rn_noftz_f32_slowpath) ;  /* 0x0000000800b47944 */ /* 0x020fea0003c00000 */
[----:B------:R-:W-:-:S07]  /*02b0*/  MOV R8, R3 ;  /* 0x0000000300087202 */ /* 0x000fce0000000f00 */
.L_x_301:
[----:B------:R-:W-:Y:S05]  /*02c0*/  BSYNC.RECONVERGENT B0 ;  /* 0x0000000000007941 */ /* 0x000fea0003800200 */
.L_x_300:
        /* <DEDUP_REMOVED lines=13> */
[----:B------:R-:W-:Y:S05]  /*03a0*/  CALL.REL.NOINC `($__internal_9_$__cuda_sm3x_div_rn_noftz_f32_slowpath) ;  /* 0x0000000800747944 */ /* 0x000fea0003c00000 */
[----:B------:R-:W-:-:S07]  /*03b0*/  IMAD.MOV.U32 R9, RZ, RZ, R3 ;  /* 0x000000ffff097224 */ /* 0x000fce00078e0003 */
.L_x_303:
[----:B------:R-:W-:Y:S05]  /*03c0*/  BSYNC.RECONVERGENT B0 ;  /* 0x0000000000007941 */ /* 0x000fea0003800200 */
.L_x_302:
        /* <DEDUP_REMOVED lines=13> */
[----:B------:R-:W-:Y:S05]  /*04a0*/  CALL.REL.NOINC `($__internal_9_$__cuda_sm3x_div_rn_noftz_f32_slowpath) ;  /* 0x0000000800347944 */ /* 0x000fea0003c00000 */
[----:B------:R-:W-:-:S07]  /*04b0*/  IMAD.MOV.U32 R10, RZ, RZ, R3 ;  /* 0x000000ffff0a7224 */ /* 0x000fce00078e0003 */
.L_x_305:
[----:B------:R-:W-:Y:S05]  /*04c0*/  BSYNC.RECONVERGENT B0 ;  /* 0x0000000000007941 */ /* 0x000fea0003800200 */
.L_x_304:
        /* <DEDUP_REMOVED lines=28> */
[----:B------:R-:W-:Y:S05]  /*0690*/  CALL.REL.NOINC `($__internal_9_$__cuda_sm3x_div_rn_noftz_f32_slowpath) ;  /* 0x0000000400b87944 */ /* 0x000fea0003c00000 */
.L_x_311:
[----:B------:R-:W-:Y:S05]  /*06a0*/  BSYNC.RECONVERGENT B2 ;  /* 0x0000000000027941 */ /* 0x000fea0003800200 */
.L_x_310:
[----:B------:R-:W-:-:S13]  /*06b0*/  FSETP.GEU.AND P0, PT, R9, R10, PT ;  /* 0x0000000a0900720b */ /* 0x000fda0003f0e000 */
[----:B------:R-:W-:Y:S01]  /*06c0*/  @!P0 FADD R3, R3, 6 ;  /* 0x40c0000003038421 */ /* 0x000fe20000000000 */
[----:B------:R-:W-:Y:S06]  /*06d0*/  BRA `(.L_x_312) ;  /* 0x00000000008c7947 */ /* 0x000fec0003800000 */
.L_x_309:
        /* <DEDUP_REMOVED lines=15> */
[----:B------:R-:W-:Y:S05]  /*07d0*/  CALL.REL.NOINC `($__internal_9_$__cuda_sm3x_div_rn_noftz_f32_slowpath) ;  /* 0x0000000400687944 */ /* 0x000fea0003c00000 */
.L_x_315:
[----:B------:R-:W-:Y:S05]  /*07e0*/  BSYNC.RECONVERGENT B2 ;  /* 0x0000000000027941 */ /* 0x000fea0003800200 */
.L_x_314:
[----:B------:R-:W-:Y:S01]  /*07f0*/  FADD R3, R3, 2 ;  /* 0x4000000003037421 */ /* 0x000fe20000000000 */
[----:B------:R-:W-:Y:S06]  /*0800*/  BRA `(.L_x_312) ;  /* 0x0000000000407947 */ /* 0x000fec0003800000 */
.L_x_313:
        /* <DEDUP_REMOVED lines=13> */
[----:B------:R-:W-:Y:S05]  /*08e0*/  CALL.REL.NOINC `($__internal_9_$__cuda_sm3x_div_rn_noftz_f32_slowpath) ;  /* 0x0000000400247944 */ /* 0x000fea0003c00000 */
.L_x_317:
[----:B------:R-:W-:Y:S05]  /*08f0*/  BSYNC.RECONVERGENT B2 ;  /* 0x0000000000027941 */ /* 0x000fea0003800200 */
.L_x_316:
[----:B------:R-:W-:-:S07]  /*0900*/  FADD R3, R3, 4 ;  /* 0x4080000003037421 */ /* 0x000fce0000000000 */
.L_x_312:
[----:B------:R-:W-:Y:S05]  /*0910*/  BSYNC.RECONVERGENT B1 ;  /* 0x0000000000017941 */ /* 0x000fea0003800200 */
.L_x_308:
        /* <DEDUP_REMOVED lines=13> */
[----:B------:R-:W-:Y:S05]  /*09f0*/  CALL.REL.NOINC `($__internal_9_$__cuda_sm3x_div_rn_noftz_f32_slowpath) ;  /* 0x0000000000e07944 */ /* 0x000fea0003c00000 */
[----:B------:R-:W-:-:S07]  /*0a00*/  IMAD.MOV.U32 R2, RZ, RZ, R3 ;  /* 0x000000ffff027224 */ /* 0x000fce00078e0003 */
.L_x_319:
[----:B------:R-:W-:Y:S05]  /*0a10*/  BSYNC.RECONVERGENT B1 ;  /* 0x0000000000017941 */ /* 0x000fea0003800200 */
.L_x_318:
        /* <DEDUP_REMOVED lines=14> */
.L_x_321:
[----:B------:R-:W-:Y:S05]  /*0b00*/  BSYNC.RECONVERGENT B1 ;  /* 0x0000000000017941 */ /* 0x000fea0003800200 */
.L_x_320:
[----:B------:R-:W-:-:S07]  /*0b10*/  FMUL R0, R3, 255 ;  /* 0x437f000003007820 */ /* 0x000fce0000400000 */
.L_x_307:
[----:B------:R-:W-:Y:S05]  /*0b20*/  BSYNC.RECONVERGENT B0 ;  /* 0x0000000000007941 */ /* 0x000fea0003800200 */
.L_x_306:
        /* <DEDUP_REMOVED lines=11> */
.L_x_323:
[----:B------:R-:W-:Y:S05]  /*0be0*/  BSYNC.RECONVERGENT B0 ;  /* 0x0000000000007941 */ /* 0x000fea0003800200 */
.L_x_322:
        /* <DEDUP_REMOVED lines=8> */
.L_x_325:
[----:B------:R-:W-:Y:S05]  /*0c70*/  BSYNC.RECONVERGENT B0 ;  /* 0x0000000000007941 */ /* 0x000fea0003800200 */
.L_x_324:
[----:B------:R-:W-:Y:S04]  /*0c80*/  BSSY.RECONVERGENT B0, `(.L_x_326) ;  /* 0x0000006000007945 */ /* 0x000fe80003800200 */
[----:B------:R-:W-:Y:S05]  /*0c90*/  @!P0 BRA `(.L_x_327) ;  /* 0x0000000000108947 */ /* 0x000fea0003800000 */
[----:B------:R-:W-:Y:S01]  /*0ca0*/  FSETP.GT.AND P0, PT, R0, 255, PT ;  /* 0x437f00000000780b */ /* 0x000fe20003f04000 */
[----:B------:R-:W-:-:S12]  /*0cb0*/  IMAD.MOV.U32 R9, RZ, RZ, 0xff ;  /* 0x000000ffff097424 */ /* 0x000fd800078e00ff */
[----:B------:R-:W0:Y:S02]  /*0cc0*/  @!P0 F2I.S64 R2, R0 ;  /* 0x0000000000028311 */ /* 0x000e240000201900 */
[----:B0-----:R-:W-:-:S07]  /*0cd0*/  @!P0 PRMT R9, R2, 0x7610, R9 ;  /* 0x0000761002098816 */ /* 0x001fce0000000009 */
.L_x_327:
[----:B------:R-:W-:Y:S05]  /*0ce0*/  BSYNC.RECONVERGENT B0 ;  /* 0x0000000000007941 */ /* 0x000fea0003800200 */
.L_x_326:
[----:B------:R-:W0:Y:S01]  /*0cf0*/  LDCU.64 UR6, c[0x0][0x390] ;  /* 0x00007200ff0677ac */ /* 0x000e220008000a00 */
[----:B------:R-:W-:Y:S02]  /*0d00*/  SHF.R.S32.HI R0, RZ, 0x1f, R7 ;  /* 0x0000001fff007819 */ /* 0x000fe40000011407 */
[----:B0-----:R-:W-:-:S04]  /*0d10*/  IADD3 R4, P0, P1, R7, UR6, R4 ;  /* 0x0000000607047c10 */ /* 0x001fc8000f91e004 */
[----:B------:R-:W-:-:S05]  /*0d20*/  IADD3.X R5, PT, PT, R0, UR7, R5, P0, P1 ;  /* 0x0000000700057c10 */ /* 0x000fca00087e2405 */
[----:B------:R-:W-:Y:S04]  /*0d30*/  STG.E.U8 desc[UR4][R4.64], R6 ;  /* 0x0000000604007986 */ /* 0x000fe8000c101104 */
[----:B------:R-:W-:Y:S04]  /*0d40*/  STG.E.U8 desc[UR4][R4.64+0x1], R8 ;  /* 0x0000010804007986 */ /* 0x000fe8000c101104 */
[----:B------:R-:W-:Y:S04]  /*0d50*/  STG.E.U8 desc[UR4][R4.64+0x2], R9 ;  /* 0x0000020904007986 */ /* 0x000fe8000c101104 */
[----:B------:R-:W-:Y:S01]  /*0d60*/  STG.E.U8 desc[UR4][R4.64+0x3], RZ ;  /* 0x000003ff04007986 */ /* 0x000fe2000c101104 */
[----:B------:R-:W-:Y:S05]  /*0d70*/  EXIT ;  /* 0x000000000000794d */ /* 0x000fea0003800000 */
        .weak           $__internal_9_$__cuda_sm3x_div_rn_noftz_f32_slowpath
        .type           $__internal_9_$__cuda_sm3x_div_rn_noftz_f32_slowpath,@function
        .size           $__internal_9_$__cuda_sm3x_div_rn_noftz_f32_slowpath,(.L_x_609 - $__internal_9_$__cuda_sm3x_div_rn_noftz_f32_slowpath)
$__internal_9_$__cuda_sm3x_div_rn_noftz_f32_slowpath:
        /* <DEDUP_REMOVED lines=34> */
.L_x_329:
[----:B------:R-:W-:Y:S01]  /*0fa0*/  LEA R16, R13, 0xc0800000, 0x17 ;  /* 0xc08000000d107811 */ /* 0x000fe200078eb8ff */
[----:B------:R-:W-:Y:S01]  /*0fb0*/  VIADD R17, R17, 0xffffff81 ;  /* 0xffffff8111117836 */ /* 0x000fe20000000000 */
[----:B------:R-:W-:Y:S02]  /*0fc0*/  BSSY.RECONVERGENT B4, `(.L_x_334) ;  /* 0x0000035000047945 */ /* 0x000fe40003800200 */
[----:B------:R-:W-:Y:S01]  /*0fd0*/  IADD3 R18, PT, PT, -R16, R3, RZ ;  /* 0x0000000310127210 */ /* 0x000fe20007ffe1ff */
[----:B------:R-:W-:-:S03]  /*0fe0*/  IMAD R2, R17, -0x800000, R2 ;  /* 0xff80000011027824 */ /* 0x000fc600078e0202 */
[----:B------:R0:W1:Y:S01]  /*0ff0*/  MUFU.RCP R3, R18 ;  /* 0x0000001200037308 */ /* 0x0000620000001000 */
[----:B------:R-:W-:Y:S01]  /*1000*/  FADD.FTZ R19, -R18, -RZ ;  /* 0x800000ff12137221 */ /* 0x000fe20000010100 */
[----:B0-----:R-:W-:-:S04]  /*1010*/  IADD3 R18, PT, PT, R17, 0x7f, -R13 ;  /* 0x0000007f11127810 */ /* 0x001fc80007ffe80d */
[----:B------:R-:W-:Y:S01]  /*1020*/  IADD3 R18, PT, PT, R18, R15, RZ ;  /* 0x0000000f12127210 */ /* 0x000fe20007ffe0ff */
        /* <DEDUP_REMOVED lines=42> */
.L_x_336:
[----:B------:R-:W-:-:S04]  /*12d0*/  LOP3.LUT R2, R2, 0x80000000, RZ, 0xc0, !PT ;  /* 0x8000000002027812 */ /* 0x000fc800078ec0ff */
[----:B------:R-:W-:Y:S01]  /*12e0*/  LOP3.LUT R2, R2, 0x7f800000, RZ, 0xfc, !PT ;  /* 0x7f80000002027812 */ /* 0x000fe200078efcff */
[----:B------:R-:W-:Y:S06]  /*12f0*/  BRA `(.L_x_337) ;  /* 0x0000000000047947 */ /* 0x000fec0003800000 */
.L_x_335:
[----:B------:R-:W-:-:S07]  /*1300*/  LEA R2, R18, R2, 0x17 ;  /* 0x0000000212027211 */ /* 0x000fce00078eb8ff */
.L_x_337:
[----:B------:R-:W-:Y:S05]  /*1310*/  BSYNC.RECONVERGENT B4 ;  /* 0x0000000000047941 */ /* 0x000fea0003800200 */
.L_x_334:
[----:B------:R-:W-:Y:S05]  /*1320*/  BRA `(.L_x_338) ;  /* 0x0000000000207947 */ /* 0x000fea0003800000 */
.L_x_333:
[----:B------:R-:W-:-:S04]  /*1330*/  LOP3.LUT R2, R3, 0x80000000, R2, 0x48, !PT ;  /* 0x8000000003027812 */ /* 0x000fc800078e4802 */
[----:B------:R-:W-:Y:S01]  /*1340*/  LOP3.LUT R2, R2, 0x7f800000, RZ, 0xfc, !PT ;  /* 0x7f80000002027812 */ /* 0x000fe200078efcff */
[----:B------:R-:W-:Y:S06]  /*1350*/  BRA `(.L_x_338) ;  /* 0x0000000000147947 */ /* 0x000fec0003800000 */
.L_x_332:
[----:B------:R-:W-:Y:S01]  /*1360*/  LOP3.LUT R2, R3, 0x80000000, R2, 0x48, !PT ;  /* 0x8000000003027812 */ /* 0x000fe200078e4802 */
[----:B------:R-:W-:Y:S06]  /*1370*/  BRA `(.L_x_338) ;  /* 0x00000000000c7947 */ /* 0x000fec0003800000 */
.L_x_331:
[----:B------:R-:W0:Y:S01]  /*1380*/  MUFU.RSQ R2, -QNAN ;  /* 0xffc0000000027908 */ /* 0x000e220000001400 */
[----:B------:R-:W-:Y:S05]  /*1390*/  BRA `(.L_x_338) ;  /* 0x0000000000047947 */ /* 0x000fea0003800000 */
.L_x_330:
[----:B------:R-:W-:-:S07]  /*13a0*/  FADD.FTZ R2, R2, R3 ;  /* 0x0000000302027221 */ /* 0x000fce0000010000 */
.L_x_338:
[----:B------:R-:W-:Y:S05]  /*13b0*/  BSYNC.RECONVERGENT B3 ;  /* 0x0000000000037941 */ /* 0x000fea0003800200 */
.L_x_328:
[----:B------:R-:W-:Y:S02]  /*13c0*/  HFMA2 R15, -RZ, RZ, 0, 0 ;  /* 0x00000000ff0f7431 */ /* 0x000fe400000001ff */
[----:B0-----:R-:W-:Y:S02]  /*13d0*/  IMAD.MOV.U32 R3, RZ, RZ, R2 ;  /* 0x000000ffff037224 */ /* 0x001fe400078e0002 */
[----:B------:R-:W-:Y:S05]  /*13e0*/  RET.REL.NODEC R14 `(_Z21bgr_to_hls_ac4_kernelPKhiPhiii) ;  /* 0xffffffec0e047950 */ /* 0x000fea0003c3ffff */
.L_x_339:
        /* <DEDUP_REMOVED lines=9> */
.L_x_609:


//--------------------- .text._Z20bgr_to_hls_p3_kernelPKhS0_S0_iPhS1_S1_iii --------------------------
	.section	.text._Z20bgr_to_hls_p3_kernelPKhS0_S0_iPhS1_S1_iii,"ax",@progbits
	.align	128
        .global         _Z20bgr_to_hls_p3_kernelPKhS0_S0_iPhS1_S1_iii
        .type           _Z20bgr_to_hls_p3_kernelPKhS0_S0_iPhS1_S1_iii,@function
        .size           _Z20bgr_to_hls_p3_kernelPKhS0_S0_iPhS1_S1_iii,(.L_x_610 - _Z20bgr_to_hls_p3_kernelPKhS0_S0_iPhS1_S1_iii)
        .other          _Z20bgr_to_hls_p3_kernelPKhS0_S0_iPhS1_S1_iii,@"STO_CUDA_ENTRY STV_DEFAULT"
_Z20bgr_to_hls_p3_kernelPKhS0_S0_iPhS1_S1_iii:
.text._Z20bgr_to_hls_p3_kernelPKhS0_S0_iPhS1_S1_iii:
        /* <DEDUP_REMOVED lines=47> */
[----:B-----5:R-:W-:Y:S05]  /*02f0*/  CALL.REL.NOINC `($__internal_10_$__cuda_sm3x_div_rn_noftz_f32_slowpath) ;  /* 0x0000000800c87944 */ /* 0x020fea0003c00000 */
[----:B------:R-:W-:-:S07]  /*0300*/  IMAD.MOV.U32 R7, RZ, RZ, R3 ;  /* 0x000000ffff077224 */ /* 0x000fce00078e0003 */
.L_x_341:
[----:B------:R-:W-:Y:S05]  /*0310*/  BSYNC.RECONVERGENT B0 ;  /* 0x0000000000007941 */ /* 0x000fea0003800200 */
.L_x_340:
        /* <DEDUP_REMOVED lines=13> */
[----:B------:R-:W-:Y:S05]  /*03f0*/  CALL.REL.NOINC `($__internal_10_$__cuda_sm3x_div_rn_noftz_f32_slowpath) ;  /* 0x0000000800887944 */ /* 0x000fea0003c00000 */
[----:B------:R-:W-:-:S07]  /*0400*/  IMAD.MOV.U32 R8, RZ, RZ, R3 ;  /* 0x000000ffff087224 */ /* 0x000fce00078e0003 */
.L_x_343:
[----:B------:R-:W-:Y:S05]  /*0410*/  BSYNC.RECONVERGENT B0 ;  /* 0x0000000000007941 */ /* 0x000fea0003800200 */
.L_x_342:
        /* <DEDUP_REMOVED lines=13> */
[----:B------:R-:W-:Y:S05]  /*04f0*/  CALL.REL.NOINC `($__internal_10_$__cuda_sm3x_div_rn_noftz_f32_slowpath) ;  /* 0x0000000800487944 */ /* 0x000fea0003c00000 */
[----:B------:R-:W-:-:S07]  /*0500*/  IMAD.MOV.U32 R11, RZ, RZ, R3 ;  /* 0x000000ffff0b7224 */ /* 0x000fce00078e0003 */
.L_x_345:
[----:B------:R-:W-:Y:S05]  /*0510*/  BSYNC.RECONVERGENT B0 ;  /* 0x0000000000007941 */ /* 0x000fea0003800200 */
.L_x_344:
        /* <DEDUP_REMOVED lines=28> */
[----:B------:R-:W-:Y:S05]  /*06e0*/  CALL.REL.NOINC `($__internal_10_$__cuda_sm3x_div_rn_noftz_f32_slowpath) ;  /* 0x0000000400cc7944 */ /* 0x000fea0003c00000 */
.L_x_351:
[----:B------:R-:W-:Y:S05]  /*06f0*/  BSYNC.RECONVERGENT B2 ;  /* 0x0000000000027941 */ /* 0x000fea0003800200 */
.L_x_350:
[----:B------:R-:W-:-:S13]  /*0700*/  FSETP.GEU.AND P0, PT, R8, R11, PT ;  /* 0x0000000b0800720b */ /* 0x000fda0003f0e000 */
[----:B------:R-:W-:Y:S01]  /*0710*/  @!P0 FADD R3, R3, 6 ;  /* 0x40c0000003038421 */ /* 0x000fe20000000000 */
[----:B------:R-:W-:Y:S06]  /*0720*/  BRA `(.L_x_352) ;  /* 0x00000000008c7947 */ /* 0x000fec0003800000 */
.L_x_349:
        /* <DEDUP_REMOVED lines=15> */
[----:B------:R-:W-:Y:S05]  /*0820*/  CALL.REL.NOINC `($__internal_10_$__cuda_sm3x_div_rn_noftz_f32_slowpath) ;  /* 0x00000004007c7944 */ /* 0x000fea0003c00000 */
.L_x_355:
[----:B------:R-:W-:Y:S05]  /*0830*/  BSYNC.RECONVERGENT B2 ;  /* 0x0000000000027941 */ /* 0x000fea0003800200 */
.L_x_354:
[----:B------:R-:W-:Y:S01]  /*0840*/  FADD R3, R3, 2 ;  /* 0x4000000003037421 */ /* 0x000fe20000000000 */
[----:B------:R-:W-:Y:S06]  /*0850*/  BRA `(.L_x_352) ;  /* 0x0000000000407947 */ /* 0x000fec0003800000 */
.L_x_353:
        /* <DEDUP_REMOVED lines=13> */
[----:B------:R-:W-:Y:S05]  /*0930*/  CALL.REL.NOINC `($__internal_10_$__cuda_sm3x_div_rn_noftz_f32_slowpath) ;  /* 0x0000000400387944 */ /* 0x000fea0003c00000 */
.L_x_357:
[----:B------:R-:W-:Y:S05]  /*0940*/  BSYNC.RECONVERGENT B2 ;  /* 0x0000000000027941 */ /* 0x000fea0003800200 */
.L_x_356:
[----:B------:R-:W-:-:S07]  /*0950*/  FADD R3, R3, 4 ;  /* 0x4080000003037421 */ /* 0x000fce0000000000 */
.L_x_352:
[----:B------:R-:W-:Y:S05]  /*0960*/  BSYNC.RECONVERGENT B1 ;  /* 0x0000000000017941 */ /* 0x000fea0003800200 */
.L_x_348:
        /* <DEDUP_REMOVED lines=13> */
[----:B------:R-:W-:Y:S05]  /*0a40*/  CALL.REL.NOINC `($__internal_10_$__cuda_sm3x_div_rn_noftz_f32_slowpath) ;  /* 0x0000000000f47944 */ /* 0x000fea0003c00000 */
[----:B------:R-:W-:-:S07]  /*0a50*/  IMAD.MOV.U32 R2, RZ, RZ, R3 ;  /* 0x000000ffff027224 */ /* 0x000fce00078e0003 */
.L_x_359:
[----:B------:R-:W-:Y:S05]  /*0a60*/  BSYNC.RECONVERGENT B1 ;  /* 0x0000000000017941 */ /* 0x000fea0003800200 */
.L_x_358:
        /* <DEDUP_REMOVED lines=14> */
.L_x_361:
[----:B------:R-:W-:Y:S05]  /*0b50*/  BSYNC.RECONVERGENT B1 ;  /* 0x0000000000017941 */ /* 0x000fea0003800200 */
.L_x_360:
[----:B------:R-:W-:-:S07]  /*0b60*/  FMUL R0, R3, 255 ;  /* 0x437f000003007820 */ /* 0x000fce0000400000 */
.L_x_347:
[----:B------:R-:W-:Y:S05]  /*0b70*/  BSYNC.RECONVERGENT B0 ;  /* 0x0000000000007941 */ /* 0x000fea0003800200 */
.L_x_346:
        /* <DEDUP_REMOVED lines=11> */
.L_x_363:
[----:B------:R-:W-:Y:S05]  /*0c30*/  BSYNC.RECONVERGENT B0 ;  /* 0x0000000000007941 */ /* 0x000fea0003800200 */
.L_x_362:
        /* <DEDUP_REMOVED lines=8> */
.L_x_365:
[----:B------:R-:W-:Y:S05]  /*0cc0*/  BSYNC.RECONVERGENT B0 ;  /* 0x0000000000007941 */ /* 0x000fea0003800200 */
.L_x_364:
[----:B------:R-:W-:Y:S04]  /*0cd0*/  BSSY.RECONVERGENT B0, `(.L_x_366) ;  /* 0x0000006000007945 */ /* 0x000fe80003800200 */
[----:B------:R-:W-:Y:S05]  /*0ce0*/  @!P0 BRA `(.L_x_367) ;  /* 0x0000000000108947 */ /* 0x000fea0003800000 */
[----:B------:R-:W-:Y:S01]  /*0cf0*/  FSETP.GT.AND P0, PT, R0, 255, PT ;  /* 0x437f00000000780b */ /* 0x000fe20003f04000 */
[----:B------:R-:W-:-:S12]  /*0d00*/  IMAD.MOV.U32 R10, RZ, RZ, 0xff ;  /* 0x000000ffff0a7424 */ /* 0x000fd800078e00ff */
[----:B------:R-:W0:Y:S02]  /*0d10*/  @!P0 F2I.S64 R2, R0 ;  /* 0x0000000000028311 */ /* 0x000e240000201900 */
[----:B0-----:R-:W-:-:S07]  /*0d20*/  @!P0 PRMT R10, R2, 0x7610, R10 ;  /* 0x00007610020a8816 */ /* 0x001fce000000000a */
.L_x_367:
[----:B------:R-:W-:Y:S05]  /*0d30*/  BSYNC.RECONVERGENT B0 ;  /* 0x0000000000007941 */ /* 0x000fea0003800200 */
.L_x_366:
        /* <DEDUP_REMOVED lines=14> */
        .weak           $__internal_10_$__cuda_sm3x_div_rn_noftz_f32_slowpath
        .type           $__internal_10_$__cuda_sm3x_div_rn_noftz_f32_slowpath,@function
        .size           $__internal_10_$__cuda_sm3x_div_rn_noftz_f32_slowpath,(.L_x_610 - $__internal_10_$__cuda_sm3x_div_rn_noftz_f32_slowpath)
$__internal_10_$__cuda_sm3x_div_rn_noftz_f32_slowpath:
        /* <DEDUP_REMOVED lines=34> */
.L_x_369:
[----:B------:R-:W-:Y:S01]  /*1040*/  LEA R16, R13, 0xc0800000, 0x17 ;  /* 0xc08000000d107811 */ /* 0x000fe200078eb8ff */
[----:B------:R-:W-:Y:S01]  /*1050*/  VIADD R17, R17, 0xffffff81 ;  /* 0xffffff8111117836 */ /* 0x000fe20000000000 */
[----:B------:R-:W-:Y:S02]  /*1060*/  BSSY.RECONVERGENT B4, `(.L_x_374) ;  /* 0x0000035000047945 */ /* 0x000fe40003800200 */
[----:B------:R-:W-:Y:S01]  /*1070*/  IADD3 R18, PT, PT, -R16, R3, RZ ;  /* 0x0000000310127210 */ /* 0x000fe20007ffe1ff */
[----:B------:R-:W-:-:S03]  /*1080*/  IMAD R2, R17, -0x800000, R2 ;  /* 0xff80000011027824 */ /* 0x000fc600078e0202 */
        /* <DEDUP_REMOVED lines=46> */
.L_x_376:
[----:B------:R-:W-:-:S04]  /*1370*/  LOP3.LUT R2, R2, 0x80000000, RZ, 0xc0, !PT ;  /* 0x8000000002027812 */ /* 0x000fc800078ec0ff */
[----:B------:R-:W-:Y:S01]  /*1380*/  LOP3.LUT R2, R2, 0x7f800000, RZ, 0xfc, !PT ;  /* 0x7f80000002027812 */ /* 0x000fe200078efcff */
[----:B------:R-:W-:Y:S06]  /*1390*/  BRA `(.L_x_377) ;  /* 0x0000000000047947 */ /* 0x000fec0003800000 */
.L_x_375:
[----:B------:R-:W-:-:S07]  /*13a0*/  IMAD R2, R18, 0x800000, R2 ;  /* 0x0080000012027824 */ /* 0x000fce00078e0202 */
.L_x_377:
[----:B------:R-:W-:Y:S05]  /*13b0*/  BSYNC.RECONVERGENT B4 ;  /* 0x0000000000047941 */ /* 0x000fea0003800200 */
.L_x_374:
[----:B------:R-:W-:Y:S05]  /*13c0*/  BRA `(.L_x_378) ;  /* 0x0000000000207947 */ /* 0x000fea0003800000 */
.L_x_373:
[----:B------:R-:W-:-:S04]  /*13d0*/  LOP3.LUT R2, R3, 0x80000000, R2, 0x48, !PT ;  /* 0x8000000003027812 */ /* 0x000fc800078e4802 */
[----:B------:R-:W-:Y:S01]  /*13e0*/  LOP3.LUT R2, R2, 0x7f800000, RZ, 0xfc, !PT ;  /* 0x7f80000002027812 */ /* 0x000fe200078efcff */
[----:B------:R-:W-:Y:S06]  /*13f0*/  BRA `(.L_x_378) ;  /* 0x0000000000147947 */ /* 0x000fec0003800000 */
.L_x_372:
[----:B------:R-:W-:Y:S01]  /*1400*/  LOP3.LUT R2, R3, 0x80000000, R2, 0x48, !PT ;  /* 0x8000000003027812 */ /* 0x000fe200078e4802 */
[----:B------:R-:W-:Y:S06]  /*1410*/  BRA `(.L_x_378) ;  /* 0x00000000000c7947 */ /* 0x000fec0003800000 */
.L_x_371:
[----:B------:R-:W0:Y:S01]  /*1420*/  MUFU.RSQ R2, -QNAN ;  /* 0xffc0000000027908 */ /* 0x000e220000001400 */
[----:B------:R-:W-:Y:S05]  /*1430*/  BRA `(.L_x_378) ;  /* 0x0000000000047947 */ /* 0x000fea0003800000 */
.L_x_370:
[----:B------:R-:W-:-:S07]  /*1440*/  FADD.FTZ R2, R2, R3 ;  /* 0x0000000302027221 */ /* 0x000fce0000010000 */
.L_x_378:
[----:B------:R-:W-:Y:S05]  /*1450*/  BSYNC.RECONVERGENT B3 ;  /* 0x0000000000037941 */ /* 0x000fea0003800200 */
.L_x_368:
[----:B------:R-:W-:Y:S01]  /*1460*/  IMAD.MOV.U32 R15, RZ, RZ, 0x0 ;  /* 0x00000000ff0f7424 */ /* 0x000fe200078e00ff */
[----:B0-----:R-:W-:-:S03]  /*1470*/  MOV R3, R2 ;  /* 0x0000000200037202 */ /* 0x001fc60000000f00 */
[----:B------:R-:W-:Y:S05]  /*1480*/  RET.REL.NODEC R14 `(_Z20bgr_to_hls_p3_kernelPKhS0_S0_iPhS1_S1_iii) ;  /* 0xffffffe80edc7950 */ /* 0x000fea0003c3ffff */
.L_x_379:
        /* <DEDUP_REMOVED lines=15> */
.L_x_610:


//--------------------- .text._Z22bgr_to_hls_p3c3_kernelPKhS0_S0_iPhiii --------------------------
	.section	.text._Z22bgr_to_hls_p3c3_kernelPKhS0_S0_iPhiii,"ax",@progbits
	.align	128
        .global         _Z22bgr_to_hls_p3c3_kernelPKhS0_S0_iPhiii
        .type           _Z22bgr_to_hls_p3c3_kernelPKhS0_S0_iPhiii,@function
        .size           _Z22bgr_to_hls_p3c3_kernelPKhS0_S0_iPhiii,(.L_x_611 - _Z22bgr_to_hls_p3c3_kernelPKhS0_S0_iPhiii)
        .other          _Z22bgr_to_hls_p3c3_kernelPKhS0_S0_iPhiii,@"STO_CUDA_ENTRY STV_DEFAULT"
_Z22bgr_to_hls_p3c3_kernelPKhS0_S0_iPhiii:
.text._Z22bgr_to_hls_p3c3_kernelPKhS0_S0_iPhiii:
        /* <DEDUP_REMOVED lines=47> */
[----:B-----5:R-:W-:Y:S05]  /*02f0*/  CALL.REL.NOINC `($__internal_11_$__cuda_sm3x_div_rn_noftz_f32_slowpath) ;  /* 0x0000000800b87944 */ /* 0x020fea0003c00000 */
[----:B------:R-:W-:-:S07]  /*0300*/  IMAD.MOV.U32 R6, RZ, RZ, R3 ;  /* 0x000000ffff067224 */ /* 0x000fce00078e0003 */
.L_x_381:
[----:B------:R-:W-:Y:S05]  /*0310*/  BSYNC.RECONVERGENT B0 ;  /* 0x0000000000007941 */ /* 0x000fea0003800200 */
.L_x_380:
[----:B------:R-:W-:Y:S01]  /*0320*/  MOV R3, 0x437f0000 ;  /* 0x437f000000037802 */ /* 0x000fe20000000f00 */
[----:B------:R-:W-:Y:S01]  /*0330*/  IMAD.MOV.U32 R0, RZ, RZ, 0x3b808081 ;  /* 0x3b808081ff007424 */ /* 0x000fe200078e00ff */
[----:B-----5:R-:W-:Y:S01]  /*0340*/  I2FP.F32.U32 R2, R7 ;  /* 0x0000000700027245 */ /* 0x020fe20000201000 */
        /* <DEDUP_REMOVED lines=10> */
[----:B------:R-:W-:Y:S05]  /*03f0*/  CALL.REL.NOINC `($__internal_11_$__cuda_sm3x_div_rn_noftz_f32_slowpath) ;  /* 0x0000000800787944 */ /* 0x000fea0003c00000 */
[----:B------:R-:W-:-:S07]  /*0400*/  IMAD.MOV.U32 R7, RZ, RZ, R3 ;  /* 0x000000ffff077224 */ /* 0x000fce00078e0003 */
.L_x_383:
[----:B------:R-:W-:Y:S05]  /*0410*/  BSYNC.RECONVERGENT B0 ;  /* 0x0000000000007941 */ /* 0x000fea0003800200 */
.L_x_382:
[----:B------:R-:W-:Y:S01]  /*0420*/  HFMA2 R0, -RZ, RZ, 0.9375, -7.688999176025390625e-06 ;  /* 0x3b808081ff007431 */ /* 0x000fe200000001ff */
        /* <DEDUP_REMOVED lines=13> */
[----:B------:R-:W-:-:S07]  /*0500*/  MOV R10, R3 ;  /* 0x00000003000a7202 */ /* 0x000fce0000000f00 */
.L_x_385:
[----:B------:R-:W-:Y:S05]  /*0510*/  BSYNC.RECONVERGENT B0 ;  /* 0x0000000000007941 */ /* 0x000fea0003800200 */
.L_x_384:
        /* <DEDUP_REMOVED lines=28> */
[----:B------:R-:W-:Y:S05]  /*06e0*/  CALL.REL.NOINC `($__internal_11_$__cuda_sm3x_div_rn_noftz_f32_slowpath) ;  /* 0x0000000400bc7944 */ /* 0x000fea0003c00000 */
.L_x_391:
[----:B------:R-:W-:Y:S05]  /*06f0*/  BSYNC.RECONVERGENT B2 ;  /* 0x0000000000027941 */ /* 0x000fea0003800200 */
.L_x_390:
[----:B------:R-:W-:-:S13]  /*0700*/  FSETP.GEU.AND P0, PT, R7, R10, PT ;  /* 0x0000000a0700720b */ /* 0x000fda0003f0e000 */
[----:B------:R-:W-:Y:S01]  /*0710*/  @!P0 FADD R3, R3, 6 ;  /* 0x40c0000003038421 */ /* 0x000fe20000000000 */
[----:B------:R-:W-:Y:S06]  /*0720*/  BRA `(.L_x_392) ;  /* 0x00000000008c7947 */ /* 0x000fec0003800000 */
.L_x_389:
        /* <DEDUP_REMOVED lines=15> */
[----:B------:R-:W-:Y:S05]  /*0820*/  CALL.REL.NOINC `($__internal_11_$__cuda_sm3x_div_rn_noftz_f32_slowpath) ;  /* 0x00000004006c7944 */ /* 0x000fea0003c00000 */
.L_x_395:
[----:B------:R-:W-:Y:S05]  /*0830*/  BSYNC.RECONVERGENT B2 ;  /* 0x0000000000027941 */ /* 0x000fea0003800200 */
.L_x_394:
[----:B------:R-:W-:Y:S01]  /*0840*/  FADD R3, R3, 2 ;  /* 0x4000000003037421 */ /* 0x000fe20000000000 */
[----:B------:R-:W-:Y:S06]  /*0850*/  BRA `(.L_x_392) ;  /* 0x0000000000407947 */ /* 0x000fec0003800000 */
.L_x_393:
        /* <DEDUP_REMOVED lines=13> */
[----:B------:R-:W-:Y:S05]  /*0930*/  CALL.REL.NOINC `($__internal_11_$__cuda_sm3x_div_rn_noftz_f32_slowpath) ;  /* 0x0000000400287944 */ /* 0x000fea0003c00000 */
.L_x_397:
[----:B------:R-:W-:Y:S05]  /*0940*/  BSYNC.RECONVERGENT B2 ;  /* 0x0000000000027941 */ /* 0x000fea0003800200 */
.L_x_396:
[----:B------:R-:W-:-:S07]  /*0950*/  FADD R3, R3, 4 ;  /* 0x4080000003037421 */ /* 0x000fce0000000000 */
.L_x_392:
[----:B------:R-:W-:Y:S05]  /*0960*/  BSYNC.RECONVERGENT B1 ;  /* 0x0000000000017941 */ /* 0x000fea0003800200 */
.L_x_388:
        /* <DEDUP_REMOVED lines=13> */
[----:B------:R-:W-:Y:S05]  /*0a40*/  CALL.REL.NOINC `($__internal_11_$__cuda_sm3x_div_rn_noftz_f32_slowpath) ;  /* 0x0000000000e47944 */ /* 0x000fea0003c00000 */
[----:B------:R-:W-:-:S07]  /*0a50*/  MOV R2, R3 ;  /* 0x0000000300027202 */ /* 0x000fce0000000f00 */
.L_x_399:
[----:B------:R-:W-:Y:S05]  /*0a60*/  BSYNC.RECONVERGENT B1 ;  /* 0x0000000000017941 */ /* 0x000fea0003800200 */
.L_x_398:
        /* <DEDUP_REMOVED lines=14> */
.L_x_401:
[----:B------:R-:W-:Y:S05]  /*0b50*/  BSYNC.RECONVERGENT B1 ;  /* 0x0000000000017941 */ /* 0x000fea0003800200 */
.L_x_400:
[----:B------:R-:W-:-:S07]  /*0b60*/  FMUL R0, R3, 255 ;  /* 0x437f000003007820 */ /* 0x000fce0000400000 */
.L_x_387:
[----:B------:R-:W-:Y:S05]  /*0b70*/  BSYNC.RECONVERGENT B0 ;  /* 0x0000000000007941 */ /* 0x000fea0003800200 */
.L_x_386:
        /* <DEDUP_REMOVED lines=11> */
.L_x_403:
[----:B------:R-:W-:Y:S05]  /*0c30*/  BSYNC.RECONVERGENT B0 ;  /* 0x0000000000007941 */ /* 0x000fea0003800200 */
.L_x_402:
        /* <DEDUP_REMOVED lines=8> */
.L_x_405:
[----:B------:R-:W-:Y:S05]  /*0cc0*/  BSYNC.RECONVERGENT B0 ;  /* 0x0000000000007941 */ /* 0x000fea0003800200 */
.L_x_404:
[----:B------:R-:W-:Y:S04]  /*0cd0*/  BSSY.RECONVERGENT B0, `(.L_x_406) ;  /* 0x0000006000007945 */ /* 0x000fe80003800200 */
[----:B------:R-:W-:Y:S05]  /*0ce0*/  @!P0 BRA `(.L_x_407) ;  /* 0x0000000000108947 */ /* 0x000fea0003800000 */
[----:B------:R-:W-:Y:S01]  /*0cf0*/  FSETP.GT.AND P0, PT, R0, 255, PT ;  /* 0x437f00000000780b */ /* 0x000fe20003f04000 */
[----:B------:R-:W-:-:S12]  /*0d00*/  IMAD.MOV.U32 R8, RZ, RZ, 0xff ;  /* 0x000000ffff087424 */ /* 0x000fd800078e00ff */
[----:B------:R-:W0:Y:S02]  /*0d10*/  @!P0 F2I.S64 R2, R0 ;  /* 0x0000000000028311 */ /* 0x000e240000201900 */
[----:B0-----:R-:W-:-:S07]  /*0d20*/  @!P0 PRMT R8, R2, 0x7610, R8 ;  /* 0x0000761002088816 */ /* 0x001fce0000000008 */
.L_x_407:
[----:B------:R-:W-:Y:S05]  /*0d30*/  BSYNC.RECONVERGENT B0 ;  /* 0x0000000000007941 */ /* 0x000fea0003800200 */
.L_x_406:
        /* <DEDUP_REMOVED lines=10> */
        .weak           $__internal_11_$__cuda_sm3x_div_rn_noftz_f32_slowpath
        .type           $__internal_11_$__cuda_sm3x_div_rn_noftz_f32_slowpath,@function
        .size           $__internal_11_$__cuda_sm3x_div_rn_noftz_f32_slowpath,(.L_x_611 - $__internal_11_$__cuda_sm3x_div_rn_noftz_f32_slowpath)
$__internal_11_$__cuda_sm3x_div_rn_noftz_f32_slowpath:
        /* <DEDUP_REMOVED lines=34> */
.L_x_409:
        /* <DEDUP_REMOVED lines=51> */
.L_x_416:
[----:B------:R-:W-:-:S04]  /*1330*/  LOP3.LUT R2, R2, 0x80000000, RZ, 0xc0, !PT ;  /* 0x8000000002027812 */ /* 0x000fc800078ec0ff */
[----:B------:R-:W-:Y:S01]  /*1340*/  LOP3.LUT R2, R2, 0x7f800000, RZ, 0xfc, !PT ;  /* 0x7f80000002027812 */ /* 0x000fe200078efcff */
[----:B------:R-:W-:Y:S06]  /*1350*/  BRA `(.L_x_417) ;  /* 0x0000000000047947 */ /* 0x000fec0003800000 */
.L_x_415:
[----:B------:R-:W-:-:S07]  /*1360*/  IMAD R2, R15, 0x800000, R2 ;  /* 0x008000000f027824 */ /* 0x000fce00078e0202 */
.L_x_417:
[----:B------:R-:W-:Y:S05]  /*1370*/  BSYNC.RECONVERGENT B4 ;  /* 0x0000000000047941 */ /* 0x000fea0003800200 */
.L_x_414:
[----:B------:R-:W-:Y:S05]  /*1380*/  BRA `(.L_x_418) ;  /* 0x0000000000207947 */ /* 0x000fea0003800000 */
.L_x_413:
[----:B------:R-:W-:-:S04]  /*1390*/  LOP3.LUT R2, R3, 0x80000000, R2, 0x48, !PT ;  /* 0x8000000003027812 */ /* 0x000fc800078e4802 */
[----:B------:R-:W-:Y:S01]  /*13a0*/  LOP3.LUT R2, R2, 0x7f800000, RZ, 0xfc, !PT ;  /* 0x7f80000002027812 */ /* 0x000fe200078efcff */
[----:B------:R-:W-:Y:S06]  /*13b0*/  BRA `(.L_x_418) ;  /* 0x0000000000147947 */ /* 0x000fec0003800000 */
.L_x_412:
[----:B------:R-:W-:Y:S01]  /*13c0*/  LOP3.LUT R2, R3, 0x80000000, R2, 0x48, !PT ;  /* 0x8000000003027812 */ /* 0x000fe200078e4802 */
[----:B------:R-:W-:Y:S06]  /*13d0*/  BRA `(.L_x_418) ;  /* 0x00000000000c7947 */ /* 0x000fec0003800000 */
.L_x_411:
[----:B------:R-:W0:Y:S01]  /*13e0*/  MUFU.RSQ R2, -QNAN ;  /* 0xffc0000000027908 */ /* 0x000e220000001400 */
[----:B------:R-:W-:Y:S05]  /*13f0*/  BRA `(.L_x_418) ;  /* 0x0000000000047947 */ /* 0x000fea0003800000 */
.L_x_410:
[----:B------:R-:W-:-:S07]  /*1400*/  FADD.FTZ R2, R2, R3 ;  /* 0x0000000302027221 */ /* 0x000fce0000010000 */
.L_x_418:
[----:B------:R-:W-:Y:S05]  /*1410*/  BSYNC.RECONVERGENT B3 ;  /* 0x0000000000037941 */ /* 0x000fea0003800200 */
.L_x_408:
[----:B------:R-:W-:Y:S01]  /*1420*/  IMAD.MOV.U32 R13, RZ, RZ, 0x0 ;  /* 0x00000000ff0d7424 */ /* 0x000fe200078e00ff */
[----:B0-----:R-:W-:-:S03]  /*1430*/  MOV R3, R2 ;  /* 0x0000000200037202 */ /* 0x001fc60000000f00 */
[----:B------:R-:W-:Y:S05]  /*1440*/  RET.REL.NODEC R12 `(_Z22bgr_to_hls_p3c3_kernelPKhS0_S0_iPhiii) ;  /* 0xffffffe80cec7950 */ /* 0x000fea0003c3ffff */
.L_x_419:
        /* <DEDUP_REMOVED lines=11> */
.L_x_611:


//--------------------- .text._Z22bgr_to_hls_c3p3_kernelPKhiPhS1_S1_iii --------------------------
	.section	.text._Z22bgr_to_hls_c3p3_kernelPKhiPhS1_S1_iii,"ax",@progbits
	.align	128
        .global         _Z22bgr_to_hls_c3p3_kernelPKhiPhS1_S1_iii
        .type           _Z22bgr_to_hls_c3p3_kernelPKhiPhS1_S1_iii,@function
        .size           _Z22bgr_to_hls_c3p3_kernelPKhiPhS1_S1_iii,(.L_x_612 - _Z22bgr_to_hls_c3p3_kernelPKhiPhS1_S1_iii)
        .other          _Z22bgr_to_hls_c3p3_kernelPKhiPhS1_S1_iii,@"STO_CUDA_ENTRY STV_DEFAULT"
_Z22bgr_to_hls_c3p3_kernelPKhiPhS1_S1_iii:
.text._Z22bgr_to_hls_c3p3_kernelPKhiPhS1_S1_iii:
        /* <DEDUP_REMOVED lines=39> */
[----:B------:R-:W-:Y:S02]  /*0270*/  HFMA2 R3, -RZ, RZ, 3.748046875, 0 ;  /* 0x437f0000ff037431 */ /* 0x000fe400000001ff */
[----:B------:R-:W-:Y:S01]  /*0280*/  IMAD.MOV.U32 R2, RZ, RZ, R0 ;  /* 0x000000ffff027224 */ /* 0x000fe200078e0000 */
[----:B------:R-:W-:-:S07]  /*0290*/  MOV R12, 0x2b0 ;  /* 0x000002b0000c7802 */ /* 0x000fce0000000f00 */
[----:B-----5:R-:W-:Y:S05]  /*02a0*/  CALL.REL.NOINC `($__internal_12_$__cuda_sm3x_div_rn_noftz_f32_slowpath) ;  /* 0x0000000800cc7944 */ /* 0x020fea0003c00000 */
[----:B------:R-:W-:-:S07]  /*02b0*/  IMAD.MOV.U32 R7, RZ, RZ, R3 ;  /* 0x000000ffff077224 */ /* 0x000fce00078e0003 */
.L_x_421:
[----:B------:R-:W-:Y:S05]  /*02c0*/  BSYNC.RECONVERGENT B0 ;  /* 0x0000000000007941 */ /* 0x000fea0003800200 */
.L_x_420:
        /* <DEDUP_REMOVED lines=13> */
[----:B------:R-:W-:Y:S05]  /*03a0*/  CALL.REL.NOINC `($__internal_12_$__cuda_sm3x_div_rn_noftz_f32_slowpath) ;  /* 0x00000008008c7944 */ /* 0x000fea0003c00000 */
[----:B------:R-:W-:-:S07]  /*03b0*/  IMAD.MOV.U32 R8, RZ, RZ, R3 ;  /* 0x000000ffff087224 */ /* 0x000fce00078e0003 */
.L_x_423:
[----:B------:R-:W-:Y:S05]  /*03c0*/  BSYNC.RECONVERGENT B0 ;  /* 0x0000000000007941 */ /* 0x000fea0003800200 */
.L_x_422:
        /* <DEDUP_REMOVED lines=14> */
[----:B------:R-:W-:-:S07]  /*04b0*/  MOV R11, R3 ;  /* 0x00000003000b7202 */ /* 0x000fce0000000f00 */
.L_x_425:
[----:B------:R-:W-:Y:S05]  /*04c0*/  BSYNC.RECONVERGENT B0 ;  /* 0x0000000000007941 */ /* 0x000fea0003800200 */
.L_x_424:
        /* <DEDUP_REMOVED lines=28> */
[----:B------:R-:W-:Y:S05]  /*0690*/  CALL.REL.NOINC `($__internal_12_$__cuda_sm3x_div_rn_noftz_f32_slowpath) ;  /* 0x0000000400d07944 */ /* 0x000fea0003c00000 */
.L_x_431:
[----:B------:R-:W-:Y:S05]  /*06a0*/  BSYNC.RECONVERGENT B2 ;  /* 0x0000000000027941 */ /* 0x000fea0003800200 */
.L_x_430:
[----:B------:R-:W-:-:S13]  /*06b0*/  FSETP.GEU.AND P0, PT, R8, R11, PT ;  /* 0x0000000b0800720b */ /* 0x000fda0003f0e000 */
[----:B------:R-:W-:Y:S01]  /*06c0*/  @!P0 FADD R3, R3, 6 ;  /* 0x40c0000003038421 */ /* 0x000fe20000000000 */
[----:B------:R-:W-:Y:S06]  /*06d0*/  BRA `(.L_x_432) ;  /* 0x00000000008c7947 */ /* 0x000fec0003800000 */
.L_x_429:
        /* <DEDUP_REMOVED lines=15> */
[----:B------:R-:W-:Y:S05]  /*07d0*/  CALL.REL.NOINC `($__internal_12_$__cuda_sm3x_div_rn_noftz_f32_slowpath) ;  /* 0x0000000400807944 */ /* 0x000fea0003c00000 */
.L_x_435:
[----:B------:R-:W-:Y:S05]  /*07e0*/  BSYNC.RECONVERGENT B2 ;  /* 0x0000000000027941 */ /* 0x000fea0003800200 */
.L_x_434:
[----:B------:R-:W-:Y:S01]  /*07f0*/  FADD R3, R3, 2 ;  /* 0x4000000003037421 */ /* 0x000fe20000000000 */
[----:B------:R-:W-:Y:S06]  /*0800*/  BRA `(.L_x_432) ;  /* 0x0000000000407947 */ /* 0x000fec0003800000 */
.L_x_433:
        /* <DEDUP_REMOVED lines=13> */
[----:B------:R-:W-:Y:S05]  /*08e0*/  CALL.REL.NOINC `($__internal_12_$__cuda_sm3x_div_rn_noftz_f32_slowpath) ;  /* 0x00000004003c7944 */ /* 0x000fea0003c00000 */
.L_x_437:
[----:B------:R-:W-:Y:S05]  /*08f0*/  BSYNC.RECONVERGENT B2 ;  /* 0x0000000000027941 */ /* 0x000fea0003800200 */
.L_x_436:
[----:B------:R-:W-:-:S07]  /*0900*/  FADD R3, R3, 4 ;  /* 0x4080000003037421 */ /* 0x000fce0000000000 */
.L_x_432:
[----:B------:R-:W-:Y:S05]  /*0910*/  BSYNC.RECONVERGENT B1 ;  /* 0x0000000000017941 */ /* 0x000fea0003800200 */
.L_x_428:
        /* <DEDUP_REMOVED lines=13> */
[----:B------:R-:W-:Y:S05]  /*09f0*/  CALL.REL.NOINC `($__internal_12_$__cuda_sm3x_div_rn_noftz_f32_slowpath) ;  /* 0x0000000000f87944 */ /* 0x000fea0003c00000 */
[----:B------:R-:W-:-:S07]  /*0a00*/  MOV R2, R3 ;  /* 0x0000000300027202 */ /* 0x000fce0000000f00 */
.L_x_439:
[----:B------:R-:W-:Y:S05]  /*0a10*/  BSYNC.RECONVERGENT B1 ;  /* 0x0000000000017941 */ /* 0x000fea0003800200 */
.L_x_438:
        /* <DEDUP_REMOVED lines=14> */
.L_x_441:
[----:B------:R-:W-:Y:S05]  /*0b00*/  BSYNC.RECONVERGENT B1 ;  /* 0x0000000000017941 */ /* 0x000fea0003800200 */
.L_x_440:
[----:B------:R-:W-:-:S07]  /*0b10*/  FMUL R0, R3, 255 ;  /* 0x437f000003007820 */ /* 0x000fce0000400000 */
.L_x_427:
[----:B------:R-:W-:Y:S05]  /*0b20*/  BSYNC.RECONVERGENT B0 ;  /* 0x0000000000007941 */ /* 0x000fea0003800200 */
.L_x_426:
        /* <DEDUP_REMOVED lines=11> */
.L_x_443:
[----:B------:R-:W-:Y:S05]  /*0be0*/  BSYNC.RECONVERGENT B0 ;  /* 0x0000000000007941 */ /* 0x000fea0003800200 */
.L_x_442:
        /* <DEDUP_REMOVED lines=8> */
.L_x_445:
[----:B------:R-:W-:Y:S05]  /*0c70*/  BSYNC.RECONVERGENT B0 ;  /* 0x0000000000007941 */ /* 0x000fea0003800200 */
.L_x_444:
[----:B------:R-:W-:Y:S04]  /*0c80*/  BSSY.RECONVERGENT B0, `(.L_x_446) ;  /* 0x0000006000007945 */ /* 0x000fe80003800200 */
[----:B------:R-:W-:Y:S05]  /*0c90*/  @!P0 BRA `(.L_x_447) ;  /* 0x0000000000108947 */ /* 0x000fea0003800000 */
[----:B------:R-:W-:Y:S01]  /*0ca0*/  FSETP.GT.AND P0, PT, R0, 255, PT ;  /* 0x437f00000000780b */ /* 0x000fe20003f04000 */
[----:B------:R-:W-:-:S12]  /*0cb0*/  IMAD.MOV.U32 R10, RZ, RZ, 0xff ;  /* 0x000000ffff0a7424 */ /* 0x000fd800078e00ff */
[----:B------:R-:W0:Y:S02]  /*0cc0*/  @!P0 F2I.S64 R2, R0 ;  /* 0x0000000000028311 */ /* 0x000e240000201900 */
[----:B0-----:R-:W-:-:S07]  /*0cd0*/  @!P0 PRMT R10, R2, 0x7610, R10 ;  /* 0x00007610020a8816 */ /* 0x001fce000000000a */
.L_x_447:
[----:B------:R-:W-:Y:S05]  /*0ce0*/  BSYNC.RECONVERGENT B0 ;  /* 0x0000000000007941 */ /* 0x000fea0003800200 */
.L_x_446:
        /* <DEDUP_REMOVED lines=15> */
        .weak           $__internal_12_$__cuda_sm3x_div_rn_noftz_f32_slowpath
        .type           $__internal_12_$__cuda_sm3x_div_rn_noftz_f32_slowpath,@function
        .size           $__internal_12_$__cuda_sm3x_div_rn_noftz_f32_slowpath,(.L_x_612 - $__internal_12_$__cuda_sm3x_div_rn_noftz_f32_slowpath)
$__internal_12_$__cuda_sm3x_div_rn_noftz_f32_slowpath:
        /* <DEDUP_REMOVED lines=34> */
.L_x_449:
        /* <DEDUP_REMOVED lines=51> */
.L_x_456:
[----:B------:R-:W-:-:S04]  /*1330*/  LOP3.LUT R2, R2, 0x80000000, RZ, 0xc0, !PT ;  /* 0x8000000002027812 */ /* 0x000fc800078ec0ff */
[----:B------:R-:W-:Y:S01]  /*1340*/  LOP3.LUT R2, R2, 0x7f800000, RZ, 0xfc, !PT ;  /* 0x7f80000002027812 */ /* 0x000fe200078efcff */
[----:B------:R-:W-:Y:S06]  /*1350*/  BRA `(.L_x_457) ;  /* 0x0000000000047947 */ /* 0x000fec0003800000 */
.L_x_455:
[----:B------:R-:W-:-:S07]  /*1360*/  IMAD R2, R15, 0x800000, R2 ;  /* 0x008000000f027824 */ /* 0x000fce00078e0202 */
.L_x_457:
[----:B------:R-:W-:Y:S05]  /*1370*/  BSYNC.RECONVERGENT B4 ;  /* 0x0000000000047941 */ /* 0x000fea0003800200 */
.L_x_454:
[----:B------:R-:W-:Y:S05]  /*1380*/  BRA `(.L_x_458) ;  /* 0x0000000000207947 */ /* 0x000fea0003800000 */
.L_x_453:
[----:B------:R-:W-:-:S04]  /*1390*/  LOP3.LUT R2, R3, 0x80000000, R2, 0x48, !PT ;  /* 0x8000000003027812 */ /* 0x000fc800078e4802 */
[----:B------:R-:W-:Y:S01]  /*13a0*/  LOP3.LUT R2, R2, 0x7f800000, RZ, 0xfc, !PT ;  /* 0x7f80000002027812 */ /* 0x000fe200078efcff */
[----:B------:R-:W-:Y:S06]  /*13b0*/  BRA `(.L_x_458) ;  /* 0x0000000000147947 */ /* 0x000fec0003800000 */
.L_x_452:
[----:B------:R-:W-:Y:S01]  /*13c0*/  LOP3.LUT R2, R3, 0x80000000, R2, 0x48, !PT ;  /* 0x8000000003027812 */ /* 0x000fe200078e4802 */
[----:B------:R-:W-:Y:S06]  /*13d0*/  BRA `(.L_x_458) ;  /* 0x00000000000c7947 */ /* 0x000fec0003800000 */
.L_x_451:
[----:B------:R-:W0:Y:S01]  /*13e0*/  MUFU.RSQ R2, -QNAN ;  /* 0xffc0000000027908 */ /* 0x000e220000001400 */
[----:B------:R-:W-:Y:S05]  /*13f0*/  BRA `(.L_x_458) ;  /* 0x0000000000047947 */ /* 0x000fea0003800000 */
.L_x_450:
[----:B------:R-:W-:-:S07]  /*1400*/  FADD.FTZ R2, R2, R3 ;  /* 0x0000000302027221 */ /* 0x000fce0000010000 */
.L_x_458:
[----:B------:R-:W-:Y:S05]  /*1410*/  BSYNC.RECONVERGENT B3 ;  /* 0x0000000000037941 */ /* 0x000fea0003800200 */
.L_x_448:
[----:B------:R-:W-:Y:S01]  /*1420*/  IMAD.MOV.U32 R13, RZ, RZ, 0x0 ;  /* 0x00000000ff0d7424 */ /* 0x000fe200078e00ff */
[----:B0-----:R-:W-:-:S03]  /*1430*/  MOV R3, R2 ;  /* 0x0000000200037202 */ /* 0x001fc60000000f00 */
[----:B------:R-:W-:Y:S05]  /*1440*/  RET.REL.NODEC R12 `(_Z22bgr_to_hls_c3p3_kernelPKhiPhS1_S1_iii) ;  /* 0xffffffe80cec7950 */ /* 0x000fea0003c3ffff */
.L_x_459:
        /* <DEDUP_REMOVED lines=11> */
.L_x_612:


//--------------------- .text._Z21hls_to_rgb_ac4_kernelPKhiPhiii --------------------------
	.section	.text._Z21hls_to_rgb_ac4_kernelPKhiPhiii,"ax",@progbits
	.align	128
        .global         _Z21hls_to_rgb_ac4_kernelPKhiPhiii
        .type           _Z21hls_to_rgb_ac4_kernelPKhiPhiii,@function
        .size           _Z21hls_to_rgb_ac4_kernelPKhiPhiii,(.L_x_613 - _Z21hls_to_rgb_ac4_kernelPKhiPhiii)
        .other          _Z21hls_to_rgb_ac4_kernelPKhiPhiii,@"STO_CUDA_ENTRY STV_DEFAULT"
_Z21hls_to_rgb_ac4_kernelPKhiPhiii:
.text._Z21hls_to_rgb_ac4_kernelPKhiPhiii:
        /* <DEDUP_REMOVED lines=19> */
[----:B0-----:R-:W-:Y:S01]  /*0130*/  IMAD R11, R5, UR6, RZ ;  /* 0x00000006050b7c24 */ /* 0x001fe2000f8e02ff */
[----:B------:R-:W0:Y:S04]  /*0140*/  LDCU UR6, c[0x0][0x398] ;  /* 0x00007300ff0677ac */ /* 0x000e280008000800 */
        /* <DEDUP_REMOVED lines=18> */
[----:B------:R-:W-:Y:S02]  /*0270*/  MOV R3, R0 ;  /* 0x0000000000037202 */ /* 0x000fe40000000f00 */
[----:B------:R-:W-:-:S07]  /*0280*/  MOV R10, 0x2a0 ;  /* 0x000002a0000a7802 */ /* 0x000fce0000000f00 */
[----:B-----5:R-:W-:Y:S05]  /*0290*/  CALL.REL.NOINC `($__internal_13_$__cuda_sm3x_div_rn_noftz_f32_slowpath) ;  /* 0x0000000800307944 */ /* 0x020fea0003c00000 */
[----:B------:R-:W-:-:S07]  /*02a0*/  IMAD.MOV.U32 R7, RZ, RZ, R0 ;  /* 0x000000ffff077224 */ /* 0x000fce00078e0000 */
.L_x_461:
[----:B------:R-:W-:Y:S05]  /*02b0*/  BSYNC.RECONVERGENT B0 ;  /* 0x0000000000007941 */ /* 0x000fea0003800200 */
.L_x_460:
        /* <DEDUP_REMOVED lines=11> */
[----:B------:R-:W-:Y:S05]  /*0370*/  CALL.REL.NOINC `($__internal_13_$__cuda_sm3x_div_rn_noftz_f32_slowpath) ;  /* 0x0000000400f87944 */ /* 0x000fea0003c00000 */
[----:B------:R-:W-:-:S07]  /*0380*/  IMAD.MOV.U32 R9, RZ, RZ, R0 ;  /* 0x000000ffff097224 */ /* 0x000fce00078e0000 */
.L_x_463:
[----:B------:R-:W-:Y:S05]  /*0390*/  BSYNC.RECONVERGENT B0 ;  /* 0x0000000000007941 */ /* 0x000fea0003800200 */
.L_x_462:
[----:B------:R-:W-:Y:S01]  /*03a0*/  HFMA2 R11, -RZ, RZ, 0.9375, -7.688999176025390625e-06 ;  /* 0x3b808081ff0b7431 */ /* 0x000fe200000001ff */
[----:B------:R-:W-:Y:S01]  /*03b0*/  I2FP.F32.U32 R3, R8 ;  /* 0x0000000800037245 */ /* 0x000fe20000201000 */
[----:B------:R-:W-:Y:S01]  /*03c0*/  BSSY.RECONVERGENT B0, `(.L_x_464) ;  /* 0x000000c000007945 */ /* 0x000fe20003800200 */
[----:B------:R-:W-:Y:S02]  /*03d0*/  IMAD.MOV.U32 R8, RZ, RZ, R9 ;  /* 0x000000ffff087224 */ /* 0x000fe400078e0009 */
        /* <DEDUP_REMOVED lines=10> */
.L_x_465:
[----:B------:R-:W-:Y:S05]  /*0480*/  BSYNC.RECONVERGENT B0 ;  /* 0x0000000000007941 */ /* 0x000fea0003800200 */
.L_x_464:
[----:B------:R-:W-:Y:S01]  /*0490*/  FSETP.GTU.AND P0, PT, R11, RZ, PT ;  /* 0x000000ff0b00720b */ /* 0x000fe20003f0c000 */
[----:B------:R-:W-:Y:S01]  /*04a0*/  BSSY.RECONVERGENT B0, `(.L_x_466) ;  /* 0x0000044000007945 */ /* 0x000fe20003800200 */
[----:B------:R-:W-:Y:S01]  /*04b0*/  IMAD.MOV.U32 R3, RZ, RZ, R8 ;  /* 0x000000ffff037224 */ /* 0x000fe200078e0008 */
[----:B------:R-:W-:-:S10]  /*04c0*/  MOV R6, R8 ;  /* 0x0000000800067202 */ /* 0x000fd40000000f00 */
        /* <DEDUP_REMOVED lines=41> */
.L_x_469:
[----:B------:R-:W-:Y:S05]  /*0760*/  BSYNC.RECONVERGENT B1 ;  /* 0x0000000000017941 */ /* 0x000fea0003800200 */
.L_x_468:
        /* <DEDUP_REMOVED lines=11> */
.L_x_471:
[----:B------:R-:W-:Y:S05]  /*0820*/  BSYNC.RECONVERGENT B1 ;  /* 0x0000000000017941 */ /* 0x000fea0003800200 */
.L_x_470:
        /* <DEDUP_REMOVED lines=11> */
.L_x_467:
[----:B------:R-:W-:Y:S05]  /*08e0*/  BSYNC.RECONVERGENT B0 ;  /* 0x0000000000007941 */ /* 0x000fea0003800200 */
.L_x_466:
        /* <DEDUP_REMOVED lines=13> */
.L_x_473:
[----:B------:R-:W-:Y:S05]  /*09c0*/  BSYNC.RECONVERGENT B0 ;  /* 0x0000000000007941 */ /* 0x000fea0003800200 */
.L_x_472:
        /* <DEDUP_REMOVED lines=8> */
.L_x_475:
[----:B------:R-:W-:Y:S05]  /*0a50*/  BSYNC.RECONVERGENT B0 ;  /* 0x0000000000007941 */ /* 0x000fea0003800200 */
.L_x_474:
[----:B------:R-:W-:Y:S04]  /*0a60*/  BSSY.RECONVERGENT B0, `(.L_x_476) ;  /* 0x0000006000007945 */ /* 0x000fe80003800200 */
[----:B------:R-:W-:Y:S05]  /*0a70*/  @!P0 BRA `(.L_x_477) ;  /* 0x0000000000108947 */ /* 0x000fea0003800000 */
[----:B------:R-:W-:Y:S01]  /*0a80*/  FSETP.GT.AND P0, PT, R10, 255, PT ;  /* 0x437f00000a00780b */ /* 0x000fe20003f04000 */
[----:B------:R-:W-:-:S12]  /*0a90*/  IMAD.MOV.U32 R8, RZ, RZ, 0xff ;  /* 0x000000ffff087424 */ /* 0x000fd800078e00ff */
[----:B------:R-:W0:Y:S02]  /*0aa0*/  @!P0 F2I.S64 R6, R10 ;  /* 0x0000000a00068311 */ /* 0x000e240000201900 */
[----:B0-----:R-:W-:-:S07]  /*0ab0*/  @!P0 PRMT R8, R6, 0x7610, R8 ;  /* 0x0000761006088816 */ /* 0x001fce0000000008 */
.L_x_477:
[----:B------:R-:W-:Y:S05]  /*0ac0*/  BSYNC.RECONVERGENT B0 ;  /* 0x0000000000007941 */ /* 0x000fea0003800200 */
.L_x_476:
        /* <DEDUP_REMOVED lines=9> */
        .weak           $__internal_13_$__cuda_sm3x_div_rn_noftz_f32_slowpath
        .type           $__internal_13_$__cuda_sm3x_div_rn_noftz_f32_slowpath,@function
        .size           $__internal_13_$__cuda_sm3x_div_rn_noftz_f32_slowpath,(.L_x_613 - $__internal_13_$__cuda_sm3x_div_rn_noftz_f32_slowpath)
$__internal_13_$__cuda_sm3x_div_rn_noftz_f32_slowpath:
[----:B------:R-:W-:Y:S01]  /*0b60*/  SHF.R.U32.HI R12, RZ, 0x17, R6 ;  /* 0x00000017ff0c7819 */ /* 0x000fe20000011606 */
[----:B------:R-:W-:Y:S01]  /*0b70*/  BSSY.RECONVERGENT B1, `(.L_x_478) ;  /* 0x0000064000017945 */ /* 0x000fe20003800200 */
[----:B------:R-:W-:Y:S02]  /*0b80*/  SHF.R.U32.HI R0, RZ, 0x17, R3 ;  /* 0x00000017ff007819 */ /* 0x000fe40000011603 */
[----:B------:R-:W-:Y:S02]  /*0b90*/  LOP3.LUT R12, R12, 0xff, RZ, 0xc0, !PT ;  /* 0x000000ff0c0c7812 */ /* 0x000fe400078ec0ff */
[----:B------:R-:W-:Y:S02]  /*0ba0*/  LOP3.LUT R16, R0, 0xff, RZ, 0xc0, !PT ;  /* 0x000000ff00107812 */ /* 0x000fe400078ec0ff */
[----:B------:R-:W-:Y:S01]  /*0bb0*/  MOV R14, 0x437f0000 ;  /* 0x437f0000000e7802 */ /* 0x000fe20000000f00 */
        /* <DEDUP_REMOVED lines=30> */
.L_x_479:
        /* <DEDUP_REMOVED lines=51> */
.L_x_486:
[----:B------:R-:W-:-:S04]  /*10d0*/  LOP3.LUT R0, R0, 0x80000000, RZ, 0xc0, !PT ;  /* 0x8000000000007812 */ /* 0x000fc800078ec0ff */
[----:B------:R-:W-:Y:S01]  /*10e0*/  LOP3.LUT R0, R0, 0x7f800000, RZ, 0xfc, !PT ;  /* 0x7f80000000007812 */ /* 0x000fe200078efcff */
[----:B------:R-:W-:Y:S06]  /*10f0*/  BRA `(.L_x_487) ;  /* 0x0000000000047947 */ /* 0x000fec0003800000 */
.L_x_485:
[----:B------:R-:W-:-:S07]  /*1100*/  LEA R0, R12, R0, 0x17 ;  /* 0x000000000c007211 */ /* 0x000fce00078eb8ff */
.L_x_487:
[----:B------:R-:W-:Y:S05]  /*1110*/  BSYNC.RECONVERGENT B2 ;  /* 0x0000000000027941 */ /* 0x000fea0003800200 */
.L_x_484:
[----:B------:R-:W-:Y:S05]  /*1120*/  BRA `(.L_x_488) ;  /* 0x0000000000207947 */ /* 0x000fea0003800000 */
.L_x_483:
[----:B------:R-:W-:-:S04]  /*1130*/  LOP3.LUT R0, R14, 0x80000000, R3, 0x48, !PT ;  /* 0x800000000e007812 */ /* 0x000fc800078e4803 */
[----:B------:R-:W-:Y:S01]  /*1140*/  LOP3.LUT R0, R0, 0x7f800000, RZ, 0xfc, !PT ;  /* 0x7f80000000007812 */ /* 0x000fe200078efcff */
[----:B------:R-:W-:Y:S06]  /*1150*/  BRA `(.L_x_488) ;  /* 0x0000000000147947 */ /* 0x000fec0003800000 */
.L_x_482:
[----:B------:R-:W-:Y:S01]  /*1160*/  LOP3.LUT R0, R14, 0x80000000, R3, 0x48, !PT ;  /* 0x800000000e007812 */ /* 0x000fe200078e4803 */
[----:B------:R-:W-:Y:S06]  /*1170*/  BRA `(.L_x_488) ;  /* 0x00000000000c7947 */ /* 0x000fec0003800000 */
.L_x_481:
[----:B------:R-:W0:Y:S01]  /*1180*/  MUFU.RSQ R0, -QNAN ;  /* 0xffc0000000007908 */ /* 0x000e220000001400 */
[----:B------:R-:W-:Y:S05]  /*1190*/  BRA `(.L_x_488) ;  /* 0x0000000000047947 */ /* 0x000fea0003800000 */
.L_x_480:
[----:B------:R-:W-:-:S07]  /*11a0*/  FADD.FTZ R0, R3, R0 ;  /* 0x0000000003007221 */ /* 0x000fce0000010000 */
.L_x_488:
[----:B------:R-:W-:Y:S05]  /*11b0*/  BSYNC.RECONVERGENT B1 ;  /* 0x0000000000017941 */ /* 0x000fea0003800200 */
.L_x_478:
[----:B------:R-:W-:-:S04]  /*11c0*/  IMAD.MOV.U32 R11, RZ, RZ, 0x0 ;  /* 0x00000000ff0b7424 */ /* 0x000fc800078e00ff */
[----:B0-----:R-:W-:Y:S05]  /*11d0*/  RET.REL.NODEC R10 `(_Z21hls_to_rgb_ac4_kernelPKhiPhiii) ;  /* 0xffffffec0a887950 */ /* 0x001fea0003c3ffff */
.L_x_489:
        /* <DEDUP_REMOVED lines=10> */
.L_x_613:


//--------------------- .text._Z20hls_to_rgb_c3_kernelPKhiPhiii --------------------------
	.section	.text._Z20hls_to_rgb_c3_kernelPKhiPhiii,"ax",@progbits
	.align	128
        .global         _Z20hls_to_rgb_c3_kernelPKhiPhiii
        .type           _Z20hls_to_rgb_c3_kernelPKhiPhiii,@function
        .size           _Z20hls_to_rgb_c3_kernelPKhiPhiii,(.L_x_614 - _Z20hls_to_rgb_c3_kernelPKhiPhiii)
        .other          _Z20hls_to_rgb_c3_kernelPKhiPhiii,@"STO_CUDA_ENTRY STV_DEFAULT"
_Z20hls_to_rgb_c3_kernelPKhiPhiii:
.text._Z20hls_to_rgb_c3_kernelPKhiPhiii:
        /* <DEDUP_REMOVED lines=41> */
[----:B-----5:R-:W-:Y:S05]  /*0290*/  CALL.REL.NOINC `($__internal_14_$__cuda_sm3x_div_rn_noftz_f32_slowpath) ;  /* 0x00000008002c7944 */ /* 0x020fea0003c00000 */
[----:B------:R-:W-:-:S07]  /*02a0*/  MOV R7, R0 ;  /* 0x0000000000077202 */ /* 0x000fce0000000f00 */
.L_x_491:
[----:B------:R-:W-:Y:S05]  /*02b0*/  BSYNC.RECONVERGENT B0 ;  /* 0x0000000000007941 */ /* 0x000fea0003800200 */
.L_x_490:
        /* <DEDUP_REMOVED lines=11> */
[----:B------:R-:W-:Y:S05]  /*0370*/  CALL.REL.NOINC `($__internal_14_$__cuda_sm3x_div_rn_noftz_f32_slowpath) ;  /* 0x0000000400f47944 */ /* 0x000fea0003c00000 */
[----:B------:R-:W-:-:S07]  /*0380*/  IMAD.MOV.U32 R9, RZ, RZ, R0 ;  /* 0x000000ffff097224 */ /* 0x000fce00078e0000 */
.L_x_493:
[----:B------:R-:W-:Y:S05]  /*0390*/  BSYNC.RECONVERGENT B0 ;  /* 0x0000000000007941 */ /* 0x000fea0003800200 */
.L_x_492:
        /* <DEDUP_REMOVED lines=14> */
.L_x_495:
[----:B------:R-:W-:Y:S05]  /*0480*/  BSYNC.RECONVERGENT B0 ;  /* 0x0000000000007941 */ /* 0x000fea0003800200 */
.L_x_494:
        /* <DEDUP_REMOVED lines=45> */
.L_x_499:
[----:B------:R-:W-:Y:S05]  /*0760*/  BSYNC.RECONVERGENT B1 ;  /* 0x0000000000017941 */ /* 0x000fea0003800200 */
.L_x_498:
        /* <DEDUP_REMOVED lines=11> */
.L_x_501:
[----:B------:R-:W-:Y:S05]  /*0820*/  BSYNC.RECONVERGENT B1 ;  /* 0x0000000000017941 */ /* 0x000fea0003800200 */
.L_x_500:
[----:B------:R-:W-:Y:S01]  /*0830*/  @!P2 FFMA R6, R14, R0, R11 ;  /* 0x000000000e06a223 */ /* 0x000fe2000000000b */
[----:B------:R-:W-:Y:S06]  /*0840*/  @!P2 BRA `(.L_x_497) ;  /* 0x000000000024a947 */ /* 0x000fec0003800000 */
[----:B------:R-:W-:Y:S02]  /*0850*/  FSETP.GEU.AND P0, PT, R0, 0.5, PT ;  /* 0x3f0000000000780b */ /* 0x000fe40003f0e000 */
[----:B------:R-:W-:-:S11]  /*0860*/  MOV R6, R7 ;  /* 0x0000000700067202 */ /* 0x000fd60000000f00 */
[----:B------:R-:W-:Y:S05]  /*0870*/  @!P0 BRA `(.L_x_497) ;  /* 0x0000000000188947 */ /* 0x000fea0003800000 */
[----:B------:R-:W-:Y:S01]  /*0880*/  FSETP.GEU.AND P0, PT, R0, 0.6666666865348815918, PT ;  /* 0x3f2aaaab0000780b */ /* 0x000fe20003f0e000 */
[----:B------:R-:W-:-:S12]  /*0890*/  IMAD.MOV.U32 R6, RZ, RZ, R11 ;  /* 0x000000ffff067224 */ /* 0x000fd800078e000b */
[----:B------:R-:W-:Y:S01]  /*08a0*/  @!P0 FADD R7, -R11, R7 ;  /* 0x000000070b078221 */ /* 0x000fe20000000100 */
[----:B------:R-:W-:-:S04]  /*08b0*/  @!P0 FADD R0, -R0, 0.6666666865348815918 ;  /* 0x3f2aaaab00008421 */ /* 0x000fc80000000100 */
[----:B------:R-:W-:-:S04]  /*08c0*/  @!P0 FMUL R0, R7, R0 ;  /* 0x0000000007008220 */ /* 0x000fc80000400000 */
[----:B------:R-:W-:-:S07]  /*08d0*/  @!P0 FFMA R6, R0, 6, R11 ;  /* 0x40c0000000068823 */ /* 0x000fce000000000b */
.L_x_497:
[----:B------:R-:W-:Y:S05]  /*08e0*/  BSYNC.RECONVERGENT B0 ;  /* 0x0000000000007941 */ /* 0x000fea0003800200 */
.L_x_496:
        /* <DEDUP_REMOVED lines=13> */
.L_x_503:
[----:B------:R-:W-:Y:S05]  /*09c0*/  BSYNC.RECONVERGENT B0 ;  /* 0x0000000000007941 */ /* 0x000fea0003800200 */
.L_x_502:
        /* <DEDUP_REMOVED lines=8> */
.L_x_505:
[----:B------:R-:W-:Y:S05]  /*0a50*/  BSYNC.RECONVERGENT B0 ;  /* 0x0000000000007941 */ /* 0x000fea0003800200 */
.L_x_504:
[----:B------:R-:W-:Y:S04]  /*0a60*/  BSSY.RECONVERGENT B0, `(.L_x_506) ;  /* 0x0000006000007945 */ /* 0x000fe80003800200 */
[----:B------:R-:W-:Y:S05]  /*0a70*/  @!P0 BRA `(.L_x_507) ;  /* 0x0000000000108947 */ /* 0x000fea0003800000 */
[----:B------:R-:W-:Y:S01]  /*0a80*/  FSETP.GT.AND P0, PT, R10, 255, PT ;  /* 0x437f00000a00780b */ /* 0x000fe20003f04000 */
[----:B------:R-:W-:-:S12]  /*0a90*/  HFMA2 R8, -RZ, RZ, 0, 1.5199184417724609375e-05 ;  /* 0x000000ffff087431 */ /* 0x000fd800000001ff */
[----:B------:R-:W0:Y:S02]  /*0aa0*/  @!P0 F2I.S64 R6, R10 ;  /* 0x0000000a00068311 */ /* 0x000e240000201900 */
[----:B0-----:R-:W-:-:S07]  /*0ab0*/  @!P0 PRMT R8, R6, 0x7610, R8 ;  /* 0x0000761006088816 */ /* 0x001fce0000000008 */
.L_x_507:
[----:B------:R-:W-:Y:S05]  /*0ac0*/  BSYNC.RECONVERGENT B0 ;  /* 0x0000000000007941 */ /* 0x000fea0003800200 */
.L_x_506:
[----:B------:R-:W0:Y:S01]  /*0ad0*/  LDCU.64 UR6, c[0x0][0x390] ;  /* 0x00007200ff0677ac */ /* 0x000e220008000a00 */
[----:B------:R-:W-:Y:S02]  /*0ae0*/  SHF.R.S32.HI R7, RZ, 0x1f, R5 ;  /* 0x0000001fff077819 */ /* 0x000fe40000011405 */
[----:B0-----:R-:W-:-:S04]  /*0af0*/  IADD3 R4, P0, P1, R5, UR6, R4 ;  /* 0x0000000605047c10 */ /* 0x001fc8000f91e004 */
[----:B------:R-:W-:-:S05]  /*0b00*/  IADD3.X R5, PT, PT, R7, UR7, R2, P0, P1 ;  /* 0x0000000707057c10 */ /* 0x000fca00087e2402 */
[----:B------:R-:W-:Y:S04]  /*0b10*/  STG.E.U8 desc[UR4][R4.64], R0 ;  /* 0x0000000004007986 */ /* 0x000fe8000c101104 */
[----:B------:R-:W-:Y:S04]  /*0b20*/  STG.E.U8 desc[UR4][R4.64+0x1], R3 ;  /* 0x0000010304007986 */ /* 0x000fe8000c101104 */
[----:B------:R-:W-:Y:S01]  /*0b30*/  STG.E.U8 desc[UR4][R4.64+0x2], R8 ;  /* 0x0000020804007986 */ /* 0x000fe2000c101104 */
[----:B------:R-:W-:Y:S05]  /*0b40*/  EXIT ;  /* 0x000000000000794d */ /* 0x000fea0003800000 */
        .weak           $__internal_14_$__cuda_sm3x_div_rn_noftz_f32_slowpath
        .type           $__internal_14_$__cuda_sm3x_div_rn_noftz_f32_slowpath,@function
        .size           $__internal_14_$__cuda_sm3x_div_rn_noftz_f32_slowpath,(.L_x_614 - $__internal_14_$__cuda_sm3x_div_rn_noftz_f32_slowpath)
$__internal_14_$__cuda_sm3x_div_rn_noftz_f32_slowpath:
        /* <DEDUP_REMOVED lines=10> */
[----:B------:R-:W-:Y:S01]  /*0bf0*/  @!P0 MOV R11, RZ ;  /* 0x000000ff000b8202 */ /* 0x000fe20000000f00 */
        /* <DEDUP_REMOVED lines=25> */
.L_x_509:
        /* <DEDUP_REMOVED lines=51> */
.L_x_516:
[----:B------:R-:W-:-:S04]  /*10c0*/  LOP3.LUT R0, R0, 0x80000000, RZ, 0xc0, !PT ;  /* 0x8000000000007812 */ /* 0x000fc800078ec0ff */
[----:B------:R-:W-:Y:S01]  /*10d0*/  LOP3.LUT R0, R0, 0x7f800000, RZ, 0xfc, !PT ;  /* 0x7f80000000007812 */ /* 0x000fe200078efcff */
[----:B------:R-:W-:Y:S06]  /*10e0*/  BRA `(.L_x_517) ;  /* 0x0000000000047947 */ /* 0x000fec0003800000 */
.L_x_515:
[----:B------:R-:W-:-:S07]  /*10f0*/  LEA R0, R12, R0, 0x17 ;  /* 0x000000000c007211 */ /* 0x000fce00078eb8ff */
.L_x_517:
[----:B------:R-:W-:Y:S05]  /*1100*/  BSYNC.RECONVERGENT B2 ;  /* 0x0000000000027941 */ /* 0x000fea0003800200 */
.L_x_514:
[----:B------:R-:W-:Y:S05]  /*1110*/  BRA `(.L_x_518) ;  /* 0x0000000000207947 */ /* 0x000fea0003800000 */
.L_x_513:
[----:B------:R-:W-:-:S04]  /*1120*/  LOP3.LUT R0, R14, 0x80000000, R3, 0x48, !PT ;  /* 0x800000000e007812 */ /* 0x000fc800078e4803 */
[----:B------:R-:W-:Y:S01]  /*1130*/  LOP3.LUT R0, R0, 0x7f800000, RZ, 0xfc, !PT ;  /* 0x7f80000000007812 */ /* 0x000fe200078efcff */
[----:B------:R-:W-:Y:S06]  /*1140*/  BRA `(.L_x_518) ;  /* 0x0000000000147947 */ /* 0x000fec0003800000 */
.L_x_512:
[----:B------:R-:W-:Y:S01]  /*1150*/  LOP3.LUT R0, R14, 0x80000000, R3, 0x48, !PT ;  /* 0x800000000e007812 */ /* 0x000fe200078e4803 */
[----:B------:R-:W-:Y:S06]  /*1160*/  BRA `(.L_x_518) ;  /* 0x00000000000c7947 */ /* 0x000fec0003800000 */
.L_x_511:
[----:B------:R-:W0:Y:S01]  /*1170*/  MUFU.RSQ R0, -QNAN ;  /* 0xffc0000000007908 */ /* 0x000e220000001400 */
[----:B------:R-:W-:Y:S05]  /*1180*/  BRA `(.L_x_518) ;  /* 0x0000000000047947 */ /* 0x000fea0003800000 */
.L_x_510:
[----:B------:R-:W-:-:S07]  /*1190*/  FADD.FTZ R0, R3, R0 ;  /* 0x0000000003007221 */ /* 0x000fce0000010000 */
.L_x_518:
[----:B------:R-:W-:Y:S05]  /*11a0*/  BSYNC.RECONVERGENT B1 ;  /* 0x0000000000017941 */ /* 0x000fea0003800200 */
.L_x_508:
[----:B------:R-:W-:-:S04]  /*11b0*/  IMAD.MOV.U32 R11, RZ, RZ, 0x0 ;  /* 0x00000000ff0b7424 */ /* 0x000fc800078e00ff */
[----:B0-----:R-:W-:Y:S05]  /*11c0*/  RET.REL.NODEC R10 `(_Z20hls_to_rgb_c3_kernelPKhiPhiii) ;  /* 0xffffffec0a8c7950 */ /* 0x001fea0003c3ffff */
.L_x_519:
        /* <DEDUP_REMOVED lines=11> */
.L_x_614:


//--------------------- .text._Z21rgb_to_hls_ac4_kernelPKhiPhiii --------------------------
	.section	.text._Z21rgb_to_hls_ac4_kernelPKhiPhiii,"ax",@progbits
	.align	128
        .global         _Z21rgb_to_hls_ac4_kernelPKhiPhiii
        .type           _Z21rgb_to_hls_ac4_kernelPKhiPhiii,@function
        .size           _Z21rgb_to_hls_ac4_kernelPKhiPhiii,(.L_x_615 - _Z21rgb_to_hls_ac4_kernelPKhiPhiii)
        .other          _Z21rgb_to_hls_ac4_kernelPKhiPhiii,@"STO_CUDA_ENTRY STV_DEFAULT"
_Z21rgb_to_hls_ac4_kernelPKhiPhiii:
.text._Z21rgb_to_hls_ac4_kernelPKhiPhiii:
        /* <DEDUP_REMOVED lines=42> */
[----:B-----5:R-:W-:Y:S05]  /*02a0*/  CALL.REL.NOINC `($__internal_15_$__cuda_sm3x_div_rn_noftz_f32_slowpath) ;  /* 0x0000000800b47944 */ /* 0x020fea0003c00000 */
[----:B------:R-:W-:-:S07]  /*02b0*/  MOV R6, R3 ;  /* 0x0000000300067202 */ /* 0x000fce0000000f00 */
.L_x_521:
[----:B------:R-:W-:Y:S05]  /*02c0*/  BSYNC.RECONVERGENT B0 ;  /* 0x0000000000007941 */ /* 0x000fea0003800200 */
.L_x_520:
        /* <DEDUP_REMOVED lines=13> */
[----:B------:R-:W-:Y:S05]  /*03a0*/  CALL.REL.NOINC `($__internal_15_$__cuda_sm3x_div_rn_noftz_f32_slowpath) ;  /* 0x0000000800747944 */ /* 0x000fea0003c00000 */
[----:B------:R-:W-:-:S07]  /*03b0*/  IMAD.MOV.U32 R9, RZ, RZ, R3 ;  /* 0x000000ffff097224 */ /* 0x000fce00078e0003 */
.L_x_523:
[----:B------:R-:W-:Y:S05]  /*03c0*/  BSYNC.RECONVERGENT B0 ;  /* 0x0000000000007941 */ /* 0x000fea0003800200 */
.L_x_522:
        /* <DEDUP_REMOVED lines=13> */
[----:B------:R-:W-:Y:S05]  /*04a0*/  CALL.REL.NOINC `($__internal_15_$__cuda_sm3x_div_rn_noftz_f32_slowpath) ;  /* 0x0000000800347944 */ /* 0x000fea0003c00000 */
[----:B------:R-:W-:-:S07]  /*04b0*/  IMAD.MOV.U32 R10, RZ, RZ, R3 ;  /* 0x000000ffff0a7224 */ /* 0x000fce00078e0003 */
.L_x_525:
[----:B------:R-:W-:Y:S05]  /*04c0*/  BSYNC.RECONVERGENT B0 ;  /* 0x0000000000007941 */ /* 0x000fea0003800200 */
.L_x_524:
        /* <DEDUP_REMOVED lines=28> */
[----:B------:R-:W-:Y:S05]  /*0690*/  CALL.REL.NOINC `($__internal_15_$__cuda_sm3x_div_rn_noftz_f32_slowpath) ;  /* 0x0000000400b87944 */ /* 0x000fea0003c00000 */
.L_x_531:
[----:B------:R-:W-:Y:S05]  /*06a0*/  BSYNC.RECONVERGENT B2 ;  /* 0x0000000000027941 */ /* 0x000fea0003800200 */
.L_x_530:
[----:B------:R-:W-:-:S13]  /*06b0*/  FSETP.GEU.AND P0, PT, R9, R10, PT ;  /* 0x0000000a0900720b */ /* 0x000fda0003f0e000 */
[----:B------:R-:W-:Y:S01]  /*06c0*/  @!P0 FADD R3, R3, 6 ;  /* 0x40c0000003038421 */ /* 0x000fe20000000000 */
[----:B------:R-:W-:Y:S06]  /*06d0*/  BRA `(.L_x_532) ;  /* 0x00000000008c7947 */ /* 0x000fec0003800000 */
.L_x_529:
        /* <DEDUP_REMOVED lines=15> */
[----:B------:R-:W-:Y:S05]  /*07d0*/  CALL.REL.NOINC `($__internal_15_$__cuda_sm3x_div_rn_noftz_f32_slowpath) ;  /* 0x0000000400687944 */ /* 0x000fea0003c00000 */
.L_x_535:
[----:B------:R-:W-:Y:S05]  /*07e0*/  BSYNC.RECONVERGENT B2 ;  /* 0x0000000000027941 */ /* 0x000fea0003800200 */
.L_x_534:
[----:B------:R-:W-:Y:S01]  /*07f0*/  FADD R3, R3, 2 ;  /* 0x4000000003037421 */ /* 0x000fe20000000000 */
[----:B------:R-:W-:Y:S06]  /*0800*/  BRA `(.L_x_532) ;  /* 0x0000000000407947 */ /* 0x000fec0003800000 */
.L_x_533:
        /* <DEDUP_REMOVED lines=13> */
[----:B------:R-:W-:Y:S05]  /*08e0*/  CALL.REL.NOINC `($__internal_15_$__cuda_sm3x_div_rn_noftz_f32_slowpath) ;  /* 0x0000000400247944 */ /* 0x000fea0003c00000 */
.L_x_537:
[----:B------:R-:W-:Y:S05]  /*08f0*/  BSYNC.RECONVERGENT B2 ;  /* 0x0000000000027941 */ /* 0x000fea0003800200 */
.L_x_536:
[----:B------:R-:W-:-:S07]  /*0900*/  FADD R3, R3, 4 ;  /* 0x4080000003037421 */ /* 0x000fce0000000000 */
.L_x_532:
[----:B------:R-:W-:Y:S05]  /*0910*/  BSYNC.RECONVERGENT B1 ;  /* 0x0000000000017941 */ /* 0x000fea0003800200 */
.L_x_528:
        /* <DEDUP_REMOVED lines=13> */
[----:B------:R-:W-:Y:S05]  /*09f0*/  CALL.REL.NOINC `($__internal_15_$__cuda_sm3x_div_rn_noftz_f32_slowpath) ;  /* 0x0000000000e07944 */ /* 0x000fea0003c00000 */
[----:B------:R-:W-:-:S07]  /*0a00*/  IMAD.MOV.U32 R2, RZ, RZ, R3 ;  /* 0x000000ffff027224 */ /* 0x000fce00078e0003 */
.L_x_539:
[----:B------:R-:W-:Y:S05]  /*0a10*/  BSYNC.RECONVERGENT B1 ;  /* 0x0000000000017941 */ /* 0x000fea0003800200 */
.L_x_538:
        /* <DEDUP_REMOVED lines=14> */
.L_x_541:
[----:B------:R-:W-:Y:S05]  /*0b00*/  BSYNC.RECONVERGENT B1 ;  /* 0x0000000000017941 */ /* 0x000fea0003800200 */
.L_x_540:
[----:B------:R-:W-:-:S07]  /*0b10*/  FMUL R0, R3, 255 ;  /* 0x437f000003007820 */ /* 0x000fce0000400000 */
.L_x_527:
[----:B------:R-:W-:Y:S05]  /*0b20*/  BSYNC.RECONVERGENT B0 ;  /* 0x0000000000007941 */ /* 0x000fea0003800200 */
.L_x_526:
        /* <DEDUP_REMOVED lines=11> */
.L_x_543:
[----:B------:R-:W-:Y:S05]  /*0be0*/  BSYNC.RECONVERGENT B0 ;  /* 0x0000000000007941 */ /* 0x000fea0003800200 */
.L_x_542:
        /* <DEDUP_REMOVED lines=8> */
.L_x_545:
[----:B------:R-:W-:Y:S05]  /*0c70*/  BSYNC.RECONVERGENT B0 ;  /* 0x0000000000007941 */ /* 0x000fea0003800200 */
.L_x_544:
[----:B------:R-:W-:Y:S04]  /*0c80*/  BSSY.RECONVERGENT B0, `(.L_x_546) ;  /* 0x0000006000007945 */ /* 0x000fe80003800200 */
[----:B------:R-:W-:Y:S05]  /*0c90*/  @!P0 BRA `(.L_x_547) ;  /* 0x0000000000108947 */ /* 0x000fea0003800000 */
[----:B------:R-:W-:Y:S01]  /*0ca0*/  FSETP.GT.AND P0, PT, R0, 255, PT ;  /* 0x437f00000000780b */ /* 0x000fe20003f04000 */
[----:B------:R-:W-:-:S12]  /*0cb0*/  IMAD.MOV.U32 R9, RZ, RZ, 0xff ;  /* 0x000000ffff097424 */ /* 0x000fd800078e00ff */
[----:B------:R-:W0:Y:S02]  /*0cc0*/  @!P0 F2I.S64 R2, R0 ;  /* 0x0000000000028311 */ /* 0x000e240000201900 */
[----:B0-----:R-:W-:-:S07]  /*0cd0*/  @!P0 PRMT R9, R2, 0x7610, R9 ;  /* 0x0000761002098816 */ /* 0x001fce0000000009 */
.L_x_547:
[----:B------:R-:W-:Y:S05]  /*0ce0*/  BSYNC.RECONVERGENT B0 ;  /* 0x0000000000007941 */ /* 0x000fea0003800200 */
.L_x_546:
        /* <DEDUP_REMOVED lines=9> */
        .weak           $__internal_15_$__cuda_sm3x_div_rn_noftz_f32_slowpath
        .type           $__internal_15_$__cuda_sm3x_div_rn_noftz_f32_slowpath,@function
        .size           $__internal_15_$__cuda_sm3x_div_rn_noftz_f32_slowpath,(.L_x_615 - $__internal_15_$__cuda_sm3x_div_rn_noftz_f32_slowpath)
$__internal_15_$__cuda_sm3x_div_rn_noftz_f32_slowpath:
        /* <DEDUP_REMOVED lines=34> */
.L_x_549:
        /* <DEDUP_REMOVED lines=51> */
.L_x_556:
[----:B------:R-:W-:-:S04]  /*12d0*/  LOP3.LUT R2, R2, 0x80000000, RZ, 0xc0, !PT ;  /* 0x8000000002027812 */ /* 0x000fc800078ec0ff */
[----:B------:R-:W-:Y:S01]  /*12e0*/  LOP3.LUT R2, R2, 0x7f800000, RZ, 0xfc, !PT ;  /* 0x7f80000002027812 */ /* 0x000fe200078efcff */
[----:B------:R-:W-:Y:S06]  /*12f0*/  BRA `(.L_x_557) ;  /* 0x0000000000047947 */ /* 0x000fec0003800000 */
.L_x_555:
[----:B------:R-:W-:-:S07]  /*1300*/  LEA R2, R18, R2, 0x17 ;  /* 0x0000000212027211 */ /* 0x000fce00078eb8ff */
.L_x_557:
[----:B------:R-:W-:Y:S05]  /*1310*/  BSYNC.RECONVERGENT B4 ;  /* 0x0000000000047941 */ /* 0x000fea0003800200 */
.L_x_554:
[----:B------:R-:W-:Y:S05]  /*1320*/  BRA `(.L_x_558) ;  /* 0x0000000000207947 */ /* 0x000fea0003800000 */
.L_x_553:
[----:B------:R-:W-:-:S04]  /*1330*/  LOP3.LUT R2, R3, 0x80000000, R2, 0x48, !PT ;  /* 0x8000000003027812 */ /* 0x000fc800078e4802 */
[----:B------:R-:W-:Y:S01]  /*1340*/  LOP3.LUT R2, R2, 0x7f800000, RZ, 0xfc, !PT ;  /* 0x7f80000002027812 */ /* 0x000fe200078efcff */
[----:B------:R-:W-:Y:S06]  /*1350*/  BRA `(.L_x_558) ;  /* 0x0000000000147947 */ /* 0x000fec0003800000 */
.L_x_552:
[----:B------:R-:W-:Y:S01]  /*1360*/  LOP3.LUT R2, R3, 0x80000000, R2, 0x48, !PT ;  /* 0x8000000003027812 */ /* 0x000fe200078e4802 */
[----:B------:R-:W-:Y:S06]  /*1370*/  BRA `(.L_x_558) ;  /* 0x00000000000c7947 */ /* 0x000fec0003800000 */
.L_x_551:
[----:B------:R-:W0:Y:S01]  /*1380*/  MUFU.RSQ R2, -QNAN ;  /* 0xffc0000000027908 */ /* 0x000e220000001400 */
[----:B------:R-:W-:Y:S05]  /*1390*/  BRA `(.L_x_558) ;  /* 0x0000000000047947 */ /* 0x000fea0003800000 */
.L_x_550:
[----:B------:R-:W-:-:S07]  /*13a0*/  FADD.FTZ R2, R2, R3 ;  /* 0x0000000302027221 */ /* 0x000fce0000010000 */
.L_x_558:
[----:B------:R-:W-:Y:S05]  /*13b0*/  BSYNC.RECONVERGENT B3 ;  /* 0x0000000000037941 */ /* 0x000fea0003800200 */
.L_x_548:
[----:B------:R-:W-:Y:S02]  /*13c0*/  HFMA2 R15, -RZ, RZ, 0, 0 ;  /* 0x00000000ff0f7431 */ /* 0x000fe400000001ff */
[----:B0-----:R-:W-:Y:S02]  /*13d0*/  IMAD.MOV.U32 R3, RZ, RZ, R2 ;  /* 0x000000ffff037224 */ /* 0x001fe400078e0002 */
[----:B------:R-:W-:Y:S05]  /*13e0*/  RET.REL.NODEC R14 `(_Z21rgb_to_hls_ac4_kernelPKhiPhiii) ;  /* 0xffffffec0e047950 */ /* 0x000fea0003c3ffff */
.L_x_559:
        /* <DEDUP_REMOVED lines=9> */
.L_x_615:


//--------------------- .text._Z20rgb_to_hls_c3_kernelPKhiPhiii --------------------------
	.section	.text._Z20rgb_to_hls_c3_kernelPKhiPhiii,"ax",@progbits
	.align	128
        .global         _Z20rgb_to_hls_c3_kernelPKhiPhiii
        .type           _Z20rgb_to_hls_c3_kernelPKhiPhiii,@function
        .size           _Z20rgb_to_hls_c3_kernelPKhiPhiii,(.L_x_616 - _Z20rgb_to_hls_c3_kernelPKhiPhiii)
        .other          _Z20rgb_to_hls_c3_kernelPKhiPhiii,@"STO_CUDA_ENTRY STV_DEFAULT"
_Z20rgb_to_hls_c3_kernelPKhiPhiii:
.text._Z20rgb_to_hls_c3_kernelPKhiPhiii:
        /* <DEDUP_REMOVED lines=42> */
[----:B-----5:R-:W-:Y:S05]  /*02a0*/  CALL.REL.NOINC `($__internal_16_$__cuda_sm3x_div_rn_noftz_f32_slowpath) ;  /* 0x0000000800b07944 */ /* 0x020fea0003c00000 */
[----:B------:R-:W-:-:S07]  /*02b0*/  IMAD.MOV.U32 R6, RZ, RZ, R3 ;  /* 0x000000ffff067224 */ /* 0x000fce00078e0003 */
.L_x_561:
[----:B------:R-:W-:Y:S05]  /*02c0*/  BSYNC.RECONVERGENT B0 ;  /* 0x0000000000007941 */ /* 0x000fea0003800200 */
.L_x_560:
[----:B------:R-:W-:Y:S01]  /*02d0*/  HFMA2 R0, -RZ, RZ, 0.9375, -7.688999176025390625e-06 ;  /* 0x3b808081ff007431 */ /* 0x000fe200000001ff */
        /* <DEDUP_REMOVED lines=12> */
[----:B------:R-:W-:Y:S05]  /*03a0*/  CALL.REL.NOINC `($__internal_16_$__cuda_sm3x_div_rn_noftz_f32_slowpath) ;  /* 0x0000000800707944 */ /* 0x000fea0003c00000 */
[----:B------:R-:W-:-:S07]  /*03b0*/  MOV R9, R3 ;  /* 0x0000000300097202 */ /* 0x000fce0000000f00 */
.L_x_563:
[----:B------:R-:W-:Y:S05]  /*03c0*/  BSYNC.RECONVERGENT B0 ;  /* 0x0000000000007941 */ /* 0x000fea0003800200 */
.L_x_562:
        /* <DEDUP_REMOVED lines=13> */
[----:B------:R-:W-:Y:S05]  /*04a0*/  CALL.REL.NOINC `($__internal_16_$__cuda_sm3x_div_rn_noftz_f32_slowpath) ;  /* 0x0000000800307944 */ /* 0x000fea0003c00000 */
[----:B------:R-:W-:-:S07]  /*04b0*/  IMAD.MOV.U32 R10, RZ, RZ, R3 ;  /* 0x000000ffff0a7224 */ /* 0x000fce00078e0003 */
.L_x_565:
[----:B------:R-:W-:Y:S05]  /*04c0*/  BSYNC.RECONVERGENT B0 ;  /* 0x0000000000007941 */ /* 0x000fea0003800200 */
.L_x_564:
        /* <DEDUP_REMOVED lines=28> */
[----:B------:R-:W-:Y:S05]  /*0690*/  CALL.REL.NOINC `($__internal_16_$__cuda_sm3x_div_rn_noftz_f32_slowpath) ;  /* 0x0000000400b47944 */ /* 0x000fea0003c00000 */
.L_x_571:
[----:B------:R-:W-:Y:S05]  /*06a0*/  BSYNC.RECONVERGENT B2 ;  /* 0x0000000000027941 */ /* 0x000fea0003800200 */
.L_x_570:
[----:B------:R-:W-:-:S13]  /*06b0*/  FSETP.GEU.AND P0, PT, R9, R10, PT ;  /* 0x0000000a0900720b */ /* 0x000fda0003f0e000 */
[----:B------:R-:W-:Y:S01]  /*06c0*/  @!P0 FADD R3, R3, 6 ;  /* 0x40c0000003038421 */ /* 0x000fe20000000000 */
[----:B------:R-:W-:Y:S06]  /*06d0*/  BRA `(.L_x_572) ;  /* 0x00000000008c7947 */ /* 0x000fec0003800000 */
.L_x_569:
        /* <DEDUP_REMOVED lines=15> */
[----:B------:R-:W-:Y:S05]  /*07d0*/  CALL.REL.NOINC `($__internal_16_$__cuda_sm3x_div_rn_noftz_f32_slowpath) ;  /* 0x0000000400647944 */ /* 0x000fea0003c00000 */
.L_x_575:
[----:B------:R-:W-:Y:S05]  /*07e0*/  BSYNC.RECONVERGENT B2 ;  /* 0x0000000000027941 */ /* 0x000fea0003800200 */
.L_x_574:
[----:B------:R-:W-:Y:S01]  /*07f0*/  FADD R3, R3, 2 ;  /* 0x4000000003037421 */ /* 0x000fe20000000000 */
[----:B------:R-:W-:Y:S06]  /*0800*/  BRA `(.L_x_572) ;  /* 0x0000000000407947 */ /* 0x000fec0003800000 */
.L_x_573:
        /* <DEDUP_REMOVED lines=13> */
[----:B------:R-:W-:Y:S05]  /*08e0*/  CALL.REL.NOINC `($__internal_16_$__cuda_sm3x_div_rn_noftz_f32_slowpath) ;  /* 0x0000000400207944 */ /* 0x000fea0003c00000 */
.L_x_577:
[----:B------:R-:W-:Y:S05]  /*08f0*/  BSYNC.RECONVERGENT B2 ;  /* 0x0000000000027941 */ /* 0x000fea0003800200 */
.L_x_576:
[----:B------:R-:W-:-:S07]  /*0900*/  FADD R3, R3, 4 ;  /* 0x4080000003037421 */ /* 0x000fce0000000000 */
.L_x_572:
[----:B------:R-:W-:Y:S05]  /*0910*/  BSYNC.RECONVERGENT B1 ;  /* 0x0000000000017941 */ /* 0x000fea0003800200 */
.L_x_568:
[----:B------:R-:W-:Y:S02]  /*0920*/  HFMA2 R9, -RZ, RZ, 1.541015625, -0.052093505859375 ;  /* 0x3e2aaaabff097431 */ /* 0x000fe400000001ff */
        /* <DEDUP_REMOVED lines=10> */
[----:B------:R-:W-:Y:S02]  /*09d0*/  MOV R3, 0x40c00000 ;  /* 0x40c0000000037802 */ /* 0x000fe40000000f00 */
[----:B------:R-:W-:-:S07]  /*09e0*/  MOV R14, 0xa00 ;  /* 0x00000a00000e7802 */ /* 0x000fce0000000f00 */
[----:B------:R-:W-:Y:S05]  /*09f0*/  CALL.REL.NOINC `($__internal_16_$__cuda_sm3x_div_rn_noftz_f32_slowpath) ;  /* 0x0000000000dc7944 */ /* 0x000fea0003c00000 */
[----:B------:R-:W-:-:S07]  /*0a00*/  IMAD.MOV.U32 R2, RZ, RZ, R3 ;  /* 0x000000ffff027224 */ /* 0x000fce00078e0003 */
.L_x_579:
[----:B------:R-:W-:Y:S05]  /*0a10*/  BSYNC.RECONVERGENT B1 ;  /* 0x0000000000017941 */ /* 0x000fea0003800200 */
.L_x_578:
        /* <DEDUP_REMOVED lines=14> */
.L_x_581:
[----:B------:R-:W-:Y:S05]  /*0b00*/  BSYNC.RECONVERGENT B1 ;  /* 0x0000000000017941 */ /* 0x000fea0003800200 */
.L_x_580:
[----:B------:R-:W-:-:S07]  /*0b10*/  FMUL R0, R3, 255 ;  /* 0x437f000003007820 */ /* 0x000fce0000400000 */
.L_x_567:
[----:B------:R-:W-:Y:S05]  /*0b20*/  BSYNC.RECONVERGENT B0 ;  /* 0x0000000000007941 */ /* 0x000fea0003800200 */
.L_x_566:
        /* <DEDUP_REMOVED lines=11> */
.L_x_583:
[----:B------:R-:W-:Y:S05]  /*0be0*/  BSYNC.RECONVERGENT B0 ;  /* 0x0000000000007941 */ /* 0x000fea0003800200 */
.L_x_582:
        /* <DEDUP_REMOVED lines=8> */
.L_x_585:
[----:B------:R-:W-:Y:S05]  /*0c70*/  BSYNC.RECONVERGENT B0 ;  /* 0x0000000000007941 */ /* 0x000fea0003800200 */
.L_x_584:
[----:B------:R-:W-:Y:S04]  /*0c80*/  BSSY.RECONVERGENT B0, `(.L_x_586) ;  /* 0x0000006000007945 */ /* 0x000fe80003800200 */
[----:B------:R-:W-:Y:S05]  /*0c90*/  @!P0 BRA `(.L_x_587) ;  /* 0x0000000000108947 */ /* 0x000fea0003800000 */
[----:B------:R-:W-:Y:S01]  /*0ca0*/  FSETP.GT.AND P0, PT, R0, 255, PT ;  /* 0x437f00000000780b */ /* 0x000fe20003f04000 */
[----:B------:R-:W-:-:S12]  /*0cb0*/  HFMA2 R9, -RZ, RZ, 0, 1.5199184417724609375e-05 ;  /* 0x000000ffff097431 */ /* 0x000fd800000001ff */
[----:B------:R-:W0:Y:S02]  /*0cc0*/  @!P0 F2I.S64 R2, R0 ;  /* 0x0000000000028311 */ /* 0x000e240000201900 */
[----:B0-----:R-:W-:-:S07]  /*0cd0*/  @!P0 PRMT R9, R2, 0x7610, R9 ;  /* 0x0000761002098816 */ /* 0x001fce0000000009 */
.L_x_587:
[----:B------:R-:W-:Y:S05]  /*0ce0*/  BSYNC.RECONVERGENT B0 ;  /* 0x0000000000007941 */ /* 0x000fea0003800200 */
.L_x_586:
        /* <DEDUP_REMOVED lines=8> */
        .weak           $__internal_16_$__cuda_sm3x_div_rn_noftz_f32_slowpath
        .type           $__internal_16_$__cuda_sm3x_div_rn_noftz_f32_slowpath,@function
        .size           $__internal_16_$__cuda_sm3x_div_rn_noftz_f32_slowpath,(.L_x_616 - $__internal_16_$__cuda_sm3x_div_rn_noftz_f32_slowpath)
$__internal_16_$__cuda_sm3x_div_rn_noftz_f32_slowpath:
[----:B------:R-:W-:Y:S01]  /*0d70*/  SHF.R.U32.HI R13, RZ, 0x17, R3 ;  /* 0x00000017ff0d7819 */ /* 0x000fe20000011603 */
[----:B------:R-:W-:Y:S01]  /*0d80*/  BSSY.RECONVERGENT B3, `(.L_x_588) ;  /* 0x0000062000037945 */ /* 0x000fe20003800200 */
[----:B------:R-:W-:Y:S02]  /*0d90*/  SHF.R.U32.HI R15, RZ, 0x17, R2 ;  /* 0x00000017ff0f7819 */ /* 0x000fe40000011602 */
        /* <DEDUP_REMOVED lines=31> */
.L_x_589:
        /* <DEDUP_REMOVED lines=51> */
.L_x_596:
[----:B------:R-:W-:-:S04]  /*12c0*/  LOP3.LUT R2, R2, 0x80000000, RZ, 0xc0, !PT ;  /* 0x8000000002027812 */ /* 0x000fc800078ec0ff */
[----:B------:R-:W-:Y:S01]  /*12d0*/  LOP3.LUT R2, R2, 0x7f800000, RZ, 0xfc, !PT ;  /* 0x7f80000002027812 */ /* 0x000fe200078efcff */
[----:B------:R-:W-:Y:S06]  /*12e0*/  BRA `(.L_x_597) ;  /* 0x0000000000047947 */ /* 0x000fec0003800000 */
.L_x_595:
[----:B------:R-:W-:-:S07]  /*12f0*/  LEA R2, R18, R2, 0x17 ;  /* 0x0000000212027211 */ /* 0x000fce00078eb8ff */
.L_x_597:
[----:B------:R-:W-:Y:S05]  /*1300*/  BSYNC.RECONVERGENT B4 ;  /* 0x0000000000047941 */ /* 0x000fea0003800200 */
.L_x_594:
[----:B------:R-:W-:Y:S05]  /*1310*/  BRA `(.L_x_598) ;  /* 0x0000000000207947 */ /* 0x000fea0003800000 */
.L_x_593:
[----:B------:R-:W-:-:S04]  /*1320*/  LOP3.LUT R2, R3, 0x80000000, R2, 0x48, !PT ;  /* 0x8000000003027812 */ /* 0x000fc800078e4802 */
[----:B------:R-:W-:Y:S01]  /*1330*/  LOP3.LUT R2, R2, 0x7f800000, RZ, 0xfc, !PT ;  /* 0x7f80000002027812 */ /* 0x000fe200078efcff */
[----:B------:R-:W-:Y:S06]  /*1340*/  BRA `(.L_x_598) ;  /* 0x0000000000147947 */ /* 0x000fec0003800000 */
.L_x_592:
[----:B------:R-:W-:Y:S01]  /*1350*/  LOP3.LUT R2, R3, 0x80000000, R2, 0x48, !PT ;  /* 0x8000000003027812 */ /* 0x000fe200078e4802 */
[----:B------:R-:W-:Y:S06]  /*1360*/  BRA `(.L_x_598) ;  /* 0x00000000000c7947 */ /* 0x000fec0003800000 */
.L_x_591:
[----:B------:R-:W0:Y:S01]  /*1370*/  MUFU.RSQ R2, -QNAN ;  /* 0xffc0000000027908 */ /* 0x000e220000001400 */
[----:B------:R-:W-:Y:S05]  /*1380*/  BRA `(.L_x_598) ;  /* 0x0000000000047947 */ /* 0x000fea0003800000 */
.L_x_590:
[----:B------:R-:W-:-:S07]  /*1390*/  FADD.FTZ R2, R2, R3 ;  /* 0x0000000302027221 */ /* 0x000fce0000010000 */
.L_x_598:
[----:B------:R-:W-:Y:S05]  /*13a0*/  BSYNC.RECONVERGENT B3 ;  /* 0x0000000000037941 */ /* 0x000fea0003800200 */
.L_x_588:
[----:B------:R-:W-:Y:S02]  /*13b0*/  HFMA2 R15, -RZ, RZ, 0, 0 ;  /* 0x00000000ff0f7431 */ /* 0x000fe400000001ff */
[----:B0-----:R-:W-:Y:S02]  /*13c0*/  IMAD.MOV.U32 R3, RZ, RZ, R2 ;  /* 0x000000ffff037224 */ /* 0x001fe400078e0002 */
[----:B------:R-:W-:Y:S05]  /*13d0*/  RET.REL.NODEC R14 `(_Z20rgb_to_hls_c3_kernelPKhiPhiii) ;  /* 0xffffffec0e087950 */ /* 0x000fea0003c3ffff */
.L_x_599:
        /* <DEDUP_REMOVED lines=10> */
.L_x_616:


//--------------------- .nv.shared.reserved.0     --------------------------
	.section	.nv.shared.reserved.0,"aw",@nobits
	.weak		__nv_reservedSMEM_offset_0_alias
	.size		__nv_reservedSMEM_offset_0_alias, 0, 64
	.other		__nv_reservedSMEM_offset_0_alias,@"STO_CUDA_RESERVED_SHARED STV_DEFAULT"
__nv_reservedSMEM_offset_0_alias:
	.zero		0
	.zero		64


//--------------------- .nv.constant0._Z21hls_to_bgr_ap4_kernelPKhS0_S0_S0_iPhS1_S1_S1_iii --------------------------
	.section	.nv.constant0._Z21hls_to_bgr_ap4_kernelPKhS0_S0_S0_iPhS1_S1_S1_iii,"a",@progbits
	.sectionflags	@""
	.align	4
.nv.constant0._Z21hls_to_bgr_ap4_kernelPKhS0_S0_S0_iPhS1_S1_S1_iii:
	.zero		980


//--------------------- .nv.constant0._Z23hls_to_bgr_ap4c4_kernelPKhS0_S0_S0_iPhiii --------------------------
	.section	.nv.constant0._Z23hls_to_bgr_ap4c4_kernelPKhS0_S0_S0_iPhiii,"a",@progbits
	.sectionflags	@""
	.align	4
.nv.constant0._Z23hls_to_bgr_ap4c4_kernelPKhS0_S0_S0_iPhiii:
	.zero		956


//--------------------- .nv.constant0._Z23hls_to_bgr_ac4p4_kernelPKhiPhS1_S1_S1_iii --------------------------
	.section	.nv.constant0._Z23hls_to_bgr_ac4p4_kernelPKhiPhS1_S1_S1_iii,"a",@progbits
	.sectionflags	@""
	.align	4
.nv.constant0._Z23hls_to_bgr_ac4p4_kernelPKhiPhS1_S1_S1_iii:
	.zero		956


//--------------------- .nv.constant0._Z20hls_to_bgr_p3_kernelPKhS0_S0_iPhS1_S1_iii --------------------------
	.section	.nv.constant0._Z20hls_to_bgr_p3_kernelPKhS0_S0_iPhS1_S1_iii,"a",@progbits
	.sectionflags	@""
	.align	4
.nv.constant0._Z20hls_to_bgr_p3_kernelPKhS0_S0_iPhS1_S1_iii:
	.zero		964


//--------------------- .nv.constant0._Z22hls_to_bgr_p3c3_kernelPKhS0_S0_iPhiii --------------------------
	.section	.nv.constant0._Z22hls_to_bgr_p3c3_kernelPKhS0_S0_iPhiii,"a",@progbits
	.sectionflags	@""
	.align	4
.nv.constant0._Z22hls_to_bgr_p3c3_kernelPKhS0_S0_iPhiii:
	.zero		948


//--------------------- .nv.constant0._Z22hls_to_bgr_c3p3_kernelPKhiPhS1_S1_iii --------------------------
	.section	.nv.constant0._Z22hls_to_bgr_c3p3_kernelPKhiPhS1_S1_iii,"a",@progbits
	.sectionflags	@""
	.align	4
.nv.constant0._Z22hls_to_bgr_c3p3_kernelPKhiPhS1_S1_iii:
	.zero		948


//--------------------- .nv.constant0._Z21bgr_to_hls_ap4_kernelPKhS0_S0_S0_iPhS1_S1_S1_iii --------------------------
	.section	.nv.constant0._Z21bgr_to_hls_ap4_kernelPKhS0_S0_S0_iPhS1_S1_S1_iii,"a",@progbits
	.sectionflags	@""
	.align	4
.nv.constant0._Z21bgr_to_hls_ap4_kernelPKhS0_S0_S0_iPhS1_S1_S1_iii:
	.zero		980


//--------------------- .nv.constant0._Z23bgr_to_hls_ap4c4_kernelPKhS0_S0_S0_iPhiii --------------------------
	.section	.nv.constant0._Z23bgr_to_hls_ap4c4_kernelPKhS0_S0_S0_iPhiii,"a",@progbits
	.sectionflags	@""
	.align	4
.nv.constant0._Z23bgr_to_hls_ap4c4_kernelPKhS0_S0_S0_iPhiii:
	.zero		956


//--------------------- .nv.constant0._Z23bgr_to_hls_ac4p4_kernelPKhiPhS1_S1_S1_iii --------------------------
	.section	.nv.constant0._Z23bgr_to_hls_ac4p4_kernelPKhiPhS1_S1_S1_iii,"a",@progbits
	.sectionflags	@""
	.align	4
.nv.constant0._Z23bgr_to_hls_ac4p4_kernelPKhiPhS1_S1_S1_iii:
	.zero		956


//--------------------- .nv.constant0._Z21bgr_to_hls_ac4_kernelPKhiPhiii --------------------------
	.section	.nv.constant0._Z21bgr_to_hls_ac4_kernelPKhiPhiii,"a",@progbits
	.sectionflags	@""
	.align	4
.nv.constant0._Z21bgr_to_hls_ac4_kernelPKhiPhiii:
	.zero		932


//--------------------- .nv.constant0._Z20bgr_to_hls_p3_kernelPKhS0_S0_iPhS1_S1_iii --------------------------
	.section	.nv.constant0._Z20bgr_to_hls_p3_kernelPKhS0_S0_iPhS1_S1_iii,"a",@progbits
	.sectionflags	@""
	.align	4
.nv.constant0._Z20bgr_to_hls_p3_kernelPKhS0_S0_iPhS1_S1_iii:
	.zero		964


//--------------------- .nv.constant0._Z22bgr_to_hls_p3c3_kernelPKhS0_S0_iPhiii --------------------------
	.section	.nv.constant0._Z22bgr_to_hls_p3c3_kernelPKhS0_S0_iPhiii,"a",@progbits
	.sectionflags	@""
	.align	4
.nv.constant0._Z22bgr_to_hls_p3c3_kernelPKhS0_S0_iPhiii:
	.zero		948


//--------------------- .nv.constant0._Z22bgr_to_hls_c3p3_kernelPKhiPhS1_S1_iii --------------------------
	.section	.nv.constant0._Z22bgr_to_hls_c3p3_kernelPKhiPhS1_S1_iii,"a",@progbits
	.sectionflags	@""
	.align	4
.nv.constant0._Z22bgr_to_hls_c3p3_kernelPKhiPhS1_S1_iii:
	.zero		948


//--------------------- .nv.constant0._Z21hls_to_rgb_ac4_kernelPKhiPhiii --------------------------
	.section	.nv.constant0._Z21hls_to_rgb_ac4_kernelPKhiPhiii,"a",@progbits
	.sectionflags	@""
	.align	4
.nv.constant0._Z21hls_to_rgb_ac4_kernelPKhiPhiii:
	.zero		932


//--------------------- .nv.constant0._Z20hls_to_rgb_c3_kernelPKhiPhiii --------------------------
	.section	.nv.constant0._Z20hls_to_rgb_c3_kernelPKhiPhiii,"a",@progbits
	.sectionflags	@""
	.align	4
.nv.constant0._Z20hls_to_rgb_c3_kernelPKhiPhiii:
	.zero		932


//--------------------- .nv.constant0._Z21rgb_to_hls_ac4_kernelPKhiPhiii --------------------------
	.section	.nv.constant0._Z21rgb_to_hls_ac4_kernelPKhiPhiii,"a",@progbits
	.sectionflags	@""
	.align	4
.nv.constant0._Z21rgb_to_hls_ac4_kernelPKhiPhiii:
	.zero		932


//--------------------- .nv.constant0._Z20rgb_to_hls_c3_kernelPKhiPhiii --------------------------
	.section	.nv.constant0._Z20rgb_to_hls_c3_kernelPKhiPhiii,"a",@progbits
	.sectionflags	@""
	.align	4
.nv.constant0._Z20rgb_to_hls_c3_kernelPKhiPhiii:
	.zero		932


//--------------------- SYMBOLS --------------------------

	.type		.nv.reservedSmem.offset0,@object
	.size		.nv.reservedSmem.offset0,0x4
